//
// Generated by NVIDIA NVVM Compiler
//
// Compiler Build ID: CL-36424714
// Cuda compilation tools, release 13.0, V13.0.88
// Based on NVVM 20.0.0
//

.version 9.0
.target sm_100
.address_size 64

	// .globl	_Z7KWarmUpv

.visible .entry _Z7KWarmUpv()
{


	ret;

}
	// .globl	_Z14ENC_RotatePermPKhPhPKiS3_
.visible .entry _Z14ENC_RotatePermPKhPhPKiS3_(
	.param .u64 .ptr .align 1 _Z14ENC_RotatePermPKhPhPKiS3__param_0,
	.param .u64 .ptr .align 1 _Z14ENC_RotatePermPKhPhPKiS3__param_1,
	.param .u64 .ptr .align 1 _Z14ENC_RotatePermPKhPhPKiS3__param_2,
	.param .u64 .ptr .align 1 _Z14ENC_RotatePermPKhPhPKiS3__param_3
)
{
	.reg .b16 	%rs<3>;
	.reg .b32 	%r<17>;
	.reg .b64 	%rd<17>;

	ld.param.u64 	%rd1, [_Z14ENC_RotatePermPKhPhPKiS3__param_0];
	ld.param.u64 	%rd2, [_Z14ENC_RotatePermPKhPhPKiS3__param_1];
	ld.param.u64 	%rd3, [_Z14ENC_RotatePermPKhPhPKiS3__param_2];
	ld.param.u64 	%rd4, [_Z14ENC_RotatePermPKhPhPKiS3__param_3];
	cvta.to.global.u64 	%rd5, %rd2;
	cvta.to.global.u64 	%rd6, %rd1;
	cvta.to.global.u64 	%rd7, %rd4;
	cvta.to.global.u64 	%rd8, %rd3;
	mov.u32 	%r1, %ctaid.y;
	mul.wide.u32 	%rd9, %r1, 4;
	add.s64 	%rd10, %rd8, %rd9;
	ld.global.nc.u32 	%r2, [%rd10];
	mov.u32 	%r3, %ctaid.x;
	add.s32 	%r4, %r2, %r3;
	mov.u32 	%r5, %nctaid.x;
	rem.u32 	%r6, %r4, %r5;
	mul.wide.u32 	%rd11, %r6, 4;
	add.s64 	%rd12, %rd7, %rd11;
	ld.global.nc.u32 	%r7, [%rd12];
	mov.u32 	%r8, %nctaid.y;
	mad.lo.s32 	%r9, %r8, %r3, %r1;
	mov.u32 	%r10, %ntid.x;
	mov.u32 	%r11, %tid.x;
	mad.lo.s32 	%r12, %r9, %r10, %r11;
	add.s32 	%r13, %r7, %r1;
	rem.u32 	%r14, %r13, %r8;
	mad.lo.s32 	%r15, %r6, %r8, %r14;
	mad.lo.s32 	%r16, %r15, %r10, %r11;
	cvt.s64.s32 	%rd13, %r12;
	add.s64 	%rd14, %rd6, %rd13;
	ld.global.nc.u8 	%rs1, [%rd14];
	cvt.u16.u8 	%rs2, %rs1;
	cvt.s64.s32 	%rd15, %r16;
	add.s64 	%rd16, %rd5, %rd15;
	st.global.u8 	[%rd16], %rs2;
	ret;

}
	// .globl	_Z14DEC_RotatePermPKhPhPKiS3_
.visible .entry _Z14DEC_RotatePermPKhPhPKiS3_(
	.param .u64 .ptr .align 1 _Z14DEC_RotatePermPKhPhPKiS3__param_0,
	.param .u64 .ptr .align 1 _Z14DEC_RotatePermPKhPhPKiS3__param_1,
	.param .u64 .ptr .align 1 _Z14DEC_RotatePermPKhPhPKiS3__param_2,
	.param .u64 .ptr .align 1 _Z14DEC_RotatePermPKhPhPKiS3__param_3
)
{
	.reg .b16 	%rs<3>;
	.reg .b32 	%r<17>;
	.reg .b64 	%rd<17>;

	ld.param.u64 	%rd1, [_Z14DEC_RotatePermPKhPhPKiS3__param_0];
	ld.param.u64 	%rd2, [_Z14DEC_RotatePermPKhPhPKiS3__param_1];
	ld.param.u64 	%rd3, [_Z14DEC_RotatePermPKhPhPKiS3__param_2];
	ld.param.u64 	%rd4, [_Z14DEC_RotatePermPKhPhPKiS3__param_3];
	cvta.to.global.u64 	%rd5, %rd2;
	cvta.to.global.u64 	%rd6, %rd1;
	cvta.to.global.u64 	%rd7, %rd4;
	cvta.to.global.u64 	%rd8, %rd3;
	mov.u32 	%r1, %ctaid.y;
	mul.wide.u32 	%rd9, %r1, 4;
	add.s64 	%rd10, %rd8, %rd9;
	ld.global.nc.u32 	%r2, [%rd10];
	mov.u32 	%r3, %ctaid.x;
	add.s32 	%r4, %r2, %r3;
	mov.u32 	%r5, %nctaid.x;
	rem.u32 	%r6, %r4, %r5;
	mul.wide.u32 	%rd11, %r6, 4;
	add.s64 	%rd12, %rd7, %rd11;
	ld.global.nc.u32 	%r7, [%rd12];
	mov.u32 	%r8, %nctaid.y;
	mad.lo.s32 	%r9, %r8, %r3, %r1;
	mov.u32 	%r10, %ntid.x;
	mov.u32 	%r11, %tid.x;
	mad.lo.s32 	%r12, %r9, %r10, %r11;
	add.s32 	%r13, %r7, %r1;
	rem.u32 	%r14, %r13, %r8;
	mad.lo.s32 	%r15, %r6, %r8, %r14;
	mad.lo.s32 	%r16, %r15, %r10, %r11;
	cvt.s64.s32 	%rd13, %r16;
	add.s64 	%rd14, %rd6, %rd13;
	ld.global.nc.u8 	%rs1, [%rd14];
	cvt.u16.u8 	%rs2, %rs1;
	cvt.s64.s32 	%rd15, %r12;
	add.s64 	%rd16, %rd5, %rd15;
	st.global.u8 	[%rd16], %rs2;
	ret;

}
	// .globl	_Z7DIFF_TDPKhPhPKdS3_id
.visible .entry _Z7DIFF_TDPKhPhPKdS3_id(
	.param .u64 .ptr .align 1 _Z7DIFF_TDPKhPhPKdS3_id_param_0,
	.param .u64 .ptr .align 1 _Z7DIFF_TDPKhPhPKdS3_id_param_1,
	.param .u64 .ptr .align 1 _Z7DIFF_TDPKhPhPKdS3_id_param_2,
	.param .u64 .ptr .align 1 _Z7DIFF_TDPKhPhPKdS3_id_param_3,
	.param .u32 _Z7DIFF_TDPKhPhPKdS3_id_param_4,
	.param .f64 _Z7DIFF_TDPKhPhPKdS3_id_param_5
)
{
	.reg .pred 	%p<10>;
	.reg .b16 	%rs<61>;
	.reg .b32 	%r<45>;
	.reg .b64 	%rd<49>;
	.reg .b64 	%fd<184>;

	ld.param.u64 	%rd5, [_Z7DIFF_TDPKhPhPKdS3_id_param_0];
	ld.param.u64 	%rd6, [_Z7DIFF_TDPKhPhPKdS3_id_param_1];
	ld.param.u64 	%rd7, [_Z7DIFF_TDPKhPhPKdS3_id_param_2];
	ld.param.u64 	%rd8, [_Z7DIFF_TDPKhPhPKdS3_id_param_3];
	ld.param.u32 	%r16, [_Z7DIFF_TDPKhPhPKdS3_id_param_4];
	ld.param.f64 	%fd17, [_Z7DIFF_TDPKhPhPKdS3_id_param_5];
	cvta.to.global.u64 	%rd1, %rd6;
	cvta.to.global.u64 	%rd2, %rd5;
	cvta.to.global.u64 	%rd9, %rd8;
	cvta.to.global.u64 	%rd10, %rd7;
	mov.u32 	%r17, %ctaid.x;
	mul.wide.u32 	%rd11, %r17, 8;
	add.s64 	%rd3, %rd10, %rd11;
	add.s64 	%rd4, %rd9, %rd11;
	mov.u32 	%r18, %nctaid.x;
	mov.u32 	%r19, %ntid.x;
	mul.lo.s32 	%r1, %r18, %r19;
	mov.u32 	%r20, %tid.x;
	mad.lo.s32 	%r42, %r17, %r19, %r20;
	setp.lt.s32 	%p1, %r16, 1;
	@%p1 bra 	$L__BB3_12;
	ld.global.nc.f64 	%fd178, [%rd4];
	ld.global.nc.f64 	%fd179, [%rd3];
	and.b32  	%r3, %r16, 7;
	setp.lt.u32 	%p2, %r16, 8;
	@%p2 bra 	$L__BB3_4;
	shl.b32 	%r4, %r1, 3;
	and.b32  	%r21, %r16, 2147483640;
	neg.s32 	%r40, %r21;
	cvt.s64.s32 	%rd15, %r1;
$L__BB3_3:
	.pragma "nounroll";
	fma.rn.f64 	%fd18, %fd178, 0d4008000000000000, 0d3FF0000000000000;
	mul.f64 	%fd19, %fd17, %fd18;
	mul.f64 	%fd20, %fd179, %fd19;
	mov.f64 	%fd21, 0d3FF0000000000000;
	sub.f64 	%fd22, %fd21, %fd179;
	mul.f64 	%fd23, %fd22, %fd20;
	fma.rn.f64 	%fd24, %fd23, 0d4008000000000000, 0d3FF0000000000000;
	mul.f64 	%fd25, %fd17, %fd24;
	mul.f64 	%fd26, %fd178, %fd25;
	sub.f64 	%fd27, %fd21, %fd178;
	mul.f64 	%fd28, %fd27, %fd26;
	cvt.s64.s32 	%rd12, %r42;
	add.s64 	%rd13, %rd2, %rd12;
	ld.global.nc.u8 	%rs1, [%rd13];
	cvt.u16.u8 	%rs2, %rs1;
	mul.f64 	%fd29, %fd23, 0d4070000000000000;
	cvt.rzi.u32.f64 	%r22, %fd29;
	cvt.u16.u32 	%rs3, %r22;
	xor.b16  	%rs4, %rs2, %rs3;
	add.s64 	%rd14, %rd1, %rd12;
	st.global.u8 	[%rd14], %rs4;
	fma.rn.f64 	%fd30, %fd28, 0d4008000000000000, 0d3FF0000000000000;
	mul.f64 	%fd31, %fd17, %fd30;
	mul.f64 	%fd32, %fd23, %fd31;
	sub.f64 	%fd33, %fd21, %fd23;
	mul.f64 	%fd34, %fd33, %fd32;
	fma.rn.f64 	%fd35, %fd34, 0d4008000000000000, 0d3FF0000000000000;
	mul.f64 	%fd36, %fd17, %fd35;
	mul.f64 	%fd37, %fd28, %fd36;
	sub.f64 	%fd38, %fd21, %fd28;
	mul.f64 	%fd39, %fd38, %fd37;
	add.s64 	%rd16, %rd13, %rd15;
	ld.global.nc.u8 	%rs5, [%rd16];
	cvt.u16.u8 	%rs6, %rs5;
	mul.f64 	%fd40, %fd34, 0d4070000000000000;
	cvt.rzi.u32.f64 	%r23, %fd40;
	cvt.u16.u32 	%rs7, %r23;
	xor.b16  	%rs8, %rs6, %rs7;
	add.s64 	%rd17, %rd14, %rd15;
	st.global.u8 	[%rd17], %rs8;
	fma.rn.f64 	%fd41, %fd39, 0d4008000000000000, 0d3FF0000000000000;
	mul.f64 	%fd42, %fd17, %fd41;
	mul.f64 	%fd43, %fd34, %fd42;
	sub.f64 	%fd44, %fd21, %fd34;
	mul.f64 	%fd45, %fd44, %fd43;
	fma.rn.f64 	%fd46, %fd45, 0d4008000000000000, 0d3FF0000000000000;
	mul.f64 	%fd47, %fd17, %fd46;
	mul.f64 	%fd48, %fd39, %fd47;
	sub.f64 	%fd49, %fd21, %fd39;
	mul.f64 	%fd50, %fd49, %fd48;
	add.s64 	%rd18, %rd16, %rd15;
	ld.global.nc.u8 	%rs9, [%rd18];
	cvt.u16.u8 	%rs10, %rs9;
	mul.f64 	%fd51, %fd45, 0d4070000000000000;
	cvt.rzi.u32.f64 	%r24, %fd51;
	cvt.u16.u32 	%rs11, %r24;
	xor.b16  	%rs12, %rs10, %rs11;
	add.s64 	%rd19, %rd17, %rd15;
	st.global.u8 	[%rd19], %rs12;
	fma.rn.f64 	%fd52, %fd50, 0d4008000000000000, 0d3FF0000000000000;
	mul.f64 	%fd53, %fd17, %fd52;
	mul.f64 	%fd54, %fd45, %fd53;
	sub.f64 	%fd55, %fd21, %fd45;
	mul.f64 	%fd56, %fd55, %fd54;
	fma.rn.f64 	%fd57, %fd56, 0d4008000000000000, 0d3FF0000000000000;
	mul.f64 	%fd58, %fd17, %fd57;
	mul.f64 	%fd59, %fd50, %fd58;
	sub.f64 	%fd60, %fd21, %fd50;
	mul.f64 	%fd61, %fd60, %fd59;
	add.s64 	%rd20, %rd18, %rd15;
	ld.global.nc.u8 	%rs13, [%rd20];
	cvt.u16.u8 	%rs14, %rs13;
	mul.f64 	%fd62, %fd56, 0d4070000000000000;
	cvt.rzi.u32.f64 	%r25, %fd62;
	cvt.u16.u32 	%rs15, %r25;
	xor.b16  	%rs16, %rs14, %rs15;
	add.s64 	%rd21, %rd19, %rd15;
	st.global.u8 	[%rd21], %rs16;
	fma.rn.f64 	%fd63, %fd61, 0d4008000000000000, 0d3FF0000000000000;
	mul.f64 	%fd64, %fd17, %fd63;
	mul.f64 	%fd65, %fd56, %fd64;
	sub.f64 	%fd66, %fd21, %fd56;
	mul.f64 	%fd67, %fd66, %fd65;
	fma.rn.f64 	%fd68, %fd67, 0d4008000000000000, 0d3FF0000000000000;
	mul.f64 	%fd69, %fd17, %fd68;
	mul.f64 	%fd70, %fd61, %fd69;
	sub.f64 	%fd71, %fd21, %fd61;
	mul.f64 	%fd72, %fd71, %fd70;
	add.s64 	%rd22, %rd20, %rd15;
	ld.global.nc.u8 	%rs17, [%rd22];
	cvt.u16.u8 	%rs18, %rs17;
	mul.f64 	%fd73, %fd67, 0d4070000000000000;
	cvt.rzi.u32.f64 	%r26, %fd73;
	cvt.u16.u32 	%rs19, %r26;
	xor.b16  	%rs20, %rs18, %rs19;
	add.s64 	%rd23, %rd21, %rd15;
	st.global.u8 	[%rd23], %rs20;
	fma.rn.f64 	%fd74, %fd72, 0d4008000000000000, 0d3FF0000000000000;
	mul.f64 	%fd75, %fd17, %fd74;
	mul.f64 	%fd76, %fd67, %fd75;
	sub.f64 	%fd77, %fd21, %fd67;
	mul.f64 	%fd78, %fd77, %fd76;
	fma.rn.f64 	%fd79, %fd78, 0d4008000000000000, 0d3FF0000000000000;
	mul.f64 	%fd80, %fd17, %fd79;
	mul.f64 	%fd81, %fd72, %fd80;
	sub.f64 	%fd82, %fd21, %fd72;
	mul.f64 	%fd83, %fd82, %fd81;
	add.s64 	%rd24, %rd22, %rd15;
	ld.global.nc.u8 	%rs21, [%rd24];
	cvt.u16.u8 	%rs22, %rs21;
	mul.f64 	%fd84, %fd78, 0d4070000000000000;
	cvt.rzi.u32.f64 	%r27, %fd84;
	cvt.u16.u32 	%rs23, %r27;
	xor.b16  	%rs24, %rs22, %rs23;
	add.s64 	%rd25, %rd23, %rd15;
	st.global.u8 	[%rd25], %rs24;
	fma.rn.f64 	%fd85, %fd83, 0d4008000000000000, 0d3FF0000000000000;
	mul.f64 	%fd86, %fd17, %fd85;
	mul.f64 	%fd87, %fd78, %fd86;
	sub.f64 	%fd88, %fd21, %fd78;
	mul.f64 	%fd89, %fd88, %fd87;
	fma.rn.f64 	%fd90, %fd89, 0d4008000000000000, 0d3FF0000000000000;
	mul.f64 	%fd91, %fd17, %fd90;
	mul.f64 	%fd92, %fd83, %fd91;
	sub.f64 	%fd93, %fd21, %fd83;
	mul.f64 	%fd94, %fd93, %fd92;
	add.s64 	%rd26, %rd24, %rd15;
	ld.global.nc.u8 	%rs25, [%rd26];
	cvt.u16.u8 	%rs26, %rs25;
	mul.f64 	%fd95, %fd89, 0d4070000000000000;
	cvt.rzi.u32.f64 	%r28, %fd95;
	cvt.u16.u32 	%rs27, %r28;
	xor.b16  	%rs28, %rs26, %rs27;
	add.s64 	%rd27, %rd25, %rd15;
	st.global.u8 	[%rd27], %rs28;
	fma.rn.f64 	%fd96, %fd94, 0d4008000000000000, 0d3FF0000000000000;
	mul.f64 	%fd97, %fd17, %fd96;
	mul.f64 	%fd98, %fd89, %fd97;
	sub.f64 	%fd99, %fd21, %fd89;
	mul.f64 	%fd179, %fd99, %fd98;
	fma.rn.f64 	%fd100, %fd179, 0d4008000000000000, 0d3FF0000000000000;
	mul.f64 	%fd101, %fd17, %fd100;
	mul.f64 	%fd102, %fd94, %fd101;
	sub.f64 	%fd103, %fd21, %fd94;
	mul.f64 	%fd178, %fd103, %fd102;
	add.s64 	%rd28, %rd26, %rd15;
	ld.global.nc.u8 	%rs29, [%rd28];
	cvt.u16.u8 	%rs30, %rs29;
	mul.f64 	%fd104, %fd179, 0d4070000000000000;
	cvt.rzi.u32.f64 	%r29, %fd104;
	cvt.u16.u32 	%rs31, %r29;
	xor.b16  	%rs32, %rs30, %rs31;
	add.s64 	%rd29, %rd27, %rd15;
	st.global.u8 	[%rd29], %rs32;
	add.s32 	%r42, %r42, %r4;
	add.s32 	%r40, %r40, 8;
	setp.ne.s32 	%p3, %r40, 0;
	@%p3 bra 	$L__BB3_3;
$L__BB3_4:
	setp.eq.s32 	%p4, %r3, 0;
	@%p4 bra 	$L__BB3_12;
	and.b32  	%r11, %r16, 3;
	setp.lt.u32 	%p5, %r3, 4;
	@%p5 bra 	$L__BB3_7;
	fma.rn.f64 	%fd105, %fd178, 0d4008000000000000, 0d3FF0000000000000;
	mul.f64 	%fd106, %fd17, %fd105;
	mul.f64 	%fd107, %fd179, %fd106;
	mov.f64 	%fd108, 0d3FF0000000000000;
	sub.f64 	%fd109, %fd108, %fd179;
	mul.f64 	%fd110, %fd109, %fd107;
	fma.rn.f64 	%fd111, %fd110, 0d4008000000000000, 0d3FF0000000000000;
	mul.f64 	%fd112, %fd17, %fd111;
	mul.f64 	%fd113, %fd178, %fd112;
	sub.f64 	%fd114, %fd108, %fd178;
	mul.f64 	%fd115, %fd114, %fd113;
	cvt.s64.s32 	%rd30, %r42;
	add.s64 	%rd31, %rd2, %rd30;
	ld.global.nc.u8 	%rs33, [%rd31];
	cvt.u16.u8 	%rs34, %rs33;
	mul.f64 	%fd116, %fd110, 0d4070000000000000;
	cvt.rzi.u32.f64 	%r30, %fd116;
	cvt.u16.u32 	%rs35, %r30;
	xor.b16  	%rs36, %rs34, %rs35;
	add.s64 	%rd32, %rd1, %rd30;
	st.global.u8 	[%rd32], %rs36;
	fma.rn.f64 	%fd117, %fd115, 0d4008000000000000, 0d3FF0000000000000;
	mul.f64 	%fd118, %fd17, %fd117;
	mul.f64 	%fd119, %fd110, %fd118;
	sub.f64 	%fd120, %fd108, %fd110;
	mul.f64 	%fd121, %fd120, %fd119;
	fma.rn.f64 	%fd122, %fd121, 0d4008000000000000, 0d3FF0000000000000;
	mul.f64 	%fd123, %fd17, %fd122;
	mul.f64 	%fd124, %fd115, %fd123;
	sub.f64 	%fd125, %fd108, %fd115;
	mul.f64 	%fd126, %fd125, %fd124;
	cvt.s64.s32 	%rd33, %r1;
	add.s64 	%rd34, %rd31, %rd33;
	ld.global.nc.u8 	%rs37, [%rd34];
	cvt.u16.u8 	%rs38, %rs37;
	mul.f64 	%fd127, %fd121, 0d4070000000000000;
	cvt.rzi.u32.f64 	%r31, %fd127;
	cvt.u16.u32 	%rs39, %r31;
	xor.b16  	%rs40, %rs38, %rs39;
	add.s64 	%rd35, %rd32, %rd33;
	st.global.u8 	[%rd35], %rs40;
	fma.rn.f64 	%fd128, %fd126, 0d4008000000000000, 0d3FF0000000000000;
	mul.f64 	%fd129, %fd17, %fd128;
	mul.f64 	%fd130, %fd121, %fd129;
	sub.f64 	%fd131, %fd108, %fd121;
	mul.f64 	%fd132, %fd131, %fd130;
	fma.rn.f64 	%fd133, %fd132, 0d4008000000000000, 0d3FF0000000000000;
	mul.f64 	%fd134, %fd17, %fd133;
	mul.f64 	%fd135, %fd126, %fd134;
	sub.f64 	%fd136, %fd108, %fd126;
	mul.f64 	%fd137, %fd136, %fd135;
	add.s64 	%rd36, %rd34, %rd33;
	ld.global.nc.u8 	%rs41, [%rd36];
	cvt.u16.u8 	%rs42, %rs41;
	mul.f64 	%fd138, %fd132, 0d4070000000000000;
	cvt.rzi.u32.f64 	%r32, %fd138;
	cvt.u16.u32 	%rs43, %r32;
	xor.b16  	%rs44, %rs42, %rs43;
	add.s64 	%rd37, %rd35, %rd33;
	st.global.u8 	[%rd37], %rs44;
	fma.rn.f64 	%fd139, %fd137, 0d4008000000000000, 0d3FF0000000000000;
	mul.f64 	%fd140, %fd17, %fd139;
	mul.f64 	%fd141, %fd132, %fd140;
	sub.f64 	%fd142, %fd108, %fd132;
	mul.f64 	%fd179, %fd142, %fd141;
	fma.rn.f64 	%fd143, %fd179, 0d4008000000000000, 0d3FF0000000000000;
	mul.f64 	%fd144, %fd17, %fd143;
	mul.f64 	%fd145, %fd137, %fd144;
	sub.f64 	%fd146, %fd108, %fd137;
	mul.f64 	%fd178, %fd146, %fd145;
	add.s64 	%rd38, %rd36, %rd33;
	ld.global.nc.u8 	%rs45, [%rd38];
	cvt.u16.u8 	%rs46, %rs45;
	mul.f64 	%fd147, %fd179, 0d4070000000000000;
	cvt.rzi.u32.f64 	%r33, %fd147;
	cvt.u16.u32 	%rs47, %r33;
	xor.b16  	%rs48, %rs46, %rs47;
	add.s64 	%rd39, %rd37, %rd33;
	st.global.u8 	[%rd39], %rs48;
	shl.b32 	%r34, %r1, 2;
	add.s32 	%r42, %r34, %r42;
$L__BB3_7:
	setp.eq.s32 	%p6, %r11, 0;
	@%p6 bra 	$L__BB3_12;
	setp.eq.s32 	%p7, %r11, 1;
	@%p7 bra 	$L__BB3_10;
	fma.rn.f64 	%fd148, %fd178, 0d4008000000000000, 0d3FF0000000000000;
	mul.f64 	%fd149, %fd17, %fd148;
	mul.f64 	%fd150, %fd179, %fd149;
	mov.f64 	%fd151, 0d3FF0000000000000;
	sub.f64 	%fd152, %fd151, %fd179;
	mul.f64 	%fd153, %fd152, %fd150;
	fma.rn.f64 	%fd154, %fd153, 0d4008000000000000, 0d3FF0000000000000;
	mul.f64 	%fd155, %fd17, %fd154;
	mul.f64 	%fd156, %fd178, %fd155;
	sub.f64 	%fd157, %fd151, %fd178;
	mul.f64 	%fd158, %fd157, %fd156;
	cvt.s64.s32 	%rd40, %r42;
	add.s64 	%rd41, %rd2, %rd40;
	ld.global.nc.u8 	%rs49, [%rd41];
	cvt.u16.u8 	%rs50, %rs49;
	mul.f64 	%fd159, %fd153, 0d4070000000000000;
	cvt.rzi.u32.f64 	%r35, %fd159;
	cvt.u16.u32 	%rs51, %r35;
	xor.b16  	%rs52, %rs50, %rs51;
	add.s64 	%rd42, %rd1, %rd40;
	st.global.u8 	[%rd42], %rs52;
	fma.rn.f64 	%fd160, %fd158, 0d4008000000000000, 0d3FF0000000000000;
	mul.f64 	%fd161, %fd17, %fd160;
	mul.f64 	%fd162, %fd153, %fd161;
	sub.f64 	%fd163, %fd151, %fd153;
	mul.f64 	%fd179, %fd163, %fd162;
	fma.rn.f64 	%fd164, %fd179, 0d4008000000000000, 0d3FF0000000000000;
	mul.f64 	%fd165, %fd17, %fd164;
	mul.f64 	%fd166, %fd158, %fd165;
	sub.f64 	%fd167, %fd151, %fd158;
	mul.f64 	%fd178, %fd167, %fd166;
	cvt.s64.s32 	%rd43, %r1;
	add.s64 	%rd44, %rd41, %rd43;
	ld.global.nc.u8 	%rs53, [%rd44];
	cvt.u16.u8 	%rs54, %rs53;
	mul.f64 	%fd168, %fd179, 0d4070000000000000;
	cvt.rzi.u32.f64 	%r36, %fd168;
	cvt.u16.u32 	%rs55, %r36;
	xor.b16  	%rs56, %rs54, %rs55;
	add.s64 	%rd45, %rd42, %rd43;
	st.global.u8 	[%rd45], %rs56;
	shl.b32 	%r37, %r1, 1;
	add.s32 	%r42, %r42, %r37;
$L__BB3_10:
	and.b32  	%r38, %r16, 1;
	setp.eq.b32 	%p8, %r38, 1;
	not.pred 	%p9, %p8;
	@%p9 bra 	$L__BB3_12;
	fma.rn.f64 	%fd169, %fd178, 0d4008000000000000, 0d3FF0000000000000;
	mul.f64 	%fd170, %fd17, %fd169;
	mul.f64 	%fd171, %fd179, %fd170;
	mov.f64 	%fd172, 0d3FF0000000000000;
	sub.f64 	%fd173, %fd172, %fd179;
	mul.f64 	%fd174, %fd173, %fd171;
	cvt.s64.s32 	%rd46, %r42;
	add.s64 	%rd47, %rd2, %rd46;
	ld.global.nc.u8 	%rs57, [%rd47];
	cvt.u16.u8 	%rs58, %rs57;
	mul.f64 	%fd175, %fd174, 0d4070000000000000;
	cvt.rzi.u32.f64 	%r39, %fd175;
	cvt.u16.u32 	%rs59, %r39;
	xor.b16  	%rs60, %rs58, %rs59;
	add.s64 	%rd48, %rd1, %rd46;
	st.global.u8 	[%rd48], %rs60;
$L__BB3_12:
	ret;

}
	// .globl	_Z10ENC_XOR_TDPKhPhPKdi
.visible .entry _Z10ENC_XOR_TDPKhPhPKdi(
	.param .u64 .ptr .align 1 _Z10ENC_XOR_TDPKhPhPKdi_param_0,
	.param .u64 .ptr .align 1 _Z10ENC_XOR_TDPKhPhPKdi_param_1,
	.param .u64 .ptr .align 1 _Z10ENC_XOR_TDPKhPhPKdi_param_2,
	.param .u32 _Z10ENC_XOR_TDPKhPhPKdi_param_3
)
{
	.reg .pred 	%p<10>;
	.reg .b16 	%rs<100>;
	.reg .b32 	%r<52>;
	.reg .b64 	%rd<81>;
	.reg .b64 	%fd<3>;

	ld.param.u64 	%rd3, [_Z10ENC_XOR_TDPKhPhPKdi_param_0];
	ld.param.u64 	%rd4, [_Z10ENC_XOR_TDPKhPhPKdi_param_1];
	ld.param.u64 	%rd5, [_Z10ENC_XOR_TDPKhPhPKdi_param_2];
	ld.param.u32 	%r31, [_Z10ENC_XOR_TDPKhPhPKdi_param_3];
	cvta.to.global.u64 	%rd1, %rd4;
	cvta.to.global.u64 	%rd6, %rd5;
	cvta.to.global.u64 	%rd2, %rd3;
	mov.u32 	%r1, %nctaid.x;
	mov.u32 	%r2, %ntid.x;
	mul.lo.s32 	%r3, %r1, %r2;
	mov.u32 	%r4, %ctaid.x;
	mov.u32 	%r5, %tid.x;
	mad.lo.s32 	%r47, %r4, %r2, %r5;
	cvt.s64.s32 	%rd7, %r47;
	add.s64 	%rd8, %rd2, %rd7;
	ld.global.nc.u8 	%rs8, [%rd8];
	cvt.u16.u8 	%rs9, %rs8;
	mul.wide.u32 	%rd9, %r4, 8;
	add.s64 	%rd10, %rd6, %rd9;
	ld.global.nc.f64 	%fd1, [%rd10];
	mul.f64 	%fd2, %fd1, 0d4070000000000000;
	cvt.rzi.u32.f64 	%r32, %fd2;
	cvt.u16.u32 	%rs10, %r32;
	xor.b16  	%rs98, %rs9, %rs10;
	add.s64 	%rd11, %rd1, %rd7;
	st.global.u8 	[%rd11], %rs98;
	setp.lt.s32 	%p1, %r31, 2;
	@%p1 bra 	$L__BB4_13;
	add.s32 	%r7, %r31, -1;
	add.s32 	%r33, %r31, -2;
	and.b32  	%r8, %r7, 15;
	setp.lt.u32 	%p2, %r33, 15;
	@%p2 bra 	$L__BB4_4;
	shl.b32 	%r9, %r3, 4;
	add.s32 	%r34, %r1, %r4;
	mad.lo.s32 	%r45, %r2, %r34, %r5;
	and.b32  	%r35, %r7, -16;
	neg.s32 	%r44, %r35;
	cvt.s64.s32 	%rd15, %r3;
$L__BB4_3:
	.pragma "nounroll";
	cvt.s64.s32 	%rd12, %r45;
	add.s64 	%rd13, %rd2, %rd12;
	ld.global.nc.u8 	%rs11, [%rd13];
	cvt.u16.u8 	%rs12, %rs11;
	xor.b16  	%rs13, %rs98, %rs12;
	add.s64 	%rd14, %rd1, %rd12;
	st.global.u8 	[%rd14], %rs13;
	add.s64 	%rd16, %rd13, %rd15;
	ld.global.nc.u8 	%rs14, [%rd16];
	cvt.u16.u8 	%rs15, %rs14;
	xor.b16  	%rs16, %rs13, %rs15;
	add.s64 	%rd17, %rd14, %rd15;
	st.global.u8 	[%rd17], %rs16;
	add.s64 	%rd18, %rd16, %rd15;
	ld.global.nc.u8 	%rs17, [%rd18];
	cvt.u16.u8 	%rs18, %rs17;
	xor.b16  	%rs19, %rs16, %rs18;
	add.s64 	%rd19, %rd17, %rd15;
	st.global.u8 	[%rd19], %rs19;
	add.s64 	%rd20, %rd18, %rd15;
	ld.global.nc.u8 	%rs20, [%rd20];
	cvt.u16.u8 	%rs21, %rs20;
	xor.b16  	%rs22, %rs19, %rs21;
	add.s64 	%rd21, %rd19, %rd15;
	st.global.u8 	[%rd21], %rs22;
	add.s64 	%rd22, %rd20, %rd15;
	ld.global.nc.u8 	%rs23, [%rd22];
	cvt.u16.u8 	%rs24, %rs23;
	xor.b16  	%rs25, %rs22, %rs24;
	add.s64 	%rd23, %rd21, %rd15;
	st.global.u8 	[%rd23], %rs25;
	add.s64 	%rd24, %rd22, %rd15;
	ld.global.nc.u8 	%rs26, [%rd24];
	cvt.u16.u8 	%rs27, %rs26;
	xor.b16  	%rs28, %rs25, %rs27;
	add.s64 	%rd25, %rd23, %rd15;
	st.global.u8 	[%rd25], %rs28;
	add.s64 	%rd26, %rd24, %rd15;
	ld.global.nc.u8 	%rs29, [%rd26];
	cvt.u16.u8 	%rs30, %rs29;
	xor.b16  	%rs31, %rs28, %rs30;
	add.s64 	%rd27, %rd25, %rd15;
	st.global.u8 	[%rd27], %rs31;
	add.s64 	%rd28, %rd26, %rd15;
	ld.global.nc.u8 	%rs32, [%rd28];
	cvt.u16.u8 	%rs33, %rs32;
	xor.b16  	%rs34, %rs31, %rs33;
	add.s64 	%rd29, %rd27, %rd15;
	st.global.u8 	[%rd29], %rs34;
	add.s64 	%rd30, %rd28, %rd15;
	ld.global.nc.u8 	%rs35, [%rd30];
	cvt.u16.u8 	%rs36, %rs35;
	xor.b16  	%rs37, %rs34, %rs36;
	add.s64 	%rd31, %rd29, %rd15;
	st.global.u8 	[%rd31], %rs37;
	add.s64 	%rd32, %rd30, %rd15;
	ld.global.nc.u8 	%rs38, [%rd32];
	cvt.u16.u8 	%rs39, %rs38;
	xor.b16  	%rs40, %rs37, %rs39;
	add.s64 	%rd33, %rd31, %rd15;
	st.global.u8 	[%rd33], %rs40;
	add.s64 	%rd34, %rd32, %rd15;
	ld.global.nc.u8 	%rs41, [%rd34];
	cvt.u16.u8 	%rs42, %rs41;
	xor.b16  	%rs43, %rs40, %rs42;
	add.s64 	%rd35, %rd33, %rd15;
	st.global.u8 	[%rd35], %rs43;
	add.s64 	%rd36, %rd34, %rd15;
	ld.global.nc.u8 	%rs44, [%rd36];
	cvt.u16.u8 	%rs45, %rs44;
	xor.b16  	%rs46, %rs43, %rs45;
	add.s64 	%rd37, %rd35, %rd15;
	st.global.u8 	[%rd37], %rs46;
	add.s64 	%rd38, %rd36, %rd15;
	ld.global.nc.u8 	%rs47, [%rd38];
	cvt.u16.u8 	%rs48, %rs47;
	xor.b16  	%rs49, %rs46, %rs48;
	add.s64 	%rd39, %rd37, %rd15;
	st.global.u8 	[%rd39], %rs49;
	add.s64 	%rd40, %rd38, %rd15;
	ld.global.nc.u8 	%rs50, [%rd40];
	cvt.u16.u8 	%rs51, %rs50;
	xor.b16  	%rs52, %rs49, %rs51;
	add.s64 	%rd41, %rd39, %rd15;
	st.global.u8 	[%rd41], %rs52;
	add.s64 	%rd42, %rd40, %rd15;
	ld.global.nc.u8 	%rs53, [%rd42];
	cvt.u16.u8 	%rs54, %rs53;
	xor.b16  	%rs55, %rs52, %rs54;
	add.s64 	%rd43, %rd41, %rd15;
	st.global.u8 	[%rd43], %rs55;
	add.s64 	%rd44, %rd42, %rd15;
	ld.global.nc.u8 	%rs56, [%rd44];
	cvt.u16.u8 	%rs57, %rs56;
	xor.b16  	%rs98, %rs55, %rs57;
	add.s64 	%rd45, %rd43, %rd15;
	st.global.u8 	[%rd45], %rs98;
	add.s32 	%r47, %r47, %r9;
	add.s32 	%r45, %r45, %r9;
	add.s32 	%r44, %r44, 16;
	setp.ne.s32 	%p3, %r44, 0;
	@%p3 bra 	$L__BB4_3;
$L__BB4_4:
	setp.eq.s32 	%p4, %r8, 0;
	@%p4 bra 	$L__BB4_13;
	and.b32  	%r19, %r7, 7;
	setp.lt.u32 	%p5, %r8, 8;
	@%p5 bra 	$L__BB4_7;
	add.s32 	%r36, %r47, %r3;
	cvt.s64.s32 	%rd46, %r36;
	add.s64 	%rd47, %rd2, %rd46;
	ld.global.nc.u8 	%rs58, [%rd47];
	cvt.u16.u8 	%rs59, %rs58;
	xor.b16  	%rs60, %rs98, %rs59;
	add.s64 	%rd48, %rd1, %rd46;
	st.global.u8 	[%rd48], %rs60;
	cvt.s64.s32 	%rd49, %r3;
	add.s64 	%rd50, %rd47, %rd49;
	ld.global.nc.u8 	%rs61, [%rd50];
	cvt.u16.u8 	%rs62, %rs61;
	xor.b16  	%rs63, %rs60, %rs62;
	add.s64 	%rd51, %rd48, %rd49;
	st.global.u8 	[%rd51], %rs63;
	add.s64 	%rd52, %rd50, %rd49;
	ld.global.nc.u8 	%rs64, [%rd52];
	cvt.u16.u8 	%rs65, %rs64;
	xor.b16  	%rs66, %rs63, %rs65;
	add.s64 	%rd53, %rd51, %rd49;
	st.global.u8 	[%rd53], %rs66;
	add.s64 	%rd54, %rd52, %rd49;
	ld.global.nc.u8 	%rs67, [%rd54];
	cvt.u16.u8 	%rs68, %rs67;
	xor.b16  	%rs69, %rs66, %rs68;
	add.s64 	%rd55, %rd53, %rd49;
	st.global.u8 	[%rd55], %rs69;
	shl.b32 	%r37, %r3, 2;
	add.s32 	%r38, %r37, %r36;
	add.s64 	%rd56, %rd54, %rd49;
	ld.global.nc.u8 	%rs70, [%rd56];
	cvt.u16.u8 	%rs71, %rs70;
	xor.b16  	%rs72, %rs69, %rs71;
	add.s64 	%rd57, %rd55, %rd49;
	st.global.u8 	[%rd57], %rs72;
	add.s64 	%rd58, %rd56, %rd49;
	ld.global.nc.u8 	%rs73, [%rd58];
	cvt.u16.u8 	%rs74, %rs73;
	xor.b16  	%rs75, %rs72, %rs74;
	add.s64 	%rd59, %rd57, %rd49;
	st.global.u8 	[%rd59], %rs75;
	shl.b32 	%r39, %r3, 1;
	add.s32 	%r40, %r38, %r39;
	add.s64 	%rd60, %rd58, %rd49;
	ld.global.nc.u8 	%rs76, [%rd60];
	cvt.u16.u8 	%rs77, %rs76;
	xor.b16  	%rs78, %rs75, %rs77;
	add.s64 	%rd61, %rd59, %rd49;
	st.global.u8 	[%rd61], %rs78;
	add.s32 	%r47, %r40, %r3;
	add.s64 	%rd62, %rd60, %rd49;
	ld.global.nc.u8 	%rs79, [%rd62];
	cvt.u16.u8 	%rs80, %rs79;
	xor.b16  	%rs81, %rs78, %rs80;
	add.s64 	%rd63, %rd61, %rd49;
	st.global.u8 	[%rd63], %rs81;
$L__BB4_7:
	setp.eq.s32 	%p6, %r19, 0;
	@%p6 bra 	$L__BB4_13;
	and.b32  	%r22, %r7, 3;
	setp.lt.u32 	%p7, %r19, 4;
	@%p7 bra 	$L__BB4_10;
	add.s32 	%r41, %r47, %r3;
	cvt.s64.s32 	%rd64, %r41;
	add.s64 	%rd65, %rd2, %rd64;
	ld.global.nc.u8 	%rs82, [%rd65];
	cvt.u16.u8 	%rs83, %rs82;
	cvt.s64.s32 	%rd66, %r47;
	add.s64 	%rd67, %rd1, %rd66;
	ld.global.u8 	%rs84, [%rd67];
	xor.b16  	%rs85, %rs84, %rs83;
	cvt.s64.s32 	%rd68, %r3;
	add.s64 	%rd69, %rd67, %rd68;
	st.global.u8 	[%rd69], %rs85;
	add.s64 	%rd70, %rd65, %rd68;
	ld.global.nc.u8 	%rs86, [%rd70];
	cvt.u16.u8 	%rs87, %rs86;
	xor.b16  	%rs88, %rs85, %rs87;
	add.s64 	%rd71, %rd69, %rd68;
	st.global.u8 	[%rd71], %rs88;
	shl.b32 	%r42, %r3, 1;
	add.s32 	%r43, %r41, %r42;
	add.s64 	%rd72, %rd70, %rd68;
	ld.global.nc.u8 	%rs89, [%rd72];
	cvt.u16.u8 	%rs90, %rs89;
	xor.b16  	%rs91, %rs88, %rs90;
	add.s64 	%rd73, %rd71, %rd68;
	st.global.u8 	[%rd73], %rs91;
	add.s32 	%r47, %r43, %r3;
	add.s64 	%rd74, %rd72, %rd68;
	ld.global.nc.u8 	%rs92, [%rd74];
	cvt.u16.u8 	%rs93, %rs92;
	xor.b16  	%rs94, %rs91, %rs93;
	add.s64 	%rd75, %rd73, %rd68;
	st.global.u8 	[%rd75], %rs94;
$L__BB4_10:
	setp.eq.s32 	%p8, %r22, 0;
	@%p8 bra 	$L__BB4_13;
	cvt.s64.s32 	%rd76, %r47;
	add.s64 	%rd77, %rd1, %rd76;
	ld.global.u8 	%rs99, [%rd77];
	add.s32 	%r51, %r47, %r3;
	neg.s32 	%r50, %r22;
$L__BB4_12:
	.pragma "nounroll";
	cvt.s64.s32 	%rd78, %r51;
	add.s64 	%rd79, %rd1, %rd78;
	add.s64 	%rd80, %rd2, %rd78;
	ld.global.nc.u8 	%rs95, [%rd80];
	cvt.u16.u8 	%rs96, %rs95;
	xor.b16  	%rs99, %rs99, %rs96;
	st.global.u8 	[%rd79], %rs99;
	add.s32 	%r51, %r51, %r3;
	add.s32 	%r50, %r50, 1;
	setp.ne.s32 	%p9, %r50, 0;
	@%p9 bra 	$L__BB4_12;
$L__BB4_13:
	ret;

}
	// .globl	_Z10ENC_XOR_LRPKhPhPKdi
.visible .entry _Z10ENC_XOR_LRPKhPhPKdi(
	.param .u64 .ptr .align 1 _Z10ENC_XOR_LRPKhPhPKdi_param_0,
	.param .u64 .ptr .align 1 _Z10ENC_XOR_LRPKhPhPKdi_param_1,
	.param .u64 .ptr .align 1 _Z10ENC_XOR_LRPKhPhPKdi_param_2,
	.param .u32 _Z10ENC_XOR_LRPKhPhPKdi_param_3
)
{
	.reg .pred 	%p<10>;
	.reg .b16 	%rs<100>;
	.reg .b32 	%r<52>;
	.reg .b64 	%rd<81>;
	.reg .b64 	%fd<3>;

	ld.param.u64 	%rd3, [_Z10ENC_XOR_LRPKhPhPKdi_param_0];
	ld.param.u64 	%rd4, [_Z10ENC_XOR_LRPKhPhPKdi_param_1];
	ld.param.u64 	%rd5, [_Z10ENC_XOR_LRPKhPhPKdi_param_2];
	ld.param.u32 	%r29, [_Z10ENC_XOR_LRPKhPhPKdi_param_3];
	cvta.to.global.u64 	%rd1, %rd4;
	cvta.to.global.u64 	%rd6, %rd5;
	cvta.to.global.u64 	%rd2, %rd3;
	mov.u32 	%r1, %ntid.x;
	mov.u32 	%r2, %ctaid.x;
	mul.lo.s32 	%r30, %r1, %r2;
	mov.u32 	%r3, %tid.x;
	mad.lo.s32 	%r47, %r30, %r29, %r3;
	cvt.s64.s32 	%rd7, %r47;
	add.s64 	%rd8, %rd2, %rd7;
	ld.global.nc.u8 	%rs8, [%rd8];
	cvt.u16.u8 	%rs9, %rs8;
	mul.wide.u32 	%rd9, %r2, 8;
	add.s64 	%rd10, %rd6, %rd9;
	ld.global.nc.f64 	%fd1, [%rd10];
	mul.f64 	%fd2, %fd1, 0d4070000000000000;
	cvt.rzi.u32.f64 	%r31, %fd2;
	cvt.u16.u32 	%rs10, %r31;
	xor.b16  	%rs98, %rs9, %rs10;
	add.s64 	%rd11, %rd1, %rd7;
	st.global.u8 	[%rd11], %rs98;
	setp.lt.s32 	%p1, %r29, 2;
	@%p1 bra 	$L__BB5_13;
	add.s32 	%r5, %r29, -1;
	add.s32 	%r32, %r29, -2;
	and.b32  	%r6, %r5, 15;
	setp.lt.u32 	%p2, %r32, 15;
	@%p2 bra 	$L__BB5_4;
	shl.b32 	%r7, %r1, 4;
	mul.lo.s32 	%r33, %r2, %r29;
	mad.lo.s32 	%r34, %r1, %r33, %r1;
	add.s32 	%r45, %r3, %r34;
	and.b32  	%r35, %r5, -16;
	neg.s32 	%r44, %r35;
	cvt.u64.u32 	%rd15, %r1;
$L__BB5_3:
	.pragma "nounroll";
	cvt.s64.s32 	%rd12, %r45;
	add.s64 	%rd13, %rd2, %rd12;
	ld.global.nc.u8 	%rs11, [%rd13];
	cvt.u16.u8 	%rs12, %rs11;
	xor.b16  	%rs13, %rs98, %rs12;
	add.s64 	%rd14, %rd1, %rd12;
	st.global.u8 	[%rd14], %rs13;
	add.s64 	%rd16, %rd13, %rd15;
	ld.global.nc.u8 	%rs14, [%rd16];
	cvt.u16.u8 	%rs15, %rs14;
	xor.b16  	%rs16, %rs13, %rs15;
	add.s64 	%rd17, %rd14, %rd15;
	st.global.u8 	[%rd17], %rs16;
	add.s64 	%rd18, %rd16, %rd15;
	ld.global.nc.u8 	%rs17, [%rd18];
	cvt.u16.u8 	%rs18, %rs17;
	xor.b16  	%rs19, %rs16, %rs18;
	add.s64 	%rd19, %rd17, %rd15;
	st.global.u8 	[%rd19], %rs19;
	add.s64 	%rd20, %rd18, %rd15;
	ld.global.nc.u8 	%rs20, [%rd20];
	cvt.u16.u8 	%rs21, %rs20;
	xor.b16  	%rs22, %rs19, %rs21;
	add.s64 	%rd21, %rd19, %rd15;
	st.global.u8 	[%rd21], %rs22;
	add.s64 	%rd22, %rd20, %rd15;
	ld.global.nc.u8 	%rs23, [%rd22];
	cvt.u16.u8 	%rs24, %rs23;
	xor.b16  	%rs25, %rs22, %rs24;
	add.s64 	%rd23, %rd21, %rd15;
	st.global.u8 	[%rd23], %rs25;
	add.s64 	%rd24, %rd22, %rd15;
	ld.global.nc.u8 	%rs26, [%rd24];
	cvt.u16.u8 	%rs27, %rs26;
	xor.b16  	%rs28, %rs25, %rs27;
	add.s64 	%rd25, %rd23, %rd15;
	st.global.u8 	[%rd25], %rs28;
	add.s64 	%rd26, %rd24, %rd15;
	ld.global.nc.u8 	%rs29, [%rd26];
	cvt.u16.u8 	%rs30, %rs29;
	xor.b16  	%rs31, %rs28, %rs30;
	add.s64 	%rd27, %rd25, %rd15;
	st.global.u8 	[%rd27], %rs31;
	add.s64 	%rd28, %rd26, %rd15;
	ld.global.nc.u8 	%rs32, [%rd28];
	cvt.u16.u8 	%rs33, %rs32;
	xor.b16  	%rs34, %rs31, %rs33;
	add.s64 	%rd29, %rd27, %rd15;
	st.global.u8 	[%rd29], %rs34;
	add.s64 	%rd30, %rd28, %rd15;
	ld.global.nc.u8 	%rs35, [%rd30];
	cvt.u16.u8 	%rs36, %rs35;
	xor.b16  	%rs37, %rs34, %rs36;
	add.s64 	%rd31, %rd29, %rd15;
	st.global.u8 	[%rd31], %rs37;
	add.s64 	%rd32, %rd30, %rd15;
	ld.global.nc.u8 	%rs38, [%rd32];
	cvt.u16.u8 	%rs39, %rs38;
	xor.b16  	%rs40, %rs37, %rs39;
	add.s64 	%rd33, %rd31, %rd15;
	st.global.u8 	[%rd33], %rs40;
	add.s64 	%rd34, %rd32, %rd15;
	ld.global.nc.u8 	%rs41, [%rd34];
	cvt.u16.u8 	%rs42, %rs41;
	xor.b16  	%rs43, %rs40, %rs42;
	add.s64 	%rd35, %rd33, %rd15;
	st.global.u8 	[%rd35], %rs43;
	add.s64 	%rd36, %rd34, %rd15;
	ld.global.nc.u8 	%rs44, [%rd36];
	cvt.u16.u8 	%rs45, %rs44;
	xor.b16  	%rs46, %rs43, %rs45;
	add.s64 	%rd37, %rd35, %rd15;
	st.global.u8 	[%rd37], %rs46;
	add.s64 	%rd38, %rd36, %rd15;
	ld.global.nc.u8 	%rs47, [%rd38];
	cvt.u16.u8 	%rs48, %rs47;
	xor.b16  	%rs49, %rs46, %rs48;
	add.s64 	%rd39, %rd37, %rd15;
	st.global.u8 	[%rd39], %rs49;
	add.s64 	%rd40, %rd38, %rd15;
	ld.global.nc.u8 	%rs50, [%rd40];
	cvt.u16.u8 	%rs51, %rs50;
	xor.b16  	%rs52, %rs49, %rs51;
	add.s64 	%rd41, %rd39, %rd15;
	st.global.u8 	[%rd41], %rs52;
	add.s64 	%rd42, %rd40, %rd15;
	ld.global.nc.u8 	%rs53, [%rd42];
	cvt.u16.u8 	%rs54, %rs53;
	xor.b16  	%rs55, %rs52, %rs54;
	add.s64 	%rd43, %rd41, %rd15;
	st.global.u8 	[%rd43], %rs55;
	add.s64 	%rd44, %rd42, %rd15;
	ld.global.nc.u8 	%rs56, [%rd44];
	cvt.u16.u8 	%rs57, %rs56;
	xor.b16  	%rs98, %rs55, %rs57;
	add.s64 	%rd45, %rd43, %rd15;
	st.global.u8 	[%rd45], %rs98;
	add.s32 	%r47, %r47, %r7;
	add.s32 	%r45, %r45, %r7;
	add.s32 	%r44, %r44, 16;
	setp.ne.s32 	%p3, %r44, 0;
	@%p3 bra 	$L__BB5_3;
$L__BB5_4:
	setp.eq.s32 	%p4, %r6, 0;
	@%p4 bra 	$L__BB5_13;
	and.b32  	%r17, %r5, 7;
	setp.lt.u32 	%p5, %r6, 8;
	@%p5 bra 	$L__BB5_7;
	add.s32 	%r36, %r47, %r1;
	cvt.s64.s32 	%rd46, %r36;
	add.s64 	%rd47, %rd2, %rd46;
	ld.global.nc.u8 	%rs58, [%rd47];
	cvt.u16.u8 	%rs59, %rs58;
	xor.b16  	%rs60, %rs98, %rs59;
	add.s64 	%rd48, %rd1, %rd46;
	st.global.u8 	[%rd48], %rs60;
	cvt.u64.u32 	%rd49, %r1;
	add.s64 	%rd50, %rd47, %rd49;
	ld.global.nc.u8 	%rs61, [%rd50];
	cvt.u16.u8 	%rs62, %rs61;
	xor.b16  	%rs63, %rs60, %rs62;
	add.s64 	%rd51, %rd48, %rd49;
	st.global.u8 	[%rd51], %rs63;
	add.s64 	%rd52, %rd50, %rd49;
	ld.global.nc.u8 	%rs64, [%rd52];
	cvt.u16.u8 	%rs65, %rs64;
	xor.b16  	%rs66, %rs63, %rs65;
	add.s64 	%rd53, %rd51, %rd49;
	st.global.u8 	[%rd53], %rs66;
	add.s64 	%rd54, %rd52, %rd49;
	ld.global.nc.u8 	%rs67, [%rd54];
	cvt.u16.u8 	%rs68, %rs67;
	xor.b16  	%rs69, %rs66, %rs68;
	add.s64 	%rd55, %rd53, %rd49;
	st.global.u8 	[%rd55], %rs69;
	shl.b32 	%r37, %r1, 2;
	add.s32 	%r38, %r37, %r36;
	add.s64 	%rd56, %rd54, %rd49;
	ld.global.nc.u8 	%rs70, [%rd56];
	cvt.u16.u8 	%rs71, %rs70;
	xor.b16  	%rs72, %rs69, %rs71;
	add.s64 	%rd57, %rd55, %rd49;
	st.global.u8 	[%rd57], %rs72;
	add.s64 	%rd58, %rd56, %rd49;
	ld.global.nc.u8 	%rs73, [%rd58];
	cvt.u16.u8 	%rs74, %rs73;
	xor.b16  	%rs75, %rs72, %rs74;
	add.s64 	%rd59, %rd57, %rd49;
	st.global.u8 	[%rd59], %rs75;
	shl.b32 	%r39, %r1, 1;
	add.s32 	%r40, %r38, %r39;
	add.s64 	%rd60, %rd58, %rd49;
	ld.global.nc.u8 	%rs76, [%rd60];
	cvt.u16.u8 	%rs77, %rs76;
	xor.b16  	%rs78, %rs75, %rs77;
	add.s64 	%rd61, %rd59, %rd49;
	st.global.u8 	[%rd61], %rs78;
	add.s32 	%r47, %r40, %r1;
	add.s64 	%rd62, %rd60, %rd49;
	ld.global.nc.u8 	%rs79, [%rd62];
	cvt.u16.u8 	%rs80, %rs79;
	xor.b16  	%rs81, %rs78, %rs80;
	add.s64 	%rd63, %rd61, %rd49;
	st.global.u8 	[%rd63], %rs81;
$L__BB5_7:
	setp.eq.s32 	%p6, %r17, 0;
	@%p6 bra 	$L__BB5_13;
	and.b32  	%r20, %r5, 3;
	setp.lt.u32 	%p7, %r17, 4;
	@%p7 bra 	$L__BB5_10;
	add.s32 	%r41, %r47, %r1;
	cvt.s64.s32 	%rd64, %r41;
	add.s64 	%rd65, %rd2, %rd64;
	ld.global.nc.u8 	%rs82, [%rd65];
	cvt.u16.u8 	%rs83, %rs82;
	cvt.s64.s32 	%rd66, %r47;
	add.s64 	%rd67, %rd1, %rd66;
	ld.global.u8 	%rs84, [%rd67];
	xor.b16  	%rs85, %rs84, %rs83;
	cvt.u64.u32 	%rd68, %r1;
	add.s64 	%rd69, %rd67, %rd68;
	st.global.u8 	[%rd69], %rs85;
	add.s64 	%rd70, %rd65, %rd68;
	ld.global.nc.u8 	%rs86, [%rd70];
	cvt.u16.u8 	%rs87, %rs86;
	xor.b16  	%rs88, %rs85, %rs87;
	add.s64 	%rd71, %rd69, %rd68;
	st.global.u8 	[%rd71], %rs88;
	shl.b32 	%r42, %r1, 1;
	add.s32 	%r43, %r41, %r42;
	add.s64 	%rd72, %rd70, %rd68;
	ld.global.nc.u8 	%rs89, [%rd72];
	cvt.u16.u8 	%rs90, %rs89;
	xor.b16  	%rs91, %rs88, %rs90;
	add.s64 	%rd73, %rd71, %rd68;
	st.global.u8 	[%rd73], %rs91;
	add.s32 	%r47, %r43, %r1;
	add.s64 	%rd74, %rd72, %rd68;
	ld.global.nc.u8 	%rs92, [%rd74];
	cvt.u16.u8 	%rs93, %rs92;
	xor.b16  	%rs94, %rs91, %rs93;
	add.s64 	%rd75, %rd73, %rd68;
	st.global.u8 	[%rd75], %rs94;
$L__BB5_10:
	setp.eq.s32 	%p8, %r20, 0;
	@%p8 bra 	$L__BB5_13;
	cvt.s64.s32 	%rd76, %r47;
	add.s64 	%rd77, %rd1, %rd76;
	ld.global.u8 	%rs99, [%rd77];
	add.s32 	%r51, %r1, %r47;
	neg.s32 	%r50, %r20;
$L__BB5_12:
	.pragma "nounroll";
	cvt.s64.s32 	%rd78, %r51;
	add.s64 	%rd79, %rd1, %rd78;
	add.s64 	%rd80, %rd2, %rd78;
	ld.global.nc.u8 	%rs95, [%rd80];
	cvt.u16.u8 	%rs96, %rs95;
	xor.b16  	%rs99, %rs99, %rs96;
	st.global.u8 	[%rd79], %rs99;
	add.s32 	%r51, %r51, %r1;
	add.s32 	%r50, %r50, 1;
	setp.ne.s32 	%p9, %r50, 0;
	@%p9 bra 	$L__BB5_12;
$L__BB5_13:
	ret;

}
	// .globl	_Z10ENC_XOR_BUPKhPhPKdi
.visible .entry _Z10ENC_XOR_BUPKhPhPKdi(
	.param .u64 .ptr .align 1 _Z10ENC_XOR_BUPKhPhPKdi_param_0,
	.param .u64 .ptr .align 1 _Z10ENC_XOR_BUPKhPhPKdi_param_1,
	.param .u64 .ptr .align 1 _Z10ENC_XOR_BUPKhPhPKdi_param_2,
	.param .u32 _Z10ENC_XOR_BUPKhPhPKdi_param_3
)
{
	.reg .pred 	%p<10>;
	.reg .b16 	%rs<100>;
	.reg .b32 	%r<160>;
	.reg .b64 	%rd<103>;
	.reg .b64 	%fd<3>;

	ld.param.u64 	%rd3, [_Z10ENC_XOR_BUPKhPhPKdi_param_0];
	ld.param.u64 	%rd4, [_Z10ENC_XOR_BUPKhPhPKdi_param_1];
	ld.param.u64 	%rd5, [_Z10ENC_XOR_BUPKhPhPKdi_param_2];
	ld.param.u32 	%r77, [_Z10ENC_XOR_BUPKhPhPKdi_param_3];
	cvta.to.global.u64 	%rd1, %rd4;
	cvta.to.global.u64 	%rd6, %rd5;
	cvta.to.global.u64 	%rd2, %rd3;
	mov.u32 	%r1, %nctaid.x;
	mov.u32 	%r2, %ntid.x;
	mul.lo.s32 	%r3, %r1, %r2;
	mov.u32 	%r4, %ctaid.x;
	mov.u32 	%r5, %tid.x;
	mad.lo.s32 	%r78, %r4, %r2, %r5;
	add.s32 	%r6, %r77, -1;
	mad.lo.s32 	%r155, %r6, %r3, %r78;
	cvt.s64.s32 	%rd7, %r155;
	add.s64 	%rd8, %rd2, %rd7;
	ld.global.nc.u8 	%rs8, [%rd8];
	cvt.u16.u8 	%rs9, %rs8;
	mul.wide.u32 	%rd9, %r4, 8;
	add.s64 	%rd10, %rd6, %rd9;
	ld.global.nc.f64 	%fd1, [%rd10];
	mul.f64 	%fd2, %fd1, 0d4070000000000000;
	cvt.rzi.u32.f64 	%r79, %fd2;
	cvt.u16.u32 	%rs10, %r79;
	xor.b16  	%rs98, %rs9, %rs10;
	add.s64 	%rd11, %rd1, %rd7;
	st.global.u8 	[%rd11], %rs98;
	setp.lt.s32 	%p1, %r77, 2;
	@%p1 bra 	$L__BB6_13;
	add.s32 	%r8, %r77, -2;
	and.b32  	%r9, %r6, 15;
	setp.lt.u32 	%p2, %r8, 15;
	@%p2 bra 	$L__BB6_4;
	add.s32 	%r80, %r77, -17;
	mad.lo.s32 	%r81, %r1, %r80, %r4;
	mad.lo.s32 	%r153, %r2, %r81, %r5;
	shl.b32 	%r11, %r3, 4;
	add.s32 	%r82, %r77, -16;
	mad.lo.s32 	%r83, %r1, %r82, %r4;
	mad.lo.s32 	%r152, %r2, %r83, %r5;
	add.s32 	%r84, %r77, -15;
	mad.lo.s32 	%r85, %r1, %r84, %r4;
	mad.lo.s32 	%r151, %r2, %r85, %r5;
	add.s32 	%r86, %r77, -14;
	mad.lo.s32 	%r87, %r1, %r86, %r4;
	mad.lo.s32 	%r150, %r2, %r87, %r5;
	add.s32 	%r88, %r77, -13;
	mad.lo.s32 	%r89, %r1, %r88, %r4;
	mad.lo.s32 	%r149, %r2, %r89, %r5;
	add.s32 	%r90, %r77, -12;
	mad.lo.s32 	%r91, %r1, %r90, %r4;
	mad.lo.s32 	%r148, %r2, %r91, %r5;
	add.s32 	%r92, %r77, -11;
	mad.lo.s32 	%r93, %r1, %r92, %r4;
	mad.lo.s32 	%r147, %r2, %r93, %r5;
	add.s32 	%r94, %r77, -10;
	mad.lo.s32 	%r95, %r1, %r94, %r4;
	mad.lo.s32 	%r146, %r2, %r95, %r5;
	add.s32 	%r96, %r77, -9;
	mad.lo.s32 	%r97, %r1, %r96, %r4;
	mad.lo.s32 	%r145, %r2, %r97, %r5;
	add.s32 	%r98, %r77, -8;
	mad.lo.s32 	%r99, %r1, %r98, %r4;
	mad.lo.s32 	%r144, %r2, %r99, %r5;
	add.s32 	%r100, %r77, -7;
	mad.lo.s32 	%r101, %r1, %r100, %r4;
	mad.lo.s32 	%r143, %r2, %r101, %r5;
	add.s32 	%r102, %r77, -6;
	mad.lo.s32 	%r103, %r1, %r102, %r4;
	mad.lo.s32 	%r142, %r2, %r103, %r5;
	add.s32 	%r104, %r77, -5;
	mad.lo.s32 	%r105, %r1, %r104, %r4;
	mad.lo.s32 	%r141, %r2, %r105, %r5;
	add.s32 	%r106, %r77, -4;
	mad.lo.s32 	%r107, %r1, %r106, %r4;
	mad.lo.s32 	%r140, %r2, %r107, %r5;
	add.s32 	%r108, %r77, -3;
	mad.lo.s32 	%r109, %r1, %r108, %r4;
	mad.lo.s32 	%r139, %r2, %r109, %r5;
	mad.lo.s32 	%r110, %r1, %r8, %r4;
	mad.lo.s32 	%r138, %r2, %r110, %r5;
	and.b32  	%r111, %r6, -16;
	neg.s32 	%r137, %r111;
$L__BB6_3:
	.pragma "nounroll";
	sub.s32 	%r112, %r155, %r3;
	cvt.s64.s32 	%rd12, %r138;
	add.s64 	%rd13, %rd2, %rd12;
	ld.global.nc.u8 	%rs11, [%rd13];
	cvt.u16.u8 	%rs12, %rs11;
	xor.b16  	%rs13, %rs98, %rs12;
	add.s64 	%rd14, %rd1, %rd12;
	st.global.u8 	[%rd14], %rs13;
	sub.s32 	%r113, %r112, %r3;
	cvt.s64.s32 	%rd15, %r139;
	add.s64 	%rd16, %rd2, %rd15;
	ld.global.nc.u8 	%rs14, [%rd16];
	cvt.u16.u8 	%rs15, %rs14;
	xor.b16  	%rs16, %rs13, %rs15;
	add.s64 	%rd17, %rd1, %rd15;
	st.global.u8 	[%rd17], %rs16;
	sub.s32 	%r114, %r113, %r3;
	cvt.s64.s32 	%rd18, %r140;
	add.s64 	%rd19, %rd2, %rd18;
	ld.global.nc.u8 	%rs17, [%rd19];
	cvt.u16.u8 	%rs18, %rs17;
	xor.b16  	%rs19, %rs16, %rs18;
	add.s64 	%rd20, %rd1, %rd18;
	st.global.u8 	[%rd20], %rs19;
	sub.s32 	%r115, %r114, %r3;
	cvt.s64.s32 	%rd21, %r141;
	add.s64 	%rd22, %rd2, %rd21;
	ld.global.nc.u8 	%rs20, [%rd22];
	cvt.u16.u8 	%rs21, %rs20;
	xor.b16  	%rs22, %rs19, %rs21;
	add.s64 	%rd23, %rd1, %rd21;
	st.global.u8 	[%rd23], %rs22;
	sub.s32 	%r116, %r115, %r3;
	cvt.s64.s32 	%rd24, %r142;
	add.s64 	%rd25, %rd2, %rd24;
	ld.global.nc.u8 	%rs23, [%rd25];
	cvt.u16.u8 	%rs24, %rs23;
	xor.b16  	%rs25, %rs22, %rs24;
	add.s64 	%rd26, %rd1, %rd24;
	st.global.u8 	[%rd26], %rs25;
	sub.s32 	%r117, %r116, %r3;
	cvt.s64.s32 	%rd27, %r143;
	add.s64 	%rd28, %rd2, %rd27;
	ld.global.nc.u8 	%rs26, [%rd28];
	cvt.u16.u8 	%rs27, %rs26;
	xor.b16  	%rs28, %rs25, %rs27;
	add.s64 	%rd29, %rd1, %rd27;
	st.global.u8 	[%rd29], %rs28;
	sub.s32 	%r118, %r117, %r3;
	cvt.s64.s32 	%rd30, %r144;
	add.s64 	%rd31, %rd2, %rd30;
	ld.global.nc.u8 	%rs29, [%rd31];
	cvt.u16.u8 	%rs30, %rs29;
	xor.b16  	%rs31, %rs28, %rs30;
	add.s64 	%rd32, %rd1, %rd30;
	st.global.u8 	[%rd32], %rs31;
	sub.s32 	%r119, %r118, %r3;
	cvt.s64.s32 	%rd33, %r145;
	add.s64 	%rd34, %rd2, %rd33;
	ld.global.nc.u8 	%rs32, [%rd34];
	cvt.u16.u8 	%rs33, %rs32;
	xor.b16  	%rs34, %rs31, %rs33;
	add.s64 	%rd35, %rd1, %rd33;
	st.global.u8 	[%rd35], %rs34;
	sub.s32 	%r120, %r119, %r3;
	cvt.s64.s32 	%rd36, %r146;
	add.s64 	%rd37, %rd2, %rd36;
	ld.global.nc.u8 	%rs35, [%rd37];
	cvt.u16.u8 	%rs36, %rs35;
	xor.b16  	%rs37, %rs34, %rs36;
	add.s64 	%rd38, %rd1, %rd36;
	st.global.u8 	[%rd38], %rs37;
	sub.s32 	%r121, %r120, %r3;
	cvt.s64.s32 	%rd39, %r147;
	add.s64 	%rd40, %rd2, %rd39;
	ld.global.nc.u8 	%rs38, [%rd40];
	cvt.u16.u8 	%rs39, %rs38;
	xor.b16  	%rs40, %rs37, %rs39;
	add.s64 	%rd41, %rd1, %rd39;
	st.global.u8 	[%rd41], %rs40;
	sub.s32 	%r122, %r121, %r3;
	cvt.s64.s32 	%rd42, %r148;
	add.s64 	%rd43, %rd2, %rd42;
	ld.global.nc.u8 	%rs41, [%rd43];
	cvt.u16.u8 	%rs42, %rs41;
	xor.b16  	%rs43, %rs40, %rs42;
	add.s64 	%rd44, %rd1, %rd42;
	st.global.u8 	[%rd44], %rs43;
	sub.s32 	%r123, %r122, %r3;
	cvt.s64.s32 	%rd45, %r149;
	add.s64 	%rd46, %rd2, %rd45;
	ld.global.nc.u8 	%rs44, [%rd46];
	cvt.u16.u8 	%rs45, %rs44;
	xor.b16  	%rs46, %rs43, %rs45;
	add.s64 	%rd47, %rd1, %rd45;
	st.global.u8 	[%rd47], %rs46;
	sub.s32 	%r124, %r123, %r3;
	cvt.s64.s32 	%rd48, %r150;
	add.s64 	%rd49, %rd2, %rd48;
	ld.global.nc.u8 	%rs47, [%rd49];
	cvt.u16.u8 	%rs48, %rs47;
	xor.b16  	%rs49, %rs46, %rs48;
	add.s64 	%rd50, %rd1, %rd48;
	st.global.u8 	[%rd50], %rs49;
	sub.s32 	%r125, %r124, %r3;
	cvt.s64.s32 	%rd51, %r151;
	add.s64 	%rd52, %rd2, %rd51;
	ld.global.nc.u8 	%rs50, [%rd52];
	cvt.u16.u8 	%rs51, %rs50;
	xor.b16  	%rs52, %rs49, %rs51;
	add.s64 	%rd53, %rd1, %rd51;
	st.global.u8 	[%rd53], %rs52;
	sub.s32 	%r126, %r125, %r3;
	cvt.s64.s32 	%rd54, %r152;
	add.s64 	%rd55, %rd2, %rd54;
	ld.global.nc.u8 	%rs53, [%rd55];
	cvt.u16.u8 	%rs54, %rs53;
	xor.b16  	%rs55, %rs52, %rs54;
	add.s64 	%rd56, %rd1, %rd54;
	st.global.u8 	[%rd56], %rs55;
	sub.s32 	%r155, %r126, %r3;
	cvt.s64.s32 	%rd57, %r153;
	add.s64 	%rd58, %rd2, %rd57;
	ld.global.nc.u8 	%rs56, [%rd58];
	cvt.u16.u8 	%rs57, %rs56;
	xor.b16  	%rs98, %rs55, %rs57;
	add.s64 	%rd59, %rd1, %rd57;
	st.global.u8 	[%rd59], %rs98;
	sub.s32 	%r153, %r153, %r11;
	sub.s32 	%r152, %r152, %r11;
	sub.s32 	%r151, %r151, %r11;
	sub.s32 	%r150, %r150, %r11;
	sub.s32 	%r149, %r149, %r11;
	sub.s32 	%r148, %r148, %r11;
	sub.s32 	%r147, %r147, %r11;
	sub.s32 	%r146, %r146, %r11;
	sub.s32 	%r145, %r145, %r11;
	sub.s32 	%r144, %r144, %r11;
	sub.s32 	%r143, %r143, %r11;
	sub.s32 	%r142, %r142, %r11;
	sub.s32 	%r141, %r141, %r11;
	sub.s32 	%r140, %r140, %r11;
	sub.s32 	%r139, %r139, %r11;
	sub.s32 	%r138, %r138, %r11;
	add.s32 	%r137, %r137, 16;
	setp.ne.s32 	%p3, %r137, 0;
	@%p3 bra 	$L__BB6_3;
$L__BB6_4:
	setp.eq.s32 	%p4, %r9, 0;
	@%p4 bra 	$L__BB6_13;
	and.b32  	%r65, %r6, 7;
	setp.lt.u32 	%p5, %r9, 8;
	@%p5 bra 	$L__BB6_7;
	sub.s32 	%r127, %r155, %r3;
	cvt.s64.s32 	%rd60, %r127;
	add.s64 	%rd61, %rd2, %rd60;
	ld.global.nc.u8 	%rs58, [%rd61];
	cvt.u16.u8 	%rs59, %rs58;
	xor.b16  	%rs60, %rs98, %rs59;
	add.s64 	%rd62, %rd1, %rd60;
	st.global.u8 	[%rd62], %rs60;
	sub.s32 	%r128, %r127, %r3;
	cvt.s64.s32 	%rd63, %r128;
	add.s64 	%rd64, %rd2, %rd63;
	ld.global.nc.u8 	%rs61, [%rd64];
	cvt.u16.u8 	%rs62, %rs61;
	xor.b16  	%rs63, %rs60, %rs62;
	add.s64 	%rd65, %rd1, %rd63;
	st.global.u8 	[%rd65], %rs63;
	sub.s32 	%r129, %r128, %r3;
	cvt.s64.s32 	%rd66, %r129;
	add.s64 	%rd67, %rd2, %rd66;
	ld.global.nc.u8 	%rs64, [%rd67];
	cvt.u16.u8 	%rs65, %rs64;
	xor.b16  	%rs66, %rs63, %rs65;
	add.s64 	%rd68, %rd1, %rd66;
	st.global.u8 	[%rd68], %rs66;
	sub.s32 	%r130, %r129, %r3;
	cvt.s64.s32 	%rd69, %r130;
	add.s64 	%rd70, %rd2, %rd69;
	ld.global.nc.u8 	%rs67, [%rd70];
	cvt.u16.u8 	%rs68, %rs67;
	xor.b16  	%rs69, %rs66, %rs68;
	add.s64 	%rd71, %rd1, %rd69;
	st.global.u8 	[%rd71], %rs69;
	sub.s32 	%r131, %r130, %r3;
	cvt.s64.s32 	%rd72, %r131;
	add.s64 	%rd73, %rd2, %rd72;
	ld.global.nc.u8 	%rs70, [%rd73];
	cvt.u16.u8 	%rs71, %rs70;
	xor.b16  	%rs72, %rs69, %rs71;
	add.s64 	%rd74, %rd1, %rd72;
	st.global.u8 	[%rd74], %rs72;
	sub.s32 	%r132, %r131, %r3;
	cvt.s64.s32 	%rd75, %r132;
	add.s64 	%rd76, %rd2, %rd75;
	ld.global.nc.u8 	%rs73, [%rd76];
	cvt.u16.u8 	%rs74, %rs73;
	xor.b16  	%rs75, %rs72, %rs74;
	add.s64 	%rd77, %rd1, %rd75;
	st.global.u8 	[%rd77], %rs75;
	sub.s32 	%r133, %r132, %r3;
	cvt.s64.s32 	%rd78, %r133;
	add.s64 	%rd79, %rd2, %rd78;
	ld.global.nc.u8 	%rs76, [%rd79];
	cvt.u16.u8 	%rs77, %rs76;
	xor.b16  	%rs78, %rs75, %rs77;
	add.s64 	%rd80, %rd1, %rd78;
	st.global.u8 	[%rd80], %rs78;
	sub.s32 	%r155, %r133, %r3;
	cvt.s64.s32 	%rd81, %r155;
	add.s64 	%rd82, %rd2, %rd81;
	ld.global.nc.u8 	%rs79, [%rd82];
	cvt.u16.u8 	%rs80, %rs79;
	xor.b16  	%rs81, %rs78, %rs80;
	add.s64 	%rd83, %rd1, %rd81;
	st.global.u8 	[%rd83], %rs81;
$L__BB6_7:
	setp.eq.s32 	%p6, %r65, 0;
	@%p6 bra 	$L__BB6_13;
	and.b32  	%r68, %r6, 3;
	setp.lt.u32 	%p7, %r65, 4;
	@%p7 bra 	$L__BB6_10;
	sub.s32 	%r134, %r155, %r3;
	cvt.s64.s32 	%rd84, %r134;
	add.s64 	%rd85, %rd2, %rd84;
	ld.global.nc.u8 	%rs82, [%rd85];
	cvt.u16.u8 	%rs83, %rs82;
	cvt.s64.s32 	%rd86, %r155;
	add.s64 	%rd87, %rd1, %rd86;
	ld.global.u8 	%rs84, [%rd87];
	xor.b16  	%rs85, %rs84, %rs83;
	add.s64 	%rd88, %rd1, %rd84;
	st.global.u8 	[%rd88], %rs85;
	sub.s32 	%r135, %r134, %r3;
	cvt.s64.s32 	%rd89, %r135;
	add.s64 	%rd90, %rd2, %rd89;
	ld.global.nc.u8 	%rs86, [%rd90];
	cvt.u16.u8 	%rs87, %rs86;
	xor.b16  	%rs88, %rs85, %rs87;
	add.s64 	%rd91, %rd1, %rd89;
	st.global.u8 	[%rd91], %rs88;
	sub.s32 	%r136, %r135, %r3;
	cvt.s64.s32 	%rd92, %r136;
	add.s64 	%rd93, %rd2, %rd92;
	ld.global.nc.u8 	%rs89, [%rd93];
	cvt.u16.u8 	%rs90, %rs89;
	xor.b16  	%rs91, %rs88, %rs90;
	add.s64 	%rd94, %rd1, %rd92;
	st.global.u8 	[%rd94], %rs91;
	sub.s32 	%r155, %r136, %r3;
	cvt.s64.s32 	%rd95, %r155;
	add.s64 	%rd96, %rd2, %rd95;
	ld.global.nc.u8 	%rs92, [%rd96];
	cvt.u16.u8 	%rs93, %rs92;
	xor.b16  	%rs94, %rs91, %rs93;
	add.s64 	%rd97, %rd1, %rd95;
	st.global.u8 	[%rd97], %rs94;
$L__BB6_10:
	setp.eq.s32 	%p8, %r68, 0;
	@%p8 bra 	$L__BB6_13;
	cvt.s64.s32 	%rd98, %r155;
	add.s64 	%rd99, %rd1, %rd98;
	ld.global.u8 	%rs99, [%rd99];
	sub.s32 	%r159, %r155, %r3;
	neg.s32 	%r158, %r68;
$L__BB6_12:
	.pragma "nounroll";
	cvt.s64.s32 	%rd100, %r159;
	add.s64 	%rd101, %rd2, %rd100;
	ld.global.nc.u8 	%rs95, [%rd101];
	cvt.u16.u8 	%rs96, %rs95;
	xor.b16  	%rs99, %rs99, %rs96;
	add.s64 	%rd102, %rd1, %rd100;
	st.global.u8 	[%rd102], %rs99;
	sub.s32 	%r159, %r159, %r3;
	add.s32 	%r158, %r158, 1;
	setp.ne.s32 	%p9, %r158, 0;
	@%p9 bra 	$L__BB6_12;
$L__BB6_13:
	ret;

}
	// .globl	_Z10ENC_XOR_RLPKhPhPKdi
.visible .entry _Z10ENC_XOR_RLPKhPhPKdi(
	.param .u64 .ptr .align 1 _Z10ENC_XOR_RLPKhPhPKdi_param_0,
	.param .u64 .ptr .align 1 _Z10ENC_XOR_RLPKhPhPKdi_param_1,
	.param .u64 .ptr .align 1 _Z10ENC_XOR_RLPKhPhPKdi_param_2,
	.param .u32 _Z10ENC_XOR_RLPKhPhPKdi_param_3
)
{
	.reg .pred 	%p<10>;
	.reg .b16 	%rs<100>;
	.reg .b32 	%r<143>;
	.reg .b64 	%rd<106>;
	.reg .b64 	%fd<3>;

	ld.param.u64 	%rd5, [_Z10ENC_XOR_RLPKhPhPKdi_param_0];
	ld.param.u64 	%rd6, [_Z10ENC_XOR_RLPKhPhPKdi_param_1];
	ld.param.u64 	%rd7, [_Z10ENC_XOR_RLPKhPhPKdi_param_2];
	ld.param.u32 	%r73, [_Z10ENC_XOR_RLPKhPhPKdi_param_3];
	cvta.to.global.u64 	%rd1, %rd6;
	cvta.to.global.u64 	%rd8, %rd7;
	cvta.to.global.u64 	%rd2, %rd5;
	mov.u32 	%r1, %ntid.x;
	mov.u32 	%r2, %ctaid.x;
	mov.u32 	%r3, %tid.x;
	add.s32 	%r4, %r73, -1;
	mad.lo.s32 	%r74, %r73, %r2, %r4;
	mad.lo.s32 	%r138, %r74, %r1, %r3;
	cvt.s64.s32 	%rd9, %r138;
	add.s64 	%rd10, %rd2, %rd9;
	ld.global.nc.u8 	%rs8, [%rd10];
	cvt.u16.u8 	%rs9, %rs8;
	mul.wide.u32 	%rd11, %r2, 8;
	add.s64 	%rd12, %rd8, %rd11;
	ld.global.nc.f64 	%fd1, [%rd12];
	mul.f64 	%fd2, %fd1, 0d4070000000000000;
	cvt.rzi.u32.f64 	%r75, %fd2;
	cvt.u16.u32 	%rs10, %r75;
	xor.b16  	%rs98, %rs9, %rs10;
	add.s64 	%rd13, %rd1, %rd9;
	st.global.u8 	[%rd13], %rs98;
	setp.lt.s32 	%p1, %r73, 2;
	@%p1 bra 	$L__BB7_13;
	add.s32 	%r76, %r73, -2;
	and.b32  	%r6, %r4, 15;
	setp.lt.u32 	%p2, %r76, 15;
	@%p2 bra 	$L__BB7_4;
	mad.lo.s32 	%r77, %r73, %r2, %r73;
	add.s32 	%r78, %r77, -17;
	mad.lo.s32 	%r136, %r1, %r78, %r3;
	shl.b32 	%r8, %r1, 4;
	add.s32 	%r79, %r77, -16;
	mad.lo.s32 	%r135, %r1, %r79, %r3;
	add.s32 	%r80, %r77, -15;
	mad.lo.s32 	%r134, %r1, %r80, %r3;
	add.s32 	%r81, %r77, -14;
	mad.lo.s32 	%r133, %r1, %r81, %r3;
	add.s32 	%r82, %r77, -13;
	mad.lo.s32 	%r132, %r1, %r82, %r3;
	add.s32 	%r83, %r77, -12;
	mad.lo.s32 	%r131, %r1, %r83, %r3;
	add.s32 	%r84, %r77, -11;
	mad.lo.s32 	%r130, %r1, %r84, %r3;
	add.s32 	%r85, %r77, -10;
	mad.lo.s32 	%r129, %r1, %r85, %r3;
	add.s32 	%r86, %r77, -9;
	mad.lo.s32 	%r128, %r1, %r86, %r3;
	add.s32 	%r87, %r77, -8;
	mad.lo.s32 	%r127, %r1, %r87, %r3;
	add.s32 	%r88, %r77, -7;
	mad.lo.s32 	%r126, %r1, %r88, %r3;
	add.s32 	%r89, %r77, -6;
	mad.lo.s32 	%r125, %r1, %r89, %r3;
	add.s32 	%r90, %r77, -5;
	mad.lo.s32 	%r124, %r1, %r90, %r3;
	add.s32 	%r91, %r77, -4;
	mad.lo.s32 	%r123, %r1, %r91, %r3;
	add.s32 	%r92, %r77, -3;
	mad.lo.s32 	%r122, %r1, %r92, %r3;
	add.s32 	%r93, %r77, -2;
	mad.lo.s32 	%r121, %r1, %r93, %r3;
	and.b32  	%r94, %r4, -16;
	neg.s32 	%r120, %r94;
$L__BB7_3:
	.pragma "nounroll";
	sub.s32 	%r95, %r138, %r1;
	cvt.s64.s32 	%rd14, %r121;
	add.s64 	%rd15, %rd2, %rd14;
	ld.global.nc.u8 	%rs11, [%rd15];
	cvt.u16.u8 	%rs12, %rs11;
	xor.b16  	%rs13, %rs98, %rs12;
	add.s64 	%rd16, %rd1, %rd14;
	st.global.u8 	[%rd16], %rs13;
	sub.s32 	%r96, %r95, %r1;
	cvt.s64.s32 	%rd17, %r122;
	add.s64 	%rd18, %rd2, %rd17;
	ld.global.nc.u8 	%rs14, [%rd18];
	cvt.u16.u8 	%rs15, %rs14;
	xor.b16  	%rs16, %rs13, %rs15;
	add.s64 	%rd19, %rd1, %rd17;
	st.global.u8 	[%rd19], %rs16;
	sub.s32 	%r97, %r96, %r1;
	cvt.s64.s32 	%rd20, %r123;
	add.s64 	%rd21, %rd2, %rd20;
	ld.global.nc.u8 	%rs17, [%rd21];
	cvt.u16.u8 	%rs18, %rs17;
	xor.b16  	%rs19, %rs16, %rs18;
	add.s64 	%rd22, %rd1, %rd20;
	st.global.u8 	[%rd22], %rs19;
	sub.s32 	%r98, %r97, %r1;
	cvt.s64.s32 	%rd23, %r124;
	add.s64 	%rd24, %rd2, %rd23;
	ld.global.nc.u8 	%rs20, [%rd24];
	cvt.u16.u8 	%rs21, %rs20;
	xor.b16  	%rs22, %rs19, %rs21;
	add.s64 	%rd25, %rd1, %rd23;
	st.global.u8 	[%rd25], %rs22;
	sub.s32 	%r99, %r98, %r1;
	cvt.s64.s32 	%rd26, %r125;
	add.s64 	%rd27, %rd2, %rd26;
	ld.global.nc.u8 	%rs23, [%rd27];
	cvt.u16.u8 	%rs24, %rs23;
	xor.b16  	%rs25, %rs22, %rs24;
	add.s64 	%rd28, %rd1, %rd26;
	st.global.u8 	[%rd28], %rs25;
	sub.s32 	%r100, %r99, %r1;
	cvt.s64.s32 	%rd29, %r126;
	add.s64 	%rd30, %rd2, %rd29;
	ld.global.nc.u8 	%rs26, [%rd30];
	cvt.u16.u8 	%rs27, %rs26;
	xor.b16  	%rs28, %rs25, %rs27;
	add.s64 	%rd31, %rd1, %rd29;
	st.global.u8 	[%rd31], %rs28;
	sub.s32 	%r101, %r100, %r1;
	cvt.s64.s32 	%rd32, %r127;
	add.s64 	%rd33, %rd2, %rd32;
	ld.global.nc.u8 	%rs29, [%rd33];
	cvt.u16.u8 	%rs30, %rs29;
	xor.b16  	%rs31, %rs28, %rs30;
	add.s64 	%rd34, %rd1, %rd32;
	st.global.u8 	[%rd34], %rs31;
	sub.s32 	%r102, %r101, %r1;
	cvt.s64.s32 	%rd35, %r128;
	add.s64 	%rd36, %rd2, %rd35;
	ld.global.nc.u8 	%rs32, [%rd36];
	cvt.u16.u8 	%rs33, %rs32;
	xor.b16  	%rs34, %rs31, %rs33;
	add.s64 	%rd37, %rd1, %rd35;
	st.global.u8 	[%rd37], %rs34;
	sub.s32 	%r103, %r102, %r1;
	cvt.s64.s32 	%rd38, %r129;
	add.s64 	%rd39, %rd2, %rd38;
	ld.global.nc.u8 	%rs35, [%rd39];
	cvt.u16.u8 	%rs36, %rs35;
	xor.b16  	%rs37, %rs34, %rs36;
	add.s64 	%rd40, %rd1, %rd38;
	st.global.u8 	[%rd40], %rs37;
	sub.s32 	%r104, %r103, %r1;
	cvt.s64.s32 	%rd41, %r130;
	add.s64 	%rd42, %rd2, %rd41;
	ld.global.nc.u8 	%rs38, [%rd42];
	cvt.u16.u8 	%rs39, %rs38;
	xor.b16  	%rs40, %rs37, %rs39;
	add.s64 	%rd43, %rd1, %rd41;
	st.global.u8 	[%rd43], %rs40;
	sub.s32 	%r105, %r104, %r1;
	cvt.s64.s32 	%rd44, %r131;
	add.s64 	%rd45, %rd2, %rd44;
	ld.global.nc.u8 	%rs41, [%rd45];
	cvt.u16.u8 	%rs42, %rs41;
	xor.b16  	%rs43, %rs40, %rs42;
	add.s64 	%rd46, %rd1, %rd44;
	st.global.u8 	[%rd46], %rs43;
	sub.s32 	%r106, %r105, %r1;
	cvt.s64.s32 	%rd47, %r132;
	add.s64 	%rd48, %rd2, %rd47;
	ld.global.nc.u8 	%rs44, [%rd48];
	cvt.u16.u8 	%rs45, %rs44;
	xor.b16  	%rs46, %rs43, %rs45;
	add.s64 	%rd49, %rd1, %rd47;
	st.global.u8 	[%rd49], %rs46;
	sub.s32 	%r107, %r106, %r1;
	cvt.s64.s32 	%rd50, %r133;
	add.s64 	%rd51, %rd2, %rd50;
	ld.global.nc.u8 	%rs47, [%rd51];
	cvt.u16.u8 	%rs48, %rs47;
	xor.b16  	%rs49, %rs46, %rs48;
	add.s64 	%rd52, %rd1, %rd50;
	st.global.u8 	[%rd52], %rs49;
	sub.s32 	%r108, %r107, %r1;
	cvt.s64.s32 	%rd53, %r134;
	add.s64 	%rd54, %rd2, %rd53;
	ld.global.nc.u8 	%rs50, [%rd54];
	cvt.u16.u8 	%rs51, %rs50;
	xor.b16  	%rs52, %rs49, %rs51;
	add.s64 	%rd55, %rd1, %rd53;
	st.global.u8 	[%rd55], %rs52;
	sub.s32 	%r109, %r108, %r1;
	cvt.s64.s32 	%rd56, %r135;
	add.s64 	%rd57, %rd2, %rd56;
	ld.global.nc.u8 	%rs53, [%rd57];
	cvt.u16.u8 	%rs54, %rs53;
	xor.b16  	%rs55, %rs52, %rs54;
	add.s64 	%rd58, %rd1, %rd56;
	st.global.u8 	[%rd58], %rs55;
	sub.s32 	%r138, %r109, %r1;
	cvt.s64.s32 	%rd59, %r136;
	add.s64 	%rd60, %rd2, %rd59;
	ld.global.nc.u8 	%rs56, [%rd60];
	cvt.u16.u8 	%rs57, %rs56;
	xor.b16  	%rs98, %rs55, %rs57;
	add.s64 	%rd61, %rd1, %rd59;
	st.global.u8 	[%rd61], %rs98;
	sub.s32 	%r136, %r136, %r8;
	sub.s32 	%r135, %r135, %r8;
	sub.s32 	%r134, %r134, %r8;
	sub.s32 	%r133, %r133, %r8;
	sub.s32 	%r132, %r132, %r8;
	sub.s32 	%r131, %r131, %r8;
	sub.s32 	%r130, %r130, %r8;
	sub.s32 	%r129, %r129, %r8;
	sub.s32 	%r128, %r128, %r8;
	sub.s32 	%r127, %r127, %r8;
	sub.s32 	%r126, %r126, %r8;
	sub.s32 	%r125, %r125, %r8;
	sub.s32 	%r124, %r124, %r8;
	sub.s32 	%r123, %r123, %r8;
	sub.s32 	%r122, %r122, %r8;
	sub.s32 	%r121, %r121, %r8;
	add.s32 	%r120, %r120, 16;
	setp.ne.s32 	%p3, %r120, 0;
	@%p3 bra 	$L__BB7_3;
$L__BB7_4:
	setp.eq.s32 	%p4, %r6, 0;
	@%p4 bra 	$L__BB7_13;
	and.b32  	%r62, %r4, 7;
	setp.lt.u32 	%p5, %r6, 8;
	@%p5 bra 	$L__BB7_7;
	sub.s32 	%r110, %r138, %r1;
	cvt.s64.s32 	%rd62, %r110;
	add.s64 	%rd63, %rd2, %rd62;
	ld.global.nc.u8 	%rs58, [%rd63];
	cvt.u16.u8 	%rs59, %rs58;
	xor.b16  	%rs60, %rs98, %rs59;
	add.s64 	%rd64, %rd1, %rd62;
	st.global.u8 	[%rd64], %rs60;
	sub.s32 	%r111, %r110, %r1;
	cvt.s64.s32 	%rd65, %r111;
	add.s64 	%rd66, %rd2, %rd65;
	ld.global.nc.u8 	%rs61, [%rd66];
	cvt.u16.u8 	%rs62, %rs61;
	xor.b16  	%rs63, %rs60, %rs62;
	add.s64 	%rd67, %rd1, %rd65;
	st.global.u8 	[%rd67], %rs63;
	sub.s32 	%r112, %r111, %r1;
	cvt.s64.s32 	%rd68, %r112;
	add.s64 	%rd69, %rd2, %rd68;
	ld.global.nc.u8 	%rs64, [%rd69];
	cvt.u16.u8 	%rs65, %rs64;
	xor.b16  	%rs66, %rs63, %rs65;
	add.s64 	%rd70, %rd1, %rd68;
	st.global.u8 	[%rd70], %rs66;
	sub.s32 	%r113, %r112, %r1;
	cvt.s64.s32 	%rd71, %r113;
	add.s64 	%rd72, %rd2, %rd71;
	ld.global.nc.u8 	%rs67, [%rd72];
	cvt.u16.u8 	%rs68, %rs67;
	xor.b16  	%rs69, %rs66, %rs68;
	add.s64 	%rd73, %rd1, %rd71;
	st.global.u8 	[%rd73], %rs69;
	sub.s32 	%r114, %r113, %r1;
	cvt.s64.s32 	%rd74, %r114;
	add.s64 	%rd75, %rd2, %rd74;
	ld.global.nc.u8 	%rs70, [%rd75];
	cvt.u16.u8 	%rs71, %rs70;
	xor.b16  	%rs72, %rs69, %rs71;
	add.s64 	%rd76, %rd1, %rd74;
	st.global.u8 	[%rd76], %rs72;
	sub.s32 	%r115, %r114, %r1;
	cvt.s64.s32 	%rd77, %r115;
	add.s64 	%rd78, %rd2, %rd77;
	ld.global.nc.u8 	%rs73, [%rd78];
	cvt.u16.u8 	%rs74, %rs73;
	xor.b16  	%rs75, %rs72, %rs74;
	add.s64 	%rd79, %rd1, %rd77;
	st.global.u8 	[%rd79], %rs75;
	sub.s32 	%r116, %r115, %r1;
	cvt.s64.s32 	%rd80, %r116;
	add.s64 	%rd81, %rd2, %rd80;
	ld.global.nc.u8 	%rs76, [%rd81];
	cvt.u16.u8 	%rs77, %rs76;
	xor.b16  	%rs78, %rs75, %rs77;
	add.s64 	%rd82, %rd1, %rd80;
	st.global.u8 	[%rd82], %rs78;
	sub.s32 	%r138, %r116, %r1;
	cvt.s64.s32 	%rd83, %r138;
	add.s64 	%rd84, %rd2, %rd83;
	ld.global.nc.u8 	%rs79, [%rd84];
	cvt.u16.u8 	%rs80, %rs79;
	xor.b16  	%rs81, %rs78, %rs80;
	add.s64 	%rd85, %rd1, %rd83;
	st.global.u8 	[%rd85], %rs81;
$L__BB7_7:
	setp.eq.s32 	%p6, %r62, 0;
	@%p6 bra 	$L__BB7_13;
	and.b32  	%r65, %r4, 3;
	setp.lt.u32 	%p7, %r62, 4;
	@%p7 bra 	$L__BB7_10;
	sub.s32 	%r117, %r138, %r1;
	cvt.s64.s32 	%rd86, %r117;
	add.s64 	%rd87, %rd2, %rd86;
	ld.global.nc.u8 	%rs82, [%rd87];
	cvt.u16.u8 	%rs83, %rs82;
	cvt.s64.s32 	%rd88, %r138;
	add.s64 	%rd89, %rd1, %rd88;
	ld.global.u8 	%rs84, [%rd89];
	xor.b16  	%rs85, %rs84, %rs83;
	add.s64 	%rd90, %rd1, %rd86;
	st.global.u8 	[%rd90], %rs85;
	sub.s32 	%r118, %r117, %r1;
	cvt.s64.s32 	%rd91, %r118;
	add.s64 	%rd92, %rd2, %rd91;
	ld.global.nc.u8 	%rs86, [%rd92];
	cvt.u16.u8 	%rs87, %rs86;
	xor.b16  	%rs88, %rs85, %rs87;
	add.s64 	%rd93, %rd1, %rd91;
	st.global.u8 	[%rd93], %rs88;
	sub.s32 	%r119, %r118, %r1;
	cvt.s64.s32 	%rd94, %r119;
	add.s64 	%rd95, %rd2, %rd94;
	ld.global.nc.u8 	%rs89, [%rd95];
	cvt.u16.u8 	%rs90, %rs89;
	xor.b16  	%rs91, %rs88, %rs90;
	add.s64 	%rd96, %rd1, %rd94;
	st.global.u8 	[%rd96], %rs91;
	sub.s32 	%r138, %r119, %r1;
	cvt.s64.s32 	%rd97, %r138;
	add.s64 	%rd98, %rd2, %rd97;
	ld.global.nc.u8 	%rs92, [%rd98];
	cvt.u16.u8 	%rs93, %rs92;
	xor.b16  	%rs94, %rs91, %rs93;
	add.s64 	%rd99, %rd1, %rd97;
	st.global.u8 	[%rd99], %rs94;
$L__BB7_10:
	setp.eq.s32 	%p8, %r65, 0;
	@%p8 bra 	$L__BB7_13;
	cvt.s64.s32 	%rd100, %r138;
	add.s64 	%rd101, %rd1, %rd100;
	ld.global.u8 	%rs99, [%rd101];
	cvt.u64.u32 	%rd102, %r1;
	sub.s64 	%rd3, %rd1, %rd102;
	sub.s64 	%rd4, %rd2, %rd102;
	neg.s32 	%r141, %r65;
$L__BB7_12:
	.pragma "nounroll";
	cvt.s64.s32 	%rd103, %r138;
	add.s64 	%rd104, %rd3, %rd103;
	sub.s32 	%r138, %r138, %r1;
	add.s64 	%rd105, %rd4, %rd103;
	ld.global.nc.u8 	%rs95, [%rd105];
	cvt.u16.u8 	%rs96, %rs95;
	xor.b16  	%rs99, %rs99, %rs96;
	st.global.u8 	[%rd104], %rs99;
	add.s32 	%r141, %r141, 1;
	setp.ne.s32 	%p9, %r141, 0;
	@%p9 bra 	$L__BB7_12;
$L__BB7_13:
	ret;

}
	// .globl	_Z10DEC_XOR_TDPhPKdi
.visible .entry _Z10DEC_XOR_TDPhPKdi(
	.param .u64 .ptr .align 1 _Z10DEC_XOR_TDPhPKdi_param_0,
	.param .u64 .ptr .align 1 _Z10DEC_XOR_TDPhPKdi_param_1,
	.param .u32 _Z10DEC_XOR_TDPhPKdi_param_2
)
{
	.reg .pred 	%p<10>;
	.reg .b16 	%rs<91>;
	.reg .b32 	%r<173>;
	.reg .b64 	%rd<75>;
	.reg .b64 	%fd<3>;

	ld.param.u64 	%rd3, [_Z10DEC_XOR_TDPhPKdi_param_0];
	ld.param.u64 	%rd2, [_Z10DEC_XOR_TDPhPKdi_param_1];
	ld.param.u32 	%r81, [_Z10DEC_XOR_TDPhPKdi_param_2];
	cvta.to.global.u64 	%rd1, %rd3;
	mov.u32 	%r1, %nctaid.x;
	mov.u32 	%r2, %ntid.x;
	mul.lo.s32 	%r3, %r1, %r2;
	mov.u32 	%r4, %ctaid.x;
	mov.u32 	%r5, %tid.x;
	mad.lo.s32 	%r82, %r4, %r2, %r5;
	add.s32 	%r6, %r81, -1;
	mad.lo.s32 	%r172, %r6, %r3, %r82;
	setp.lt.s32 	%p1, %r81, 2;
	@%p1 bra 	$L__BB8_13;
	add.s32 	%r8, %r81, -2;
	setp.lt.u32 	%p2, %r8, 15;
	@%p2 bra 	$L__BB8_4;
	add.s32 	%r84, %r81, -17;
	mad.lo.s32 	%r85, %r1, %r84, %r4;
	mad.lo.s32 	%r162, %r2, %r85, %r5;
	add.s32 	%r86, %r81, -16;
	mad.lo.s32 	%r87, %r1, %r86, %r4;
	mad.lo.s32 	%r161, %r2, %r87, %r5;
	add.s32 	%r88, %r81, -15;
	mad.lo.s32 	%r89, %r1, %r88, %r4;
	mad.lo.s32 	%r160, %r2, %r89, %r5;
	add.s32 	%r90, %r81, -14;
	mad.lo.s32 	%r91, %r1, %r90, %r4;
	mad.lo.s32 	%r159, %r2, %r91, %r5;
	add.s32 	%r92, %r81, -13;
	mad.lo.s32 	%r93, %r1, %r92, %r4;
	mad.lo.s32 	%r158, %r2, %r93, %r5;
	add.s32 	%r94, %r81, -12;
	mad.lo.s32 	%r95, %r1, %r94, %r4;
	mad.lo.s32 	%r157, %r2, %r95, %r5;
	add.s32 	%r96, %r81, -11;
	mad.lo.s32 	%r97, %r1, %r96, %r4;
	mad.lo.s32 	%r156, %r2, %r97, %r5;
	add.s32 	%r98, %r81, -10;
	mad.lo.s32 	%r99, %r1, %r98, %r4;
	mad.lo.s32 	%r155, %r2, %r99, %r5;
	add.s32 	%r100, %r81, -9;
	mad.lo.s32 	%r101, %r1, %r100, %r4;
	mad.lo.s32 	%r154, %r2, %r101, %r5;
	add.s32 	%r102, %r81, -8;
	mad.lo.s32 	%r103, %r1, %r102, %r4;
	mad.lo.s32 	%r153, %r2, %r103, %r5;
	add.s32 	%r104, %r81, -7;
	mad.lo.s32 	%r105, %r1, %r104, %r4;
	mad.lo.s32 	%r152, %r2, %r105, %r5;
	add.s32 	%r106, %r81, -6;
	mad.lo.s32 	%r107, %r1, %r106, %r4;
	mad.lo.s32 	%r151, %r2, %r107, %r5;
	add.s32 	%r108, %r81, -5;
	mad.lo.s32 	%r109, %r1, %r108, %r4;
	mad.lo.s32 	%r150, %r2, %r109, %r5;
	add.s32 	%r110, %r81, -4;
	mad.lo.s32 	%r111, %r1, %r110, %r4;
	mad.lo.s32 	%r149, %r2, %r111, %r5;
	add.s32 	%r112, %r81, -3;
	mad.lo.s32 	%r113, %r1, %r112, %r4;
	mad.lo.s32 	%r148, %r2, %r113, %r5;
	mad.lo.s32 	%r114, %r1, %r8, %r4;
	mad.lo.s32 	%r147, %r2, %r114, %r5;
	and.b32  	%r115, %r6, -16;
	neg.s32 	%r146, %r115;
	cvt.s64.s32 	%rd6, %r3;
$L__BB8_3:
	.pragma "nounroll";
	sub.s32 	%r116, %r172, %r3;
	cvt.s64.s32 	%rd4, %r147;
	add.s64 	%rd5, %rd1, %rd4;
	ld.global.u8 	%rs1, [%rd5];
	add.s64 	%rd7, %rd5, %rd6;
	ld.global.u8 	%rs2, [%rd7];
	xor.b16  	%rs3, %rs2, %rs1;
	st.global.u8 	[%rd7], %rs3;
	sub.s32 	%r117, %r116, %r3;
	cvt.s64.s32 	%rd8, %r148;
	add.s64 	%rd9, %rd1, %rd8;
	ld.global.u8 	%rs4, [%rd9];
	ld.global.u8 	%rs5, [%rd5];
	xor.b16  	%rs6, %rs5, %rs4;
	st.global.u8 	[%rd5], %rs6;
	sub.s32 	%r118, %r117, %r3;
	cvt.s64.s32 	%rd10, %r149;
	add.s64 	%rd11, %rd1, %rd10;
	ld.global.u8 	%rs7, [%rd11];
	ld.global.u8 	%rs8, [%rd9];
	xor.b16  	%rs9, %rs8, %rs7;
	st.global.u8 	[%rd9], %rs9;
	sub.s32 	%r119, %r118, %r3;
	cvt.s64.s32 	%rd12, %r150;
	add.s64 	%rd13, %rd1, %rd12;
	ld.global.u8 	%rs10, [%rd13];
	ld.global.u8 	%rs11, [%rd11];
	xor.b16  	%rs12, %rs11, %rs10;
	st.global.u8 	[%rd11], %rs12;
	sub.s32 	%r120, %r119, %r3;
	cvt.s64.s32 	%rd14, %r151;
	add.s64 	%rd15, %rd1, %rd14;
	ld.global.u8 	%rs13, [%rd15];
	ld.global.u8 	%rs14, [%rd13];
	xor.b16  	%rs15, %rs14, %rs13;
	st.global.u8 	[%rd13], %rs15;
	sub.s32 	%r121, %r120, %r3;
	cvt.s64.s32 	%rd16, %r152;
	add.s64 	%rd17, %rd1, %rd16;
	ld.global.u8 	%rs16, [%rd17];
	ld.global.u8 	%rs17, [%rd15];
	xor.b16  	%rs18, %rs17, %rs16;
	st.global.u8 	[%rd15], %rs18;
	sub.s32 	%r122, %r121, %r3;
	cvt.s64.s32 	%rd18, %r153;
	add.s64 	%rd19, %rd1, %rd18;
	ld.global.u8 	%rs19, [%rd19];
	ld.global.u8 	%rs20, [%rd17];
	xor.b16  	%rs21, %rs20, %rs19;
	st.global.u8 	[%rd17], %rs21;
	sub.s32 	%r123, %r122, %r3;
	cvt.s64.s32 	%rd20, %r154;
	add.s64 	%rd21, %rd1, %rd20;
	ld.global.u8 	%rs22, [%rd21];
	ld.global.u8 	%rs23, [%rd19];
	xor.b16  	%rs24, %rs23, %rs22;
	st.global.u8 	[%rd19], %rs24;
	sub.s32 	%r124, %r123, %r3;
	cvt.s64.s32 	%rd22, %r155;
	add.s64 	%rd23, %rd1, %rd22;
	ld.global.u8 	%rs25, [%rd23];
	ld.global.u8 	%rs26, [%rd21];
	xor.b16  	%rs27, %rs26, %rs25;
	st.global.u8 	[%rd21], %rs27;
	sub.s32 	%r125, %r124, %r3;
	cvt.s64.s32 	%rd24, %r156;
	add.s64 	%rd25, %rd1, %rd24;
	ld.global.u8 	%rs28, [%rd25];
	ld.global.u8 	%rs29, [%rd23];
	xor.b16  	%rs30, %rs29, %rs28;
	st.global.u8 	[%rd23], %rs30;
	sub.s32 	%r126, %r125, %r3;
	cvt.s64.s32 	%rd26, %r157;
	add.s64 	%rd27, %rd1, %rd26;
	ld.global.u8 	%rs31, [%rd27];
	ld.global.u8 	%rs32, [%rd25];
	xor.b16  	%rs33, %rs32, %rs31;
	st.global.u8 	[%rd25], %rs33;
	sub.s32 	%r127, %r126, %r3;
	cvt.s64.s32 	%rd28, %r158;
	add.s64 	%rd29, %rd1, %rd28;
	ld.global.u8 	%rs34, [%rd29];
	ld.global.u8 	%rs35, [%rd27];
	xor.b16  	%rs36, %rs35, %rs34;
	st.global.u8 	[%rd27], %rs36;
	sub.s32 	%r128, %r127, %r3;
	cvt.s64.s32 	%rd30, %r159;
	add.s64 	%rd31, %rd1, %rd30;
	ld.global.u8 	%rs37, [%rd31];
	ld.global.u8 	%rs38, [%rd29];
	xor.b16  	%rs39, %rs38, %rs37;
	st.global.u8 	[%rd29], %rs39;
	sub.s32 	%r129, %r128, %r3;
	cvt.s64.s32 	%rd32, %r160;
	add.s64 	%rd33, %rd1, %rd32;
	ld.global.u8 	%rs40, [%rd33];
	ld.global.u8 	%rs41, [%rd31];
	xor.b16  	%rs42, %rs41, %rs40;
	st.global.u8 	[%rd31], %rs42;
	sub.s32 	%r130, %r129, %r3;
	cvt.s64.s32 	%rd34, %r161;
	add.s64 	%rd35, %rd1, %rd34;
	ld.global.u8 	%rs43, [%rd35];
	ld.global.u8 	%rs44, [%rd33];
	xor.b16  	%rs45, %rs44, %rs43;
	st.global.u8 	[%rd33], %rs45;
	sub.s32 	%r172, %r130, %r3;
	cvt.s64.s32 	%rd36, %r162;
	add.s64 	%rd37, %rd1, %rd36;
	ld.global.u8 	%rs46, [%rd37];
	ld.global.u8 	%rs47, [%rd35];
	xor.b16  	%rs48, %rs47, %rs46;
	st.global.u8 	[%rd35], %rs48;
	shl.b32 	%r131, %r3, 4;
	sub.s32 	%r162, %r162, %r131;
	sub.s32 	%r161, %r161, %r131;
	sub.s32 	%r160, %r160, %r131;
	sub.s32 	%r159, %r159, %r131;
	sub.s32 	%r158, %r158, %r131;
	sub.s32 	%r157, %r157, %r131;
	sub.s32 	%r156, %r156, %r131;
	sub.s32 	%r155, %r155, %r131;
	sub.s32 	%r154, %r154, %r131;
	sub.s32 	%r153, %r153, %r131;
	sub.s32 	%r152, %r152, %r131;
	sub.s32 	%r151, %r151, %r131;
	sub.s32 	%r150, %r150, %r131;
	sub.s32 	%r149, %r149, %r131;
	sub.s32 	%r148, %r148, %r131;
	sub.s32 	%r147, %r147, %r131;
	add.s32 	%r146, %r146, 16;
	setp.ne.s32 	%p3, %r146, 0;
	@%p3 bra 	$L__BB8_3;
$L__BB8_4:
	and.b32  	%r64, %r6, 15;
	setp.eq.s32 	%p4, %r64, 0;
	@%p4 bra 	$L__BB8_13;
	and.b32  	%r65, %r6, 7;
	setp.lt.u32 	%p5, %r64, 8;
	@%p5 bra 	$L__BB8_7;
	sub.s32 	%r133, %r172, %r3;
	cvt.s64.s32 	%rd38, %r133;
	add.s64 	%rd39, %rd1, %rd38;
	ld.global.u8 	%rs49, [%rd39];
	cvt.s64.s32 	%rd40, %r3;
	add.s64 	%rd41, %rd39, %rd40;
	ld.global.u8 	%rs50, [%rd41];
	xor.b16  	%rs51, %rs50, %rs49;
	st.global.u8 	[%rd41], %rs51;
	sub.s32 	%r134, %r133, %r3;
	cvt.s64.s32 	%rd42, %r134;
	add.s64 	%rd43, %rd1, %rd42;
	ld.global.u8 	%rs52, [%rd43];
	ld.global.u8 	%rs53, [%rd39];
	xor.b16  	%rs54, %rs53, %rs52;
	st.global.u8 	[%rd39], %rs54;
	sub.s32 	%r135, %r134, %r3;
	cvt.s64.s32 	%rd44, %r135;
	add.s64 	%rd45, %rd1, %rd44;
	ld.global.u8 	%rs55, [%rd45];
	ld.global.u8 	%rs56, [%rd43];
	xor.b16  	%rs57, %rs56, %rs55;
	st.global.u8 	[%rd43], %rs57;
	sub.s32 	%r136, %r135, %r3;
	cvt.s64.s32 	%rd46, %r136;
	add.s64 	%rd47, %rd1, %rd46;
	ld.global.u8 	%rs58, [%rd47];
	ld.global.u8 	%rs59, [%rd45];
	xor.b16  	%rs60, %rs59, %rs58;
	st.global.u8 	[%rd45], %rs60;
	sub.s32 	%r137, %r136, %r3;
	cvt.s64.s32 	%rd48, %r137;
	add.s64 	%rd49, %rd1, %rd48;
	ld.global.u8 	%rs61, [%rd49];
	ld.global.u8 	%rs62, [%rd47];
	xor.b16  	%rs63, %rs62, %rs61;
	st.global.u8 	[%rd47], %rs63;
	sub.s32 	%r138, %r137, %r3;
	cvt.s64.s32 	%rd50, %r138;
	add.s64 	%rd51, %rd1, %rd50;
	ld.global.u8 	%rs64, [%rd51];
	ld.global.u8 	%rs65, [%rd49];
	xor.b16  	%rs66, %rs65, %rs64;
	st.global.u8 	[%rd49], %rs66;
	sub.s32 	%r139, %r138, %r3;
	cvt.s64.s32 	%rd52, %r139;
	add.s64 	%rd53, %rd1, %rd52;
	ld.global.u8 	%rs67, [%rd53];
	ld.global.u8 	%rs68, [%rd51];
	xor.b16  	%rs69, %rs68, %rs67;
	st.global.u8 	[%rd51], %rs69;
	sub.s32 	%r172, %r139, %r3;
	cvt.s64.s32 	%rd54, %r172;
	add.s64 	%rd55, %rd1, %rd54;
	ld.global.u8 	%rs70, [%rd55];
	ld.global.u8 	%rs71, [%rd53];
	xor.b16  	%rs72, %rs71, %rs70;
	st.global.u8 	[%rd53], %rs72;
$L__BB8_7:
	setp.eq.s32 	%p6, %r65, 0;
	@%p6 bra 	$L__BB8_13;
	and.b32  	%r69, %r6, 3;
	setp.lt.u32 	%p7, %r65, 4;
	@%p7 bra 	$L__BB8_10;
	sub.s32 	%r141, %r172, %r3;
	cvt.s64.s32 	%rd56, %r141;
	add.s64 	%rd57, %rd1, %rd56;
	ld.global.u8 	%rs73, [%rd57];
	cvt.s64.s32 	%rd58, %r3;
	add.s64 	%rd59, %rd57, %rd58;
	ld.global.u8 	%rs74, [%rd59];
	xor.b16  	%rs75, %rs74, %rs73;
	st.global.u8 	[%rd59], %rs75;
	sub.s32 	%r142, %r141, %r3;
	cvt.s64.s32 	%rd60, %r142;
	add.s64 	%rd61, %rd1, %rd60;
	ld.global.u8 	%rs76, [%rd61];
	ld.global.u8 	%rs77, [%rd57];
	xor.b16  	%rs78, %rs77, %rs76;
	st.global.u8 	[%rd57], %rs78;
	sub.s32 	%r143, %r142, %r3;
	cvt.s64.s32 	%rd62, %r143;
	add.s64 	%rd63, %rd1, %rd62;
	ld.global.u8 	%rs79, [%rd63];
	ld.global.u8 	%rs80, [%rd61];
	xor.b16  	%rs81, %rs80, %rs79;
	st.global.u8 	[%rd61], %rs81;
	sub.s32 	%r172, %r143, %r3;
	cvt.s64.s32 	%rd64, %r172;
	add.s64 	%rd65, %rd1, %rd64;
	ld.global.u8 	%rs82, [%rd65];
	ld.global.u8 	%rs83, [%rd63];
	xor.b16  	%rs84, %rs83, %rs82;
	st.global.u8 	[%rd63], %rs84;
$L__BB8_10:
	setp.eq.s32 	%p8, %r69, 0;
	@%p8 bra 	$L__BB8_13;
	sub.s32 	%r171, %r172, %r3;
	neg.s32 	%r170, %r69;
	mul.lo.s32 	%r144, %r3, %r69;
	sub.s32 	%r172, %r172, %r144;
	cvt.s64.s32 	%rd68, %r3;
$L__BB8_12:
	.pragma "nounroll";
	cvt.s64.s32 	%rd66, %r171;
	add.s64 	%rd67, %rd1, %rd66;
	ld.global.u8 	%rs85, [%rd67];
	add.s64 	%rd69, %rd67, %rd68;
	ld.global.u8 	%rs86, [%rd69];
	xor.b16  	%rs87, %rs86, %rs85;
	st.global.u8 	[%rd69], %rs87;
	sub.s32 	%r171, %r171, %r3;
	add.s32 	%r170, %r170, 1;
	setp.ne.s32 	%p9, %r170, 0;
	@%p9 bra 	$L__BB8_12;
$L__BB8_13:
	cvta.to.global.u64 	%rd70, %rd2;
	mul.wide.u32 	%rd71, %r4, 8;
	add.s64 	%rd72, %rd70, %rd71;
	ld.global.nc.f64 	%fd1, [%rd72];
	mul.f64 	%fd2, %fd1, 0d4070000000000000;
	cvt.rzi.u32.f64 	%r145, %fd2;
	cvt.s64.s32 	%rd73, %r172;
	add.s64 	%rd74, %rd1, %rd73;
	ld.global.u8 	%rs88, [%rd74];
	cvt.u16.u32 	%rs89, %r145;
	xor.b16  	%rs90, %rs88, %rs89;
	st.global.u8 	[%rd74], %rs90;
	ret;

}
	// .globl	_Z10DEC_XOR_LRPhPKdi
.visible .entry _Z10DEC_XOR_LRPhPKdi(
	.param .u64 .ptr .align 1 _Z10DEC_XOR_LRPhPKdi_param_0,
	.param .u64 .ptr .align 1 _Z10DEC_XOR_LRPhPKdi_param_1,
	.param .u32 _Z10DEC_XOR_LRPhPKdi_param_2
)
{
	.reg .pred 	%p<10>;
	.reg .b16 	%rs<88>;
	.reg .b32 	%r<154>;
	.reg .b64 	%rd<76>;
	.reg .b64 	%fd<3>;

	ld.param.u64 	%rd4, [_Z10DEC_XOR_LRPhPKdi_param_0];
	ld.param.u64 	%rd3, [_Z10DEC_XOR_LRPhPKdi_param_1];
	ld.param.u32 	%r76, [_Z10DEC_XOR_LRPhPKdi_param_2];
	cvta.to.global.u64 	%rd1, %rd4;
	mov.u32 	%r1, %ntid.x;
	mov.u32 	%r2, %ctaid.x;
	mov.u32 	%r3, %tid.x;
	add.s32 	%r4, %r76, -1;
	mad.lo.s32 	%r77, %r76, %r2, %r4;
	mad.lo.s32 	%r153, %r77, %r1, %r3;
	setp.lt.s32 	%p1, %r76, 2;
	@%p1 bra 	$L__BB9_13;
	add.s32 	%r79, %r76, -2;
	setp.lt.u32 	%p2, %r79, 15;
	@%p2 bra 	$L__BB9_4;
	mad.lo.s32 	%r80, %r76, %r2, %r76;
	add.s32 	%r81, %r80, -17;
	mad.lo.s32 	%r143, %r1, %r81, %r3;
	add.s32 	%r82, %r80, -16;
	mad.lo.s32 	%r142, %r1, %r82, %r3;
	add.s32 	%r83, %r80, -15;
	mad.lo.s32 	%r141, %r1, %r83, %r3;
	add.s32 	%r84, %r80, -14;
	mad.lo.s32 	%r140, %r1, %r84, %r3;
	add.s32 	%r85, %r80, -13;
	mad.lo.s32 	%r139, %r1, %r85, %r3;
	add.s32 	%r86, %r80, -12;
	mad.lo.s32 	%r138, %r1, %r86, %r3;
	add.s32 	%r87, %r80, -11;
	mad.lo.s32 	%r137, %r1, %r87, %r3;
	add.s32 	%r88, %r80, -10;
	mad.lo.s32 	%r136, %r1, %r88, %r3;
	add.s32 	%r89, %r80, -9;
	mad.lo.s32 	%r135, %r1, %r89, %r3;
	add.s32 	%r90, %r80, -8;
	mad.lo.s32 	%r134, %r1, %r90, %r3;
	add.s32 	%r91, %r80, -7;
	mad.lo.s32 	%r133, %r1, %r91, %r3;
	add.s32 	%r92, %r80, -6;
	mad.lo.s32 	%r132, %r1, %r92, %r3;
	add.s32 	%r93, %r80, -5;
	mad.lo.s32 	%r131, %r1, %r93, %r3;
	add.s32 	%r94, %r80, -4;
	mad.lo.s32 	%r130, %r1, %r94, %r3;
	add.s32 	%r95, %r80, -3;
	mad.lo.s32 	%r129, %r1, %r95, %r3;
	add.s32 	%r96, %r80, -2;
	mad.lo.s32 	%r128, %r1, %r96, %r3;
	and.b32  	%r97, %r4, -16;
	neg.s32 	%r127, %r97;
	cvt.u64.u32 	%rd7, %r1;
$L__BB9_3:
	.pragma "nounroll";
	sub.s32 	%r98, %r153, %r1;
	cvt.s64.s32 	%rd5, %r128;
	add.s64 	%rd6, %rd1, %rd5;
	ld.global.u8 	%rs1, [%rd6];
	add.s64 	%rd8, %rd6, %rd7;
	ld.global.u8 	%rs2, [%rd8];
	xor.b16  	%rs3, %rs2, %rs1;
	st.global.u8 	[%rd8], %rs3;
	sub.s32 	%r99, %r98, %r1;
	cvt.s64.s32 	%rd9, %r129;
	add.s64 	%rd10, %rd1, %rd9;
	ld.global.u8 	%rs4, [%rd10];
	xor.b16  	%rs5, %rs1, %rs4;
	st.global.u8 	[%rd6], %rs5;
	sub.s32 	%r100, %r99, %r1;
	cvt.s64.s32 	%rd11, %r130;
	add.s64 	%rd12, %rd1, %rd11;
	ld.global.u8 	%rs6, [%rd12];
	ld.global.u8 	%rs7, [%rd10];
	xor.b16  	%rs8, %rs7, %rs6;
	st.global.u8 	[%rd10], %rs8;
	sub.s32 	%r101, %r100, %r1;
	cvt.s64.s32 	%rd13, %r131;
	add.s64 	%rd14, %rd1, %rd13;
	ld.global.u8 	%rs9, [%rd14];
	ld.global.u8 	%rs10, [%rd12];
	xor.b16  	%rs11, %rs10, %rs9;
	st.global.u8 	[%rd12], %rs11;
	sub.s32 	%r102, %r101, %r1;
	cvt.s64.s32 	%rd15, %r132;
	add.s64 	%rd16, %rd1, %rd15;
	ld.global.u8 	%rs12, [%rd16];
	ld.global.u8 	%rs13, [%rd14];
	xor.b16  	%rs14, %rs13, %rs12;
	st.global.u8 	[%rd14], %rs14;
	sub.s32 	%r103, %r102, %r1;
	cvt.s64.s32 	%rd17, %r133;
	add.s64 	%rd18, %rd1, %rd17;
	ld.global.u8 	%rs15, [%rd18];
	ld.global.u8 	%rs16, [%rd16];
	xor.b16  	%rs17, %rs16, %rs15;
	st.global.u8 	[%rd16], %rs17;
	sub.s32 	%r104, %r103, %r1;
	cvt.s64.s32 	%rd19, %r134;
	add.s64 	%rd20, %rd1, %rd19;
	ld.global.u8 	%rs18, [%rd20];
	ld.global.u8 	%rs19, [%rd18];
	xor.b16  	%rs20, %rs19, %rs18;
	st.global.u8 	[%rd18], %rs20;
	sub.s32 	%r105, %r104, %r1;
	cvt.s64.s32 	%rd21, %r135;
	add.s64 	%rd22, %rd1, %rd21;
	ld.global.u8 	%rs21, [%rd22];
	ld.global.u8 	%rs22, [%rd20];
	xor.b16  	%rs23, %rs22, %rs21;
	st.global.u8 	[%rd20], %rs23;
	sub.s32 	%r106, %r105, %r1;
	cvt.s64.s32 	%rd23, %r136;
	add.s64 	%rd24, %rd1, %rd23;
	ld.global.u8 	%rs24, [%rd24];
	ld.global.u8 	%rs25, [%rd22];
	xor.b16  	%rs26, %rs25, %rs24;
	st.global.u8 	[%rd22], %rs26;
	sub.s32 	%r107, %r106, %r1;
	cvt.s64.s32 	%rd25, %r137;
	add.s64 	%rd26, %rd1, %rd25;
	ld.global.u8 	%rs27, [%rd26];
	ld.global.u8 	%rs28, [%rd24];
	xor.b16  	%rs29, %rs28, %rs27;
	st.global.u8 	[%rd24], %rs29;
	sub.s32 	%r108, %r107, %r1;
	cvt.s64.s32 	%rd27, %r138;
	add.s64 	%rd28, %rd1, %rd27;
	ld.global.u8 	%rs30, [%rd28];
	ld.global.u8 	%rs31, [%rd26];
	xor.b16  	%rs32, %rs31, %rs30;
	st.global.u8 	[%rd26], %rs32;
	sub.s32 	%r109, %r108, %r1;
	cvt.s64.s32 	%rd29, %r139;
	add.s64 	%rd30, %rd1, %rd29;
	ld.global.u8 	%rs33, [%rd30];
	ld.global.u8 	%rs34, [%rd28];
	xor.b16  	%rs35, %rs34, %rs33;
	st.global.u8 	[%rd28], %rs35;
	sub.s32 	%r110, %r109, %r1;
	cvt.s64.s32 	%rd31, %r140;
	add.s64 	%rd32, %rd1, %rd31;
	ld.global.u8 	%rs36, [%rd32];
	ld.global.u8 	%rs37, [%rd30];
	xor.b16  	%rs38, %rs37, %rs36;
	st.global.u8 	[%rd30], %rs38;
	sub.s32 	%r111, %r110, %r1;
	cvt.s64.s32 	%rd33, %r141;
	add.s64 	%rd34, %rd1, %rd33;
	ld.global.u8 	%rs39, [%rd34];
	ld.global.u8 	%rs40, [%rd32];
	xor.b16  	%rs41, %rs40, %rs39;
	st.global.u8 	[%rd32], %rs41;
	sub.s32 	%r112, %r111, %r1;
	cvt.s64.s32 	%rd35, %r142;
	add.s64 	%rd36, %rd1, %rd35;
	ld.global.u8 	%rs42, [%rd36];
	ld.global.u8 	%rs43, [%rd34];
	xor.b16  	%rs44, %rs43, %rs42;
	st.global.u8 	[%rd34], %rs44;
	sub.s32 	%r153, %r112, %r1;
	cvt.s64.s32 	%rd37, %r143;
	add.s64 	%rd38, %rd1, %rd37;
	ld.global.u8 	%rs45, [%rd38];
	ld.global.u8 	%rs46, [%rd36];
	xor.b16  	%rs47, %rs46, %rs45;
	st.global.u8 	[%rd36], %rs47;
	shl.b32 	%r113, %r1, 4;
	sub.s32 	%r143, %r143, %r113;
	sub.s32 	%r142, %r142, %r113;
	sub.s32 	%r141, %r141, %r113;
	sub.s32 	%r140, %r140, %r113;
	sub.s32 	%r139, %r139, %r113;
	sub.s32 	%r138, %r138, %r113;
	sub.s32 	%r137, %r137, %r113;
	sub.s32 	%r136, %r136, %r113;
	sub.s32 	%r135, %r135, %r113;
	sub.s32 	%r134, %r134, %r113;
	sub.s32 	%r133, %r133, %r113;
	sub.s32 	%r132, %r132, %r113;
	sub.s32 	%r131, %r131, %r113;
	sub.s32 	%r130, %r130, %r113;
	sub.s32 	%r129, %r129, %r113;
	sub.s32 	%r128, %r128, %r113;
	add.s32 	%r127, %r127, 16;
	setp.ne.s32 	%p3, %r127, 0;
	@%p3 bra 	$L__BB9_3;
$L__BB9_4:
	and.b32  	%r61, %r4, 15;
	setp.eq.s32 	%p4, %r61, 0;
	@%p4 bra 	$L__BB9_13;
	and.b32  	%r62, %r4, 7;
	setp.lt.u32 	%p5, %r61, 8;
	@%p5 bra 	$L__BB9_7;
	sub.s32 	%r115, %r153, %r1;
	cvt.s64.s32 	%rd39, %r115;
	add.s64 	%rd40, %rd1, %rd39;
	ld.global.u8 	%rs48, [%rd40];
	cvt.u64.u32 	%rd41, %r1;
	add.s64 	%rd42, %rd40, %rd41;
	ld.global.u8 	%rs49, [%rd42];
	xor.b16  	%rs50, %rs49, %rs48;
	st.global.u8 	[%rd42], %rs50;
	sub.s32 	%r116, %r115, %r1;
	cvt.s64.s32 	%rd43, %r116;
	add.s64 	%rd44, %rd1, %rd43;
	ld.global.u8 	%rs51, [%rd44];
	xor.b16  	%rs52, %rs48, %rs51;
	st.global.u8 	[%rd40], %rs52;
	sub.s32 	%r117, %r116, %r1;
	cvt.s64.s32 	%rd45, %r117;
	add.s64 	%rd46, %rd1, %rd45;
	ld.global.u8 	%rs53, [%rd46];
	ld.global.u8 	%rs54, [%rd44];
	xor.b16  	%rs55, %rs54, %rs53;
	st.global.u8 	[%rd44], %rs55;
	sub.s32 	%r118, %r117, %r1;
	cvt.s64.s32 	%rd47, %r118;
	add.s64 	%rd48, %rd1, %rd47;
	ld.global.u8 	%rs56, [%rd48];
	ld.global.u8 	%rs57, [%rd46];
	xor.b16  	%rs58, %rs57, %rs56;
	st.global.u8 	[%rd46], %rs58;
	sub.s32 	%r119, %r118, %r1;
	cvt.s64.s32 	%rd49, %r119;
	add.s64 	%rd50, %rd1, %rd49;
	ld.global.u8 	%rs59, [%rd50];
	ld.global.u8 	%rs60, [%rd48];
	xor.b16  	%rs61, %rs60, %rs59;
	st.global.u8 	[%rd48], %rs61;
	sub.s32 	%r120, %r119, %r1;
	cvt.s64.s32 	%rd51, %r120;
	add.s64 	%rd52, %rd1, %rd51;
	ld.global.u8 	%rs62, [%rd52];
	ld.global.u8 	%rs63, [%rd50];
	xor.b16  	%rs64, %rs63, %rs62;
	st.global.u8 	[%rd50], %rs64;
	sub.s32 	%r121, %r120, %r1;
	cvt.s64.s32 	%rd53, %r121;
	add.s64 	%rd54, %rd1, %rd53;
	ld.global.u8 	%rs65, [%rd54];
	ld.global.u8 	%rs66, [%rd52];
	xor.b16  	%rs67, %rs66, %rs65;
	st.global.u8 	[%rd52], %rs67;
	sub.s32 	%r153, %r121, %r1;
	cvt.s64.s32 	%rd55, %r153;
	add.s64 	%rd56, %rd1, %rd55;
	ld.global.u8 	%rs68, [%rd56];
	ld.global.u8 	%rs69, [%rd54];
	xor.b16  	%rs70, %rs69, %rs68;
	st.global.u8 	[%rd54], %rs70;
$L__BB9_7:
	setp.eq.s32 	%p6, %r62, 0;
	@%p6 bra 	$L__BB9_13;
	and.b32  	%r66, %r4, 3;
	setp.lt.u32 	%p7, %r62, 4;
	@%p7 bra 	$L__BB9_10;
	sub.s32 	%r123, %r153, %r1;
	cvt.s64.s32 	%rd57, %r123;
	add.s64 	%rd58, %rd1, %rd57;
	ld.global.u8 	%rs71, [%rd58];
	cvt.u64.u32 	%rd59, %r1;
	add.s64 	%rd60, %rd58, %rd59;
	ld.global.u8 	%rs72, [%rd60];
	xor.b16  	%rs73, %rs72, %rs71;
	st.global.u8 	[%rd60], %rs73;
	sub.s32 	%r124, %r123, %r1;
	cvt.s64.s32 	%rd61, %r124;
	add.s64 	%rd62, %rd1, %rd61;
	ld.global.u8 	%rs74, [%rd62];
	xor.b16  	%rs75, %rs71, %rs74;
	st.global.u8 	[%rd58], %rs75;
	sub.s32 	%r125, %r124, %r1;
	cvt.s64.s32 	%rd63, %r125;
	add.s64 	%rd64, %rd1, %rd63;
	ld.global.u8 	%rs76, [%rd64];
	ld.global.u8 	%rs77, [%rd62];
	xor.b16  	%rs78, %rs77, %rs76;
	st.global.u8 	[%rd62], %rs78;
	sub.s32 	%r153, %r125, %r1;
	cvt.s64.s32 	%rd65, %r153;
	add.s64 	%rd66, %rd1, %rd65;
	ld.global.u8 	%rs79, [%rd66];
	ld.global.u8 	%rs80, [%rd64];
	xor.b16  	%rs81, %rs80, %rs79;
	st.global.u8 	[%rd64], %rs81;
$L__BB9_10:
	setp.eq.s32 	%p8, %r66, 0;
	@%p8 bra 	$L__BB9_13;
	cvt.u64.u32 	%rd67, %r1;
	neg.s64 	%rd2, %rd67;
	neg.s32 	%r151, %r66;
$L__BB9_12:
	.pragma "nounroll";
	cvt.s64.s32 	%rd68, %r153;
	add.s64 	%rd69, %rd1, %rd68;
	sub.s32 	%r153, %r153, %r1;
	add.s64 	%rd70, %rd69, %rd2;
	ld.global.u8 	%rs82, [%rd70];
	ld.global.u8 	%rs83, [%rd69];
	xor.b16  	%rs84, %rs83, %rs82;
	st.global.u8 	[%rd69], %rs84;
	add.s32 	%r151, %r151, 1;
	setp.ne.s32 	%p9, %r151, 0;
	@%p9 bra 	$L__BB9_12;
$L__BB9_13:
	cvta.to.global.u64 	%rd71, %rd3;
	mul.wide.u32 	%rd72, %r2, 8;
	add.s64 	%rd73, %rd71, %rd72;
	ld.global.nc.f64 	%fd1, [%rd73];
	mul.f64 	%fd2, %fd1, 0d4070000000000000;
	cvt.rzi.u32.f64 	%r126, %fd2;
	cvt.s64.s32 	%rd74, %r153;
	add.s64 	%rd75, %rd1, %rd74;
	ld.global.u8 	%rs85, [%rd75];
	cvt.u16.u32 	%rs86, %r126;
	xor.b16  	%rs87, %rs85, %rs86;
	st.global.u8 	[%rd75], %rs87;
	ret;

}
	// .globl	_Z10DEC_XOR_BUPhPKdi
.visible .entry _Z10DEC_XOR_BUPhPKdi(
	.param .u64 .ptr .align 1 _Z10DEC_XOR_BUPhPKdi_param_0,
	.param .u64 .ptr .align 1 _Z10DEC_XOR_BUPhPKdi_param_1,
	.param .u32 _Z10DEC_XOR_BUPhPKdi_param_2
)
{
	.reg .pred 	%p<10>;
	.reg .b16 	%rs<91>;
	.reg .b32 	%r<66>;
	.reg .b64 	%rd<53>;
	.reg .b64 	%fd<3>;

	ld.param.u64 	%rd3, [_Z10DEC_XOR_BUPhPKdi_param_0];
	ld.param.u64 	%rd2, [_Z10DEC_XOR_BUPhPKdi_param_1];
	ld.param.u32 	%r37, [_Z10DEC_XOR_BUPhPKdi_param_2];
	cvta.to.global.u64 	%rd1, %rd3;
	mov.u32 	%r1, %nctaid.x;
	mov.u32 	%r2, %ntid.x;
	mul.lo.s32 	%r3, %r1, %r2;
	mov.u32 	%r4, %ctaid.x;
	mov.u32 	%r5, %tid.x;
	mad.lo.s32 	%r65, %r4, %r2, %r5;
	setp.lt.s32 	%p1, %r37, 2;
	@%p1 bra 	$L__BB10_13;
	add.s32 	%r7, %r37, -1;
	add.s32 	%r39, %r37, -2;
	and.b32  	%r8, %r7, 15;
	setp.lt.u32 	%p2, %r39, 15;
	@%p2 bra 	$L__BB10_4;
	shl.b32 	%r9, %r3, 4;
	add.s32 	%r40, %r1, %r4;
	mad.lo.s32 	%r54, %r2, %r40, %r5;
	and.b32  	%r41, %r7, -16;
	neg.s32 	%r53, %r41;
	cvt.s64.s32 	%rd8, %r3;
$L__BB10_3:
	.pragma "nounroll";
	cvt.s64.s32 	%rd4, %r54;
	add.s64 	%rd5, %rd1, %rd4;
	ld.global.u8 	%rs1, [%rd5];
	cvt.s64.s32 	%rd6, %r65;
	add.s64 	%rd7, %rd1, %rd6;
	ld.global.u8 	%rs2, [%rd7];
	xor.b16  	%rs3, %rs2, %rs1;
	st.global.u8 	[%rd7], %rs3;
	add.s64 	%rd9, %rd5, %rd8;
	ld.global.u8 	%rs4, [%rd9];
	ld.global.u8 	%rs5, [%rd5];
	xor.b16  	%rs6, %rs5, %rs4;
	st.global.u8 	[%rd5], %rs6;
	add.s64 	%rd10, %rd9, %rd8;
	ld.global.u8 	%rs7, [%rd10];
	ld.global.u8 	%rs8, [%rd9];
	xor.b16  	%rs9, %rs8, %rs7;
	st.global.u8 	[%rd9], %rs9;
	add.s64 	%rd11, %rd10, %rd8;
	ld.global.u8 	%rs10, [%rd11];
	ld.global.u8 	%rs11, [%rd10];
	xor.b16  	%rs12, %rs11, %rs10;
	st.global.u8 	[%rd10], %rs12;
	add.s64 	%rd12, %rd11, %rd8;
	ld.global.u8 	%rs13, [%rd12];
	ld.global.u8 	%rs14, [%rd11];
	xor.b16  	%rs15, %rs14, %rs13;
	st.global.u8 	[%rd11], %rs15;
	add.s64 	%rd13, %rd12, %rd8;
	ld.global.u8 	%rs16, [%rd13];
	ld.global.u8 	%rs17, [%rd12];
	xor.b16  	%rs18, %rs17, %rs16;
	st.global.u8 	[%rd12], %rs18;
	add.s64 	%rd14, %rd13, %rd8;
	ld.global.u8 	%rs19, [%rd14];
	ld.global.u8 	%rs20, [%rd13];
	xor.b16  	%rs21, %rs20, %rs19;
	st.global.u8 	[%rd13], %rs21;
	add.s64 	%rd15, %rd14, %rd8;
	ld.global.u8 	%rs22, [%rd15];
	ld.global.u8 	%rs23, [%rd14];
	xor.b16  	%rs24, %rs23, %rs22;
	st.global.u8 	[%rd14], %rs24;
	add.s64 	%rd16, %rd15, %rd8;
	ld.global.u8 	%rs25, [%rd16];
	ld.global.u8 	%rs26, [%rd15];
	xor.b16  	%rs27, %rs26, %rs25;
	st.global.u8 	[%rd15], %rs27;
	add.s64 	%rd17, %rd16, %rd8;
	ld.global.u8 	%rs28, [%rd17];
	ld.global.u8 	%rs29, [%rd16];
	xor.b16  	%rs30, %rs29, %rs28;
	st.global.u8 	[%rd16], %rs30;
	add.s64 	%rd18, %rd17, %rd8;
	ld.global.u8 	%rs31, [%rd18];
	ld.global.u8 	%rs32, [%rd17];
	xor.b16  	%rs33, %rs32, %rs31;
	st.global.u8 	[%rd17], %rs33;
	add.s64 	%rd19, %rd18, %rd8;
	ld.global.u8 	%rs34, [%rd19];
	ld.global.u8 	%rs35, [%rd18];
	xor.b16  	%rs36, %rs35, %rs34;
	st.global.u8 	[%rd18], %rs36;
	add.s64 	%rd20, %rd19, %rd8;
	ld.global.u8 	%rs37, [%rd20];
	ld.global.u8 	%rs38, [%rd19];
	xor.b16  	%rs39, %rs38, %rs37;
	st.global.u8 	[%rd19], %rs39;
	add.s64 	%rd21, %rd20, %rd8;
	ld.global.u8 	%rs40, [%rd21];
	ld.global.u8 	%rs41, [%rd20];
	xor.b16  	%rs42, %rs41, %rs40;
	st.global.u8 	[%rd20], %rs42;
	add.s64 	%rd22, %rd21, %rd8;
	ld.global.u8 	%rs43, [%rd22];
	ld.global.u8 	%rs44, [%rd21];
	xor.b16  	%rs45, %rs44, %rs43;
	st.global.u8 	[%rd21], %rs45;
	add.s64 	%rd23, %rd22, %rd8;
	ld.global.u8 	%rs46, [%rd23];
	ld.global.u8 	%rs47, [%rd22];
	xor.b16  	%rs48, %rs47, %rs46;
	st.global.u8 	[%rd22], %rs48;
	add.s32 	%r65, %r65, %r9;
	add.s32 	%r54, %r54, %r9;
	add.s32 	%r53, %r53, 16;
	setp.ne.s32 	%p3, %r53, 0;
	@%p3 bra 	$L__BB10_3;
$L__BB10_4:
	setp.eq.s32 	%p4, %r8, 0;
	@%p4 bra 	$L__BB10_13;
	and.b32  	%r20, %r7, 7;
	setp.lt.u32 	%p5, %r8, 8;
	@%p5 bra 	$L__BB10_7;
	add.s32 	%r43, %r65, %r3;
	cvt.s64.s32 	%rd24, %r43;
	add.s64 	%rd25, %rd1, %rd24;
	ld.global.u8 	%rs49, [%rd25];
	cvt.s64.s32 	%rd26, %r65;
	add.s64 	%rd27, %rd1, %rd26;
	ld.global.u8 	%rs50, [%rd27];
	xor.b16  	%rs51, %rs50, %rs49;
	st.global.u8 	[%rd27], %rs51;
	cvt.s64.s32 	%rd28, %r3;
	add.s64 	%rd29, %rd25, %rd28;
	ld.global.u8 	%rs52, [%rd29];
	ld.global.u8 	%rs53, [%rd25];
	xor.b16  	%rs54, %rs53, %rs52;
	st.global.u8 	[%rd25], %rs54;
	add.s64 	%rd30, %rd29, %rd28;
	ld.global.u8 	%rs55, [%rd30];
	ld.global.u8 	%rs56, [%rd29];
	xor.b16  	%rs57, %rs56, %rs55;
	st.global.u8 	[%rd29], %rs57;
	add.s64 	%rd31, %rd30, %rd28;
	ld.global.u8 	%rs58, [%rd31];
	ld.global.u8 	%rs59, [%rd30];
	xor.b16  	%rs60, %rs59, %rs58;
	st.global.u8 	[%rd30], %rs60;
	shl.b32 	%r44, %r3, 2;
	add.s32 	%r45, %r44, %r43;
	add.s64 	%rd32, %rd31, %rd28;
	ld.global.u8 	%rs61, [%rd32];
	ld.global.u8 	%rs62, [%rd31];
	xor.b16  	%rs63, %rs62, %rs61;
	st.global.u8 	[%rd31], %rs63;
	add.s64 	%rd33, %rd32, %rd28;
	ld.global.u8 	%rs64, [%rd33];
	ld.global.u8 	%rs65, [%rd32];
	xor.b16  	%rs66, %rs65, %rs64;
	st.global.u8 	[%rd32], %rs66;
	shl.b32 	%r46, %r3, 1;
	add.s32 	%r47, %r45, %r46;
	add.s64 	%rd34, %rd33, %rd28;
	ld.global.u8 	%rs67, [%rd34];
	ld.global.u8 	%rs68, [%rd33];
	xor.b16  	%rs69, %rs68, %rs67;
	st.global.u8 	[%rd33], %rs69;
	add.s32 	%r65, %r47, %r3;
	add.s64 	%rd35, %rd34, %rd28;
	ld.global.u8 	%rs70, [%rd35];
	ld.global.u8 	%rs71, [%rd34];
	xor.b16  	%rs72, %rs71, %rs70;
	st.global.u8 	[%rd34], %rs72;
$L__BB10_7:
	setp.eq.s32 	%p6, %r20, 0;
	@%p6 bra 	$L__BB10_13;
	and.b32  	%r24, %r7, 3;
	setp.lt.u32 	%p7, %r20, 4;
	@%p7 bra 	$L__BB10_10;
	add.s32 	%r49, %r65, %r3;
	cvt.s64.s32 	%rd36, %r49;
	add.s64 	%rd37, %rd1, %rd36;
	ld.global.u8 	%rs73, [%rd37];
	cvt.s64.s32 	%rd38, %r65;
	add.s64 	%rd39, %rd1, %rd38;
	ld.global.u8 	%rs74, [%rd39];
	xor.b16  	%rs75, %rs74, %rs73;
	st.global.u8 	[%rd39], %rs75;
	cvt.s64.s32 	%rd40, %r3;
	add.s64 	%rd41, %rd37, %rd40;
	ld.global.u8 	%rs76, [%rd41];
	ld.global.u8 	%rs77, [%rd37];
	xor.b16  	%rs78, %rs77, %rs76;
	st.global.u8 	[%rd37], %rs78;
	shl.b32 	%r50, %r3, 1;
	add.s32 	%r51, %r49, %r50;
	add.s64 	%rd42, %rd41, %rd40;
	ld.global.u8 	%rs79, [%rd42];
	ld.global.u8 	%rs80, [%rd41];
	xor.b16  	%rs81, %rs80, %rs79;
	st.global.u8 	[%rd41], %rs81;
	add.s32 	%r65, %r51, %r3;
	add.s64 	%rd43, %rd42, %rd40;
	ld.global.u8 	%rs82, [%rd43];
	ld.global.u8 	%rs83, [%rd42];
	xor.b16  	%rs84, %rs83, %rs82;
	st.global.u8 	[%rd42], %rs84;
$L__BB10_10:
	setp.eq.s32 	%p8, %r24, 0;
	@%p8 bra 	$L__BB10_13;
	add.s32 	%r63, %r65, %r3;
	neg.s32 	%r62, %r24;
$L__BB10_12:
	.pragma "nounroll";
	cvt.s64.s32 	%rd44, %r65;
	add.s64 	%rd45, %rd1, %rd44;
	add.s32 	%r65, %r65, %r3;
	cvt.s64.s32 	%rd46, %r63;
	add.s64 	%rd47, %rd1, %rd46;
	ld.global.u8 	%rs85, [%rd47];
	ld.global.u8 	%rs86, [%rd45];
	xor.b16  	%rs87, %rs86, %rs85;
	st.global.u8 	[%rd45], %rs87;
	add.s32 	%r63, %r63, %r3;
	add.s32 	%r62, %r62, 1;
	setp.ne.s32 	%p9, %r62, 0;
	@%p9 bra 	$L__BB10_12;
$L__BB10_13:
	cvta.to.global.u64 	%rd48, %rd2;
	mul.wide.u32 	%rd49, %r4, 8;
	add.s64 	%rd50, %rd48, %rd49;
	ld.global.nc.f64 	%fd1, [%rd50];
	mul.f64 	%fd2, %fd1, 0d4070000000000000;
	cvt.rzi.u32.f64 	%r52, %fd2;
	cvt.s64.s32 	%rd51, %r65;
	add.s64 	%rd52, %rd1, %rd51;
	ld.global.u8 	%rs88, [%rd52];
	cvt.u16.u32 	%rs89, %r52;
	xor.b16  	%rs90, %rs88, %rs89;
	st.global.u8 	[%rd52], %rs90;
	ret;

}
	// .globl	_Z10DEC_XOR_RLPhPKdi
.visible .entry _Z10DEC_XOR_RLPhPKdi(
	.param .u64 .ptr .align 1 _Z10DEC_XOR_RLPhPKdi_param_0,
	.param .u64 .ptr .align 1 _Z10DEC_XOR_RLPhPKdi_param_1,
	.param .u32 _Z10DEC_XOR_RLPhPKdi_param_2
)
{
	.reg .pred 	%p<10>;
	.reg .b16 	%rs<71>;
	.reg .b32 	%r<66>;
	.reg .b64 	%rd<55>;
	.reg .b64 	%fd<3>;

	ld.param.u64 	%rd3, [_Z10DEC_XOR_RLPhPKdi_param_0];
	ld.param.u64 	%rd2, [_Z10DEC_XOR_RLPhPKdi_param_1];
	ld.param.u32 	%r35, [_Z10DEC_XOR_RLPhPKdi_param_2];
	cvta.to.global.u64 	%rd1, %rd3;
	mov.u32 	%r1, %ntid.x;
	mov.u32 	%r2, %ctaid.x;
	mul.lo.s32 	%r36, %r1, %r2;
	mov.u32 	%r3, %tid.x;
	mad.lo.s32 	%r65, %r36, %r35, %r3;
	setp.lt.s32 	%p1, %r35, 2;
	@%p1 bra 	$L__BB11_13;
	add.s32 	%r5, %r35, -1;
	add.s32 	%r38, %r35, -2;
	and.b32  	%r6, %r5, 15;
	setp.lt.u32 	%p2, %r38, 15;
	@%p2 bra 	$L__BB11_4;
	shl.b32 	%r7, %r1, 4;
	mul.lo.s32 	%r39, %r2, %r35;
	mad.lo.s32 	%r40, %r1, %r39, %r1;
	add.s32 	%r54, %r3, %r40;
	and.b32  	%r41, %r5, -16;
	neg.s32 	%r53, %r41;
	cvt.u64.u32 	%rd8, %r1;
$L__BB11_3:
	.pragma "nounroll";
	cvt.s64.s32 	%rd4, %r54;
	add.s64 	%rd5, %rd1, %rd4;
	ld.global.u8 	%rs4, [%rd5];
	cvt.s64.s32 	%rd6, %r65;
	add.s64 	%rd7, %rd1, %rd6;
	ld.global.u8 	%rs5, [%rd7];
	xor.b16  	%rs6, %rs5, %rs4;
	st.global.u8 	[%rd7], %rs6;
	add.s64 	%rd9, %rd5, %rd8;
	ld.global.u8 	%rs7, [%rd9];
	xor.b16  	%rs8, %rs4, %rs7;
	st.global.u8 	[%rd5], %rs8;
	add.s64 	%rd10, %rd9, %rd8;
	ld.global.u8 	%rs9, [%rd10];
	xor.b16  	%rs10, %rs7, %rs9;
	st.global.u8 	[%rd9], %rs10;
	add.s64 	%rd11, %rd10, %rd8;
	ld.global.u8 	%rs11, [%rd11];
	xor.b16  	%rs12, %rs9, %rs11;
	st.global.u8 	[%rd10], %rs12;
	add.s64 	%rd12, %rd11, %rd8;
	ld.global.u8 	%rs13, [%rd12];
	xor.b16  	%rs14, %rs11, %rs13;
	st.global.u8 	[%rd11], %rs14;
	add.s64 	%rd13, %rd12, %rd8;
	ld.global.u8 	%rs15, [%rd13];
	xor.b16  	%rs16, %rs13, %rs15;
	st.global.u8 	[%rd12], %rs16;
	add.s64 	%rd14, %rd13, %rd8;
	ld.global.u8 	%rs17, [%rd14];
	xor.b16  	%rs18, %rs15, %rs17;
	st.global.u8 	[%rd13], %rs18;
	add.s64 	%rd15, %rd14, %rd8;
	ld.global.u8 	%rs19, [%rd15];
	ld.global.u8 	%rs20, [%rd14];
	xor.b16  	%rs21, %rs20, %rs19;
	st.global.u8 	[%rd14], %rs21;
	add.s64 	%rd16, %rd15, %rd8;
	ld.global.u8 	%rs22, [%rd16];
	xor.b16  	%rs23, %rs19, %rs22;
	st.global.u8 	[%rd15], %rs23;
	add.s64 	%rd17, %rd16, %rd8;
	ld.global.u8 	%rs24, [%rd17];
	xor.b16  	%rs25, %rs22, %rs24;
	st.global.u8 	[%rd16], %rs25;
	add.s64 	%rd18, %rd17, %rd8;
	ld.global.u8 	%rs26, [%rd18];
	xor.b16  	%rs27, %rs24, %rs26;
	st.global.u8 	[%rd17], %rs27;
	add.s64 	%rd19, %rd18, %rd8;
	ld.global.u8 	%rs28, [%rd19];
	xor.b16  	%rs29, %rs26, %rs28;
	st.global.u8 	[%rd18], %rs29;
	add.s64 	%rd20, %rd19, %rd8;
	ld.global.u8 	%rs30, [%rd20];
	xor.b16  	%rs31, %rs28, %rs30;
	st.global.u8 	[%rd19], %rs31;
	add.s64 	%rd21, %rd20, %rd8;
	ld.global.u8 	%rs32, [%rd21];
	ld.global.u8 	%rs33, [%rd20];
	xor.b16  	%rs34, %rs33, %rs32;
	st.global.u8 	[%rd20], %rs34;
	add.s64 	%rd22, %rd21, %rd8;
	ld.global.u8 	%rs35, [%rd22];
	xor.b16  	%rs36, %rs32, %rs35;
	st.global.u8 	[%rd21], %rs36;
	add.s64 	%rd23, %rd22, %rd8;
	ld.global.u8 	%rs37, [%rd23];
	xor.b16  	%rs38, %rs35, %rs37;
	st.global.u8 	[%rd22], %rs38;
	add.s32 	%r65, %r65, %r7;
	add.s32 	%r54, %r54, %r7;
	add.s32 	%r53, %r53, 16;
	setp.ne.s32 	%p3, %r53, 0;
	@%p3 bra 	$L__BB11_3;
$L__BB11_4:
	setp.eq.s32 	%p4, %r6, 0;
	@%p4 bra 	$L__BB11_13;
	and.b32  	%r18, %r5, 7;
	setp.lt.u32 	%p5, %r6, 8;
	@%p5 bra 	$L__BB11_7;
	add.s32 	%r43, %r65, %r1;
	cvt.s64.s32 	%rd24, %r43;
	add.s64 	%rd25, %rd1, %rd24;
	ld.global.u8 	%rs39, [%rd25];
	cvt.s64.s32 	%rd26, %r65;
	add.s64 	%rd27, %rd1, %rd26;
	ld.global.u8 	%rs40, [%rd27];
	xor.b16  	%rs41, %rs40, %rs39;
	st.global.u8 	[%rd27], %rs41;
	cvt.u64.u32 	%rd28, %r1;
	add.s64 	%rd29, %rd25, %rd28;
	ld.global.u8 	%rs42, [%rd29];
	xor.b16  	%rs43, %rs39, %rs42;
	st.global.u8 	[%rd25], %rs43;
	add.s64 	%rd30, %rd29, %rd28;
	ld.global.u8 	%rs44, [%rd30];
	xor.b16  	%rs45, %rs42, %rs44;
	st.global.u8 	[%rd29], %rs45;
	add.s64 	%rd31, %rd30, %rd28;
	ld.global.u8 	%rs46, [%rd31];
	xor.b16  	%rs47, %rs44, %rs46;
	st.global.u8 	[%rd30], %rs47;
	shl.b32 	%r44, %r1, 2;
	add.s32 	%r45, %r44, %r43;
	add.s64 	%rd32, %rd31, %rd28;
	ld.global.u8 	%rs48, [%rd32];
	xor.b16  	%rs49, %rs46, %rs48;
	st.global.u8 	[%rd31], %rs49;
	add.s64 	%rd33, %rd32, %rd28;
	ld.global.u8 	%rs50, [%rd33];
	xor.b16  	%rs51, %rs48, %rs50;
	st.global.u8 	[%rd32], %rs51;
	shl.b32 	%r46, %r1, 1;
	add.s32 	%r47, %r45, %r46;
	add.s64 	%rd34, %rd33, %rd28;
	ld.global.u8 	%rs52, [%rd34];
	xor.b16  	%rs53, %rs50, %rs52;
	st.global.u8 	[%rd33], %rs53;
	add.s32 	%r65, %r47, %r1;
	add.s64 	%rd35, %rd34, %rd28;
	ld.global.u8 	%rs54, [%rd35];
	ld.global.u8 	%rs55, [%rd34];
	xor.b16  	%rs56, %rs55, %rs54;
	st.global.u8 	[%rd34], %rs56;
$L__BB11_7:
	setp.eq.s32 	%p6, %r18, 0;
	@%p6 bra 	$L__BB11_13;
	and.b32  	%r22, %r5, 3;
	setp.lt.u32 	%p7, %r18, 4;
	@%p7 bra 	$L__BB11_10;
	add.s32 	%r49, %r65, %r1;
	cvt.s64.s32 	%rd36, %r49;
	add.s64 	%rd37, %rd1, %rd36;
	ld.global.u8 	%rs57, [%rd37];
	cvt.s64.s32 	%rd38, %r65;
	add.s64 	%rd39, %rd1, %rd38;
	ld.global.u8 	%rs58, [%rd39];
	xor.b16  	%rs59, %rs58, %rs57;
	st.global.u8 	[%rd39], %rs59;
	cvt.u64.u32 	%rd40, %r1;
	add.s64 	%rd41, %rd37, %rd40;
	ld.global.u8 	%rs60, [%rd41];
	xor.b16  	%rs61, %rs57, %rs60;
	st.global.u8 	[%rd37], %rs61;
	shl.b32 	%r50, %r1, 1;
	add.s32 	%r51, %r49, %r50;
	add.s64 	%rd42, %rd41, %rd40;
	ld.global.u8 	%rs62, [%rd42];
	xor.b16  	%rs63, %rs60, %rs62;
	st.global.u8 	[%rd41], %rs63;
	add.s32 	%r65, %r51, %r1;
	add.s64 	%rd43, %rd42, %rd40;
	ld.global.u8 	%rs64, [%rd43];
	xor.b16  	%rs65, %rs62, %rs64;
	st.global.u8 	[%rd42], %rs65;
$L__BB11_10:
	setp.eq.s32 	%p8, %r22, 0;
	@%p8 bra 	$L__BB11_13;
	cvt.s64.s32 	%rd44, %r65;
	add.s64 	%rd45, %rd1, %rd44;
	ld.global.u8 	%rs70, [%rd45];
	add.s32 	%r63, %r1, %r65;
	neg.s32 	%r62, %r22;
$L__BB11_12:
	.pragma "nounroll";
	cvt.s64.s32 	%rd46, %r65;
	add.s64 	%rd47, %rd1, %rd46;
	add.s32 	%r65, %r65, %r1;
	cvt.s64.s32 	%rd48, %r63;
	add.s64 	%rd49, %rd1, %rd48;
	ld.global.u8 	%rs3, [%rd49];
	xor.b16  	%rs66, %rs70, %rs3;
	st.global.u8 	[%rd47], %rs66;
	add.s32 	%r63, %r63, %r1;
	add.s32 	%r62, %r62, 1;
	setp.ne.s32 	%p9, %r62, 0;
	mov.u16 	%rs70, %rs3;
	@%p9 bra 	$L__BB11_12;
$L__BB11_13:
	cvta.to.global.u64 	%rd50, %rd2;
	mul.wide.u32 	%rd51, %r2, 8;
	add.s64 	%rd52, %rd50, %rd51;
	ld.global.nc.f64 	%fd1, [%rd52];
	mul.f64 	%fd2, %fd1, 0d4070000000000000;
	cvt.rzi.u32.f64 	%r52, %fd2;
	cvt.s64.s32 	%rd53, %r65;
	add.s64 	%rd54, %rd1, %rd53;
	ld.global.u8 	%rs67, [%rd54];
	cvt.u16.u32 	%rs68, %r52;
	xor.b16  	%rs69, %rs67, %rs68;
	st.global.u8 	[%rd54], %rs69;
	ret;

}


// ===== COMPILED SASS (sm_100) =====

	.target	sm_100

	.elftype	@"ET_EXEC"


//--------------------- .note.nv.tkinfo           --------------------------
	.section	.note.nv.tkinfo,"",@"SHT_NOTE"
	.sectionflags	@"SHF_NOTE_NV_TKINFO"
	.tkinfo
        /*0018*/ 	.word	0x00000002
        /*0030*/ 	.string	""
        /*0030*/ 	.string	"ptxas"
        /*0030*/ 	.string	"Cuda compilation tools, release 13.0, V13.0.88"
        /*0030*/ 	.string	"Build cuda_13.0.r13.0/compiler.36424714_0"
        /*0030*/ 	.string	"-arch sm_100 -m 64 "



//--------------------- .note.nv.cuinfo           --------------------------
	.section	.note.nv.cuinfo,"",@"SHT_NOTE"
	.sectionflags	@"SHF_NOTE_NV_CUINFO"
        /*0018*/ 	.short	0x0002
        /*001a*/ 	.short	0x0064
        /*001c*/ 	.short	0x0082
	.zero		2


//--------------------- .nv.info                  --------------------------
	.section	.nv.info,"",@"SHT_CUDA_INFO"
	.align	4


	//----- nvinfo : EIATTR_REGCOUNT
	.align		4
        /*0000*/ 	.byte	0x04, 0x2f
        /*0002*/ 	.short	(.L_1 - .L_0)
	.align		4
.L_0:
        /*0004*/ 	.word	index@(_Z7KWarmUpv)
        /*0008*/ 	.word	0x00000004


	//----- nvinfo : EIATTR_FRAME_SIZE
	.align		4
.L_1:
        /*000c*/ 	.byte	0x04, 0x11
        /*000e*/ 	.short	(.L_3 - .L_2)
	.align		4
.L_2:
        /*0010*/ 	.word	index@(_Z7KWarmUpv)
        /*0014*/ 	.word	0x00000000


	//----- nvinfo : EIATTR_REGCOUNT
	.align		4
.L_3:
        /*0018*/ 	.byte	0x04, 0x2f
        /*001a*/ 	.short	(.L_5 - .L_4)
	.align		4
.L_4:
        /*001c*/ 	.word	index@(_Z14ENC_RotatePermPKhPhPKiS3_)
        /*0020*/ 	.word	0x00000012


	//----- nvinfo : EIATTR_FRAME_SIZE
	.align		4
.L_5:
        /*0024*/ 	.byte	0x04, 0x11
        /*0026*/ 	.short	(.L_7 - .L_6)
	.align		4
.L_6:
        /*0028*/ 	.word	index@(_Z14ENC_RotatePermPKhPhPKiS3_)
        /*002c*/ 	.word	0x00000000


	//----- nvinfo : EIATTR_REGCOUNT
	.align		4
.L_7:
        /*0030*/ 	.byte	0x04, 0x2f
        /*0032*/ 	.short	(.L_9 - .L_8)
	.align		4
.L_8:
        /*0034*/ 	.word	index@(_Z14DEC_RotatePermPKhPhPKiS3_)
        /*0038*/ 	.word	0x00000010


	//----- nvinfo : EIATTR_FRAME_SIZE
	.align		4
.L_9:
        /*003c*/ 	.byte	0x04, 0x11
        /*003e*/ 	.short	(.L_11 - .L_10)
	.align		4
.L_10:
        /*0040*/ 	.word	index@(_Z14DEC_RotatePermPKhPhPKiS3_)
        /*0044*/ 	.word	0x00000000


	//----- nvinfo : EIATTR_REGCOUNT
	.align		4
.L_11:
        /*0048*/ 	.byte	0x04, 0x2f
        /*004a*/ 	.short	(.L_13 - .L_12)
	.align		4
.L_12:
        /*004c*/ 	.word	index@(_Z7DIFF_TDPKhPhPKdS3_id)
        /*0050*/ 	.word	0x00000020


	//----- nvinfo : EIATTR_FRAME_SIZE
	.align		4
.L_13:
        /*0054*/ 	.byte	0x04, 0x11
        /*0056*/ 	.short	(.L_15 - .L_14)
	.align		4
.L_14:
        /*0058*/ 	.word	index@(_Z7DIFF_TDPKhPhPKdS3_id)
        /*005c*/ 	.word	0x00000000


	//----- nvinfo : EIATTR_REGCOUNT
	.align		4
.L_15:
        /*0060*/ 	.byte	0x04, 0x2f
        /*0062*/ 	.short	(.L_17 - .L_16)
	.align		4
.L_16:
        /*0064*/ 	.word	index@(_Z10ENC_XOR_TDPKhPhPKdi)
        /*0068*/ 	.word	0x00000020


	//----- nvinfo : EIATTR_FRAME_SIZE
	.align		4
.L_17:
        /*006c*/ 	.byte	0x04, 0x11
        /*006e*/ 	.short	(.L_19 - .L_18)
	.align		4
.L_18:
        /*0070*/ 	.word	index@(_Z10ENC_XOR_TDPKhPhPKdi)
        /*0074*/ 	.word	0x00000000


	//----- nvinfo : EIATTR_REGCOUNT
	.align		4
.L_19:
        /*0078*/ 	.byte	0x04, 0x2f
        /*007a*/ 	.short	(.L_21 - .L_20)
	.align		4
.L_20:
        /*007c*/ 	.word	index@(_Z10ENC_XOR_LRPKhPhPKdi)
        /*0080*/ 	.word	0x00000020


	//----- nvinfo : EIATTR_FRAME_SIZE
	.align		4
.L_21:
        /*0084*/ 	.byte	0x04, 0x11
        /*0086*/ 	.short	(.L_23 - .L_22)
	.align		4
.L_22:
        /*0088*/ 	.word	index@(_Z10ENC_XOR_LRPKhPhPKdi)
        /*008c*/ 	.word	0x00000000


	//----- nvinfo : EIATTR_REGCOUNT
	.align		4
.L_23:
        /*0090*/ 	.byte	0x04, 0x2f
        /*0092*/ 	.short	(.L_25 - .L_24)
	.align		4
.L_24:
        /*0094*/ 	.word	index@(_Z10ENC_XOR_BUPKhPhPKdi)
        /*0098*/ 	.word	0x00000020


	//----- nvinfo : EIATTR_FRAME_SIZE
	.align		4
.L_25:
        /*009c*/ 	.byte	0x04, 0x11
        /*009e*/ 	.short	(.L_27 - .L_26)
	.align		4
.L_26:
        /*00a0*/ 	.word	index@(_Z10ENC_XOR_BUPKhPhPKdi)
        /*00a4*/ 	.word	0x00000000


	//----- nvinfo : EIATTR_REGCOUNT
	.align		4
.L_27:
        /*00a8*/ 	.byte	0x04, 0x2f
        /*00aa*/ 	.short	(.L_29 - .L_28)
	.align		4
.L_28:
        /*00ac*/ 	.word	index@(_Z10ENC_XOR_RLPKhPhPKdi)
        /*00b0*/ 	.word	0x00000020


	//----- nvinfo : EIATTR_FRAME_SIZE
	.align		4
.L_29:
        /*00b4*/ 	.byte	0x04, 0x11
        /*00b6*/ 	.short	(.L_31 - .L_30)
	.align		4
.L_30:
        /*00b8*/ 	.word	index@(_Z10ENC_XOR_RLPKhPhPKdi)
        /*00bc*/ 	.word	0x00000000


	//----- nvinfo : EIATTR_REGCOUNT
	.align		4
.L_31:
        /*00c0*/ 	.byte	0x04, 0x2f
        /*00c2*/ 	.short	(.L_33 - .L_32)
	.align		4
.L_32:
        /*00c4*/ 	.word	index@(_Z10DEC_XOR_TDPhPKdi)
        /*00c8*/ 	.word	0x00000028


	//----- nvinfo : EIATTR_FRAME_SIZE
	.align		4
.L_33:
        /*00cc*/ 	.byte	0x04, 0x11
        /*00ce*/ 	.short	(.L_35 - .L_34)
	.align		4
.L_34:
        /*00d0*/ 	.word	index@(_Z10DEC_XOR_TDPhPKdi)
        /*00d4*/ 	.word	0x00000000


	//----- nvinfo : EIATTR_REGCOUNT
	.align		4
.L_35:
        /*00d8*/ 	.byte	0x04, 0x2f
        /*00da*/ 	.short	(.L_37 - .L_36)
	.align		4
.L_36:
        /*00dc*/ 	.word	index@(_Z10DEC_XOR_LRPhPKdi)
        /*00e0*/ 	.word	0x00000028


	//----- nvinfo : EIATTR_FRAME_SIZE
	.align		4
.L_37:
        /*00e4*/ 	.byte	0x04, 0x11
        /*00e6*/ 	.short	(.L_39 - .L_38)
	.align		4
.L_38:
        /*00e8*/ 	.word	index@(_Z10DEC_XOR_LRPhPKdi)
        /*00ec*/ 	.word	0x00000000


	//----- nvinfo : EIATTR_REGCOUNT
	.align		4
.L_39:
        /*00f0*/ 	.byte	0x04, 0x2f
        /*00f2*/ 	.short	(.L_41 - .L_40)
	.align		4
.L_40:
        /*00f4*/ 	.word	index@(_Z10DEC_XOR_BUPhPKdi)
        /*00f8*/ 	.word	0x00000018


	//----- nvinfo : EIATTR_FRAME_SIZE
	.align		4
.L_41:
        /*00fc*/ 	.byte	0x04, 0x11
        /*00fe*/ 	.short	(.L_43 - .L_42)
	.align		4
.L_42:
        /*0100*/ 	.word	index@(_Z10DEC_XOR_BUPhPKdi)
        /*0104*/ 	.word	0x00000000


	//----- nvinfo : EIATTR_REGCOUNT
	.align		4
.L_43:
        /*0108*/ 	.byte	0x04, 0x2f
        /*010a*/ 	.short	(.L_45 - .L_44)
	.align		4
.L_44:
        /*010c*/ 	.word	index@(_Z10DEC_XOR_RLPhPKdi)
        /*0110*/ 	.word	0x0000001c


	//----- nvinfo : EIATTR_FRAME_SIZE
	.align		4
.L_45:
        /*0114*/ 	.byte	0x04, 0x11
        /*0116*/ 	.short	(.L_47 - .L_46)
	.align		4
.L_46:
        /*0118*/ 	.word	index@(_Z10DEC_XOR_RLPhPKdi)
        /*011c*/ 	.word	0x00000000


	//----- nvinfo : EIATTR_MIN_STACK_SIZE
	.align		4
.L_47:
        /*0120*/ 	.byte	0x04, 0x12
        /*0122*/ 	.short	(.L_49 - .L_48)
	.align		4
.L_48:
        /*0124*/ 	.word	index@(_Z10DEC_XOR_RLPhPKdi)
        /*0128*/ 	.word	0x00000000


	//----- nvinfo : EIATTR_MIN_STACK_SIZE
	.align		4
.L_49:
        /*012c*/ 	.byte	0x04, 0x12
        /*012e*/ 	.short	(.L_51 - .L_50)
	.align		4
.L_50:
        /*0130*/ 	.word	index@(_Z10DEC_XOR_BUPhPKdi)
        /*0134*/ 	.word	0x00000000


	//----- nvinfo : EIATTR_MIN_STACK_SIZE
	.align		4
.L_51:
        /*0138*/ 	.byte	0x04, 0x12
        /*013a*/ 	.short	(.L_53 - .L_52)
	.align		4
.L_52:
        /*013c*/ 	.word	index@(_Z10DEC_XOR_LRPhPKdi)
        /*0140*/ 	.word	0x00000000


	//----- nvinfo : EIATTR_MIN_STACK_SIZE
	.align		4
.L_53:
        /*0144*/ 	.byte	0x04, 0x12
        /*0146*/ 	.short	(.L_55 - .L_54)
	.align		4
.L_54:
        /*0148*/ 	.word	index@(_Z10DEC_XOR_TDPhPKdi)
        /*014c*/ 	.word	0x00000000


	//----- nvinfo : EIATTR_MIN_STACK_SIZE
	.align		4
.L_55:
        /*0150*/ 	.byte	0x04, 0x12
        /*0152*/ 	.short	(.L_57 - .L_56)
	.align		4
.L_56:
        /*0154*/ 	.word	index@(_Z10ENC_XOR_RLPKhPhPKdi)
        /*0158*/ 	.word	0x00000000


	//----- nvinfo : EIATTR_MIN_STACK_SIZE
	.align		4
.L_57:
        /*015c*/ 	.byte	0x04, 0x12
        /*015e*/ 	.short	(.L_59 - .L_58)
	.align		4
.L_58:
        /*0160*/ 	.word	index@(_Z10ENC_XOR_BUPKhPhPKdi)
        /*0164*/ 	.word	0x00000000


	//----- nvinfo : EIATTR_MIN_STACK_SIZE
	.align		4
.L_59:
        /*0168*/ 	.byte	0x04, 0x12
        /*016a*/ 	.short	(.L_61 - .L_60)
	.align		4
.L_60:
        /*016c*/ 	.word	index@(_Z10ENC_XOR_LRPKhPhPKdi)
        /*0170*/ 	.word	0x00000000


	//----- nvinfo : EIATTR_MIN_STACK_SIZE
	.align		4
.L_61:
        /*0174*/ 	.byte	0x04, 0x12
        /*0176*/ 	.short	(.L_63 - .L_62)
	.align		4
.L_62:
        /*0178*/ 	.word	index@(_Z10ENC_XOR_TDPKhPhPKdi)
        /*017c*/ 	.word	0x00000000


	//----- nvinfo : EIATTR_MIN_STACK_SIZE
	.align		4
.L_63:
        /*0180*/ 	.byte	0x04, 0x12
        /*0182*/ 	.short	(.L_65 - .L_64)
	.align		4
.L_64:
        /*0184*/ 	.word	index@(_Z7DIFF_TDPKhPhPKdS3_id)
        /*0188*/ 	.word	0x00000000


	//----- nvinfo : EIATTR_MIN_STACK_SIZE
	.align		4
.L_65:
        /*018c*/ 	.byte	0x04, 0x12
        /*018e*/ 	.short	(.L_67 - .L_66)
	.align		4
.L_66:
        /*0190*/ 	.word	index@(_Z14DEC_RotatePermPKhPhPKiS3_)
        /*0194*/ 	.word	0x00000000


	//----- nvinfo : EIATTR_MIN_STACK_SIZE
	.align		4
.L_67:
        /*0198*/ 	.byte	0x04, 0x12
        /*019a*/ 	.short	(.L_69 - .L_68)
	.align		4
.L_68:
        /*019c*/ 	.word	index@(_Z14ENC_RotatePermPKhPhPKiS3_)
        /*01a0*/ 	.word	0x00000000


	//----- nvinfo : EIATTR_MIN_STACK_SIZE
	.align		4
.L_69:
        /*01a4*/ 	.byte	0x04, 0x12
        /*01a6*/ 	.short	(.L_71 - .L_70)
	.align		4
.L_70:
        /*01a8*/ 	.word	index@(_Z7KWarmUpv)
        /*01ac*/ 	.word	0x00000000
.L_71:


//--------------------- .nv.compat                --------------------------
	.section	.nv.compat,"",@"SHT_CUDA_COMPAT_INFO"
	.align	4
        /*0000*/ 	.byte	0x02, 0x09, 0x00, 0x00, 0x02, 0x02, 0x01, 0x00, 0x02, 0x05, 0x05, 0x00, 0x03, 0x07, 0x01, 0x01
        /*0010*/ 	.byte	0x02, 0x03, 0x00, 0x00, 0x02, 0x06, 0x01, 0x00, 0x04, 0x0b, 0x08, 0x00, 0x01, 0x00, 0x00, 0x00
        /*0020*/ 	.byte	0x00, 0x00, 0x00, 0x00


//--------------------- .nv.info._Z10DEC_XOR_RLPhPKdi --------------------------
	.section	.nv.info._Z10DEC_XOR_RLPhPKdi,"",@"SHT_CUDA_INFO"
	.sectionflags	@""
	.align	4


	//----- nvinfo : EIATTR_CUDA_API_VERSION
	.align		4
        /*0000*/ 	.byte	0x04, 0x37
        /*0002*/ 	.short	(.L_73 - .L_72)
.L_72:
        /*0004*/ 	.word	0x00000082


	//----- nvinfo : EIATTR_KPARAM_INFO
	.align		4
.L_73:
        /*0008*/ 	.byte	0x04, 0x17
        /*000a*/ 	.short	(.L_75 - .L_74)
.L_74:
        /*000c*/ 	.word	0x00000000
        /*0010*/ 	.short	0x0002
        /*0012*/ 	.short	0x0010
        /*0014*/ 	.byte	0x00, 0xf0, 0x11, 0x00


	//----- nvinfo : EIATTR_KPARAM_INFO
	.align		4
.L_75:
        /*0018*/ 	.byte	0x04, 0x17
        /*001a*/ 	.short	(.L_77 - .L_76)
.L_76:
        /*001c*/ 	.word	0x00000000
        /*0020*/ 	.short	0x0001
        /*0022*/ 	.short	0x0008
        /*0024*/ 	.byte	0x00, 0xf5, 0x21, 0x00


	//----- nvinfo : EIATTR_KPARAM_INFO
	.align		4
.L_77:
        /*0028*/ 	.byte	0x04, 0x17
        /*002a*/ 	.short	(.L_79 - .L_78)
.L_78:
        /*002c*/ 	.word	0x00000000
        /*0030*/ 	.short	0x0000
        /*0032*/ 	.short	0x0000
        /*0034*/ 	.byte	0x00, 0xf5, 0x21, 0x00


	//----- nvinfo : EIATTR_SPARSE_MMA_MASK
	.align		4
.L_79:
        /*0038*/ 	.byte	0x03, 0x50
        /*003a*/ 	.short	0x0000


	//----- nvinfo : EIATTR_MAXREG_COUNT
	.align		4
        /*003c*/ 	.byte	0x03, 0x1b
        /*003e*/ 	.short	0x00ff


	//----- nvinfo : EIATTR_MERCURY_ISA_VERSION
	.align		4
        /*0040*/ 	.byte	0x03, 0x5f
        /*0042*/ 	.short	0x0101


	//----- nvinfo : EIATTR_VRC_CTA_INIT_COUNT
	.align		4
        /*0044*/ 	.byte	0x02, 0x4a
	.zero		1
	.zero		1


	//----- nvinfo : EIATTR_EXIT_INSTR_OFFSETS
	.align		4
        /*0048*/ 	.byte	0x04, 0x1c
        /*004a*/ 	.short	(.L_81 - .L_80)


	//   ....[0]....
.L_80:
        /*004c*/ 	.word	0x00000e50


	//----- nvinfo : EIATTR_CBANK_PARAM_SIZE
	.align		4
.L_81:
        /*0050*/ 	.byte	0x03, 0x19
        /*0052*/ 	.short	0x0014


	//----- nvinfo : EIATTR_PARAM_CBANK
	.align		4
        /*0054*/ 	.byte	0x04, 0x0a
        /*0056*/ 	.short	(.L_83 - .L_82)
	.align		4
.L_82:
        /*0058*/ 	.word	index@(.nv.constant0._Z10DEC_XOR_RLPhPKdi)
        /*005c*/ 	.short	0x0380
        /*005e*/ 	.short	0x0014


	//----- nvinfo : EIATTR_SW_WAR
	.align		4
.L_83:
        /*0060*/ 	.byte	0x04, 0x36
        /*0062*/ 	.short	(.L_85 - .L_84)
.L_84:
        /*0064*/ 	.word	0x00000008
.L_85:


//--------------------- .nv.info._Z10DEC_XOR_BUPhPKdi --------------------------
	.section	.nv.info._Z10DEC_XOR_BUPhPKdi,"",@"SHT_CUDA_INFO"
	.sectionflags	@""
	.align	4


	//----- nvinfo : EIATTR_CUDA_API_VERSION
	.align		4
        /*0000*/ 	.byte	0x04, 0x37
        /*0002*/ 	.short	(.L_87 - .L_86)
.L_86:
        /*0004*/ 	.word	0x00000082


	//----- nvinfo : EIATTR_KPARAM_INFO
	.align		4
.L_87:
        /*0008*/ 	.byte	0x04, 0x17
        /*000a*/ 	.short	(.L_89 - .L_88)
.L_88:
        /*000c*/ 	.word	0x00000000
        /*0010*/ 	.short	0x0002
        /*0012*/ 	.short	0x0010
        /*0014*/ 	.byte	0x00, 0xf0, 0x11, 0x00


	//----- nvinfo : EIATTR_KPARAM_INFO
	.align		4
.L_89:
        /*0018*/ 	.byte	0x04, 0x17
        /*001a*/ 	.short	(.L_91 - .L_90)
.L_90:
        /*001c*/ 	.word	0x00000000
        /*0020*/ 	.short	0x0001
        /*0022*/ 	.short	0x0008
        /*0024*/ 	.byte	0x00, 0xf5, 0x21, 0x00


	//----- nvinfo : EIATTR_KPARAM_INFO
	.align		4
.L_91:
        /*0028*/ 	.byte	0x04, 0x17
        /*002a*/ 	.short	(.L_93 - .L_92)
.L_92:
        /*002c*/ 	.word	0x00000000
        /*0030*/ 	.short	0x0000
        /*0032*/ 	.short	0x0000
        /*0034*/ 	.byte	0x00, 0xf5, 0x21, 0x00


	//----- nvinfo : EIATTR_SPARSE_MMA_MASK
	.align		4
.L_93:
        /*0038*/ 	.byte	0x03, 0x50
        /*003a*/ 	.short	0x0000


	//----- nvinfo : EIATTR_MAXREG_COUNT
	.align		4
        /*003c*/ 	.byte	0x03, 0x1b
        /*003e*/ 	.short	0x00ff


	//----- nvinfo : EIATTR_MERCURY_ISA_VERSION
	.align		4
        /*0040*/ 	.byte	0x03, 0x5f
        /*0042*/ 	.short	0x0101


	//----- nvinfo : EIATTR_VRC_CTA_INIT_COUNT
	.align		4
        /*0044*/ 	.byte	0x02, 0x4a
	.zero		1
	.zero		1


	//----- nvinfo : EIATTR_EXIT_INSTR_OFFSETS
	.align		4
        /*0048*/ 	.byte	0x04, 0x1c
        /*004a*/ 	.short	(.L_95 - .L_94)


	//   ....[0]....
.L_94:
        /*004c*/ 	.word	0x00000fb0


	//----- nvinfo : EIATTR_CBANK_PARAM_SIZE
	.align		4
.L_95:
        /*0050*/ 	.byte	0x03, 0x19
        /*0052*/ 	.short	0x0014


	//----- nvinfo : EIATTR_PARAM_CBANK
	.align		4
        /*0054*/ 	.byte	0x04, 0x0a
        /*0056*/ 	.short	(.L_97 - .L_96)
	.align		4
.L_96:
        /*0058*/ 	.word	index@(.nv.constant0._Z10DEC_XOR_BUPhPKdi)
        /*005c*/ 	.short	0x0380
        /*005e*/ 	.short	0x0014


	//----- nvinfo : EIATTR_SW_WAR
	.align		4
.L_97:
        /*0060*/ 	.byte	0x04, 0x36
        /*0062*/ 	.short	(.L_99 - .L_98)
.L_98:
        /*0064*/ 	.word	0x00000008
.L_99:


//--------------------- .nv.info._Z10DEC_XOR_LRPhPKdi --------------------------
	.section	.nv.info._Z10DEC_XOR_LRPhPKdi,"",@"SHT_CUDA_INFO"
	.sectionflags	@""
	.align	4


	//----- nvinfo : EIATTR_CUDA_API_VERSION
	.align		4
        /*0000*/ 	.byte	0x04, 0x37
        /*0002*/ 	.short	(.L_101 - .L_100)
.L_100:
        /*0004*/ 	.word	0x00000082


	//----- nvinfo : EIATTR_KPARAM_INFO
	.align		4
.L_101:
        /*0008*/ 	.byte	0x04, 0x17
        /*000a*/ 	.short	(.L_103 - .L_102)
.L_102:
        /*000c*/ 	.word	0x00000000
        /*0010*/ 	.short	0x0002
        /*0012*/ 	.short	0x0010
        /*0014*/ 	.byte	0x00, 0xf0, 0x11, 0x00


	//----- nvinfo : EIATTR_KPARAM_INFO
	.align		4
.L_103:
        /*0018*/ 	.byte	0x04, 0x17
        /*001a*/ 	.short	(.L_105 - .L_104)
.L_104:
        /*001c*/ 	.word	0x00000000
        /*0020*/ 	.short	0x0001
        /*0022*/ 	.short	0x0008
        /*0024*/ 	.byte	0x00, 0xf5, 0x21, 0x00


	//----- nvinfo : EIATTR_KPARAM_INFO
	.align		4
.L_105:
        /*0028*/ 	.byte	0x04, 0x17
        /*002a*/ 	.short	(.L_107 - .L_106)
.L_106:
        /*002c*/ 	.word	0x00000000
        /*0030*/ 	.short	0x0000
        /*0032*/ 	.short	0x0000
        /*0034*/ 	.byte	0x00, 0xf5, 0x21, 0x00


	//----- nvinfo : EIATTR_SPARSE_MMA_MASK
	.align		4
.L_107:
        /*0038*/ 	.byte	0x03, 0x50
        /*003a*/ 	.short	0x0000


	//----- nvinfo : EIATTR_MAXREG_COUNT
	.align		4
        /*003c*/ 	.byte	0x03, 0x1b
        /*003e*/ 	.short	0x00ff


	//----- nvinfo : EIATTR_MERCURY_ISA_VERSION
	.align		4
        /*0040*/ 	.byte	0x03, 0x5f
        /*0042*/ 	.short	0x0101


	//----- nvinfo : EIATTR_VRC_CTA_INIT_COUNT
	.align		4
        /*0044*/ 	.byte	0x02, 0x4a
	.zero		1
	.zero		1


	//----- nvinfo : EIATTR_EXIT_INSTR_OFFSETS
	.align		4
        /*0048*/ 	.byte	0x04, 0x1c
        /*004a*/ 	.short	(.L_109 - .L_108)


	//   ....[0]....
.L_108:
        /*004c*/ 	.word	0x000012b0


	//----- nvinfo : EIATTR_CBANK_PARAM_SIZE
	.align		4
.L_109:
        /*0050*/ 	.byte	0x03, 0x19
        /*0052*/ 	.short	0x0014


	//----- nvinfo : EIATTR_PARAM_CBANK
	.align		4
        /*0054*/ 	.byte	0x04, 0x0a
        /*0056*/ 	.short	(.L_111 - .L_110)
	.align		4
.L_110:
        /*0058*/ 	.word	index@(.nv.constant0._Z10DEC_XOR_LRPhPKdi)
        /*005c*/ 	.short	0x0380
        /*005e*/ 	.short	0x0014


	//----- nvinfo : EIATTR_SW_WAR
	.align		4
.L_111:
        /*0060*/ 	.byte	0x04, 0x36
        /*0062*/ 	.short	(.L_113 - .L_112)
.L_112:
        /*0064*/ 	.word	0x00000008
.L_113:


//--------------------- .nv.info._Z10DEC_XOR_TDPhPKdi --------------------------
	.section	.nv.info._Z10DEC_XOR_TDPhPKdi,"",@"SHT_CUDA_INFO"
	.sectionflags	@""
	.align	4


	//----- nvinfo : EIATTR_CUDA_API_VERSION
	.align		4
        /*0000*/ 	.byte	0x04, 0x37
        /*0002*/ 	.short	(.L_115 - .L_114)
.L_114:
        /*0004*/ 	.word	0x00000082


	//----- nvinfo : EIATTR_KPARAM_INFO
	.align		4
.L_115:
        /*0008*/ 	.byte	0x04, 0x17
        /*000a*/ 	.short	(.L_117 - .L_116)
.L_116:
        /*000c*/ 	.word	0x00000000
        /*0010*/ 	.short	0x0002
        /*0012*/ 	.short	0x0010
        /*0014*/ 	.byte	0x00, 0xf0, 0x11, 0x00


	//----- nvinfo : EIATTR_KPARAM_INFO
	.align		4
.L_117:
        /*0018*/ 	.byte	0x04, 0x17
        /*001a*/ 	.short	(.L_119 - .L_118)
.L_118:
        /*001c*/ 	.word	0x00000000
        /*0020*/ 	.short	0x0001
        /*0022*/ 	.short	0x0008
        /*0024*/ 	.byte	0x00, 0xf5, 0x21, 0x00


	//----- nvinfo : EIATTR_KPARAM_INFO
	.align		4
.L_119:
        /*0028*/ 	.byte	0x04, 0x17
        /*002a*/ 	.short	(.L_121 - .L_120)
.L_120:
        /*002c*/ 	.word	0x00000000
        /*0030*/ 	.short	0x0000
        /*0032*/ 	.short	0x0000
        /*0034*/ 	.byte	0x00, 0xf5, 0x21, 0x00


	//----- nvinfo : EIATTR_SPARSE_MMA_MASK
	.align		4
.L_121:
        /*0038*/ 	.byte	0x03, 0x50
        /*003a*/ 	.short	0x0000


	//----- nvinfo : EIATTR_MAXREG_COUNT
	.align		4
        /*003c*/ 	.byte	0x03, 0x1b
        /*003e*/ 	.short	0x00ff


	//----- nvinfo : EIATTR_MERCURY_ISA_VERSION
	.align		4
        /*0040*/ 	.byte	0x03, 0x5f
        /*0042*/ 	.short	0x0101


	//----- nvinfo : EIATTR_VRC_CTA_INIT_COUNT
	.align		4
        /*0044*/ 	.byte	0x02, 0x4a
	.zero		1
	.zero		1


	//----- nvinfo : EIATTR_EXIT_INSTR_OFFSETS
	.align		4
        /*0048*/ 	.byte	0x04, 0x1c
        /*004a*/ 	.short	(.L_123 - .L_122)


	//   ....[0]....
.L_122:
        /*004c*/ 	.word	0x00001410


	//----- nvinfo : EIATTR_CBANK_PARAM_SIZE
	.align		4
.L_123:
        /*0050*/ 	.byte	0x03, 0x19
        /*0052*/ 	.short	0x0014


	//----- nvinfo : EIATTR_PARAM_CBANK
	.align		4
        /*0054*/ 	.byte	0x04, 0x0a
        /*0056*/ 	.short	(.L_125 - .L_124)
	.align		4
.L_124:
        /*0058*/ 	.word	index@(.nv.constant0._Z10DEC_XOR_TDPhPKdi)
        /*005c*/ 	.short	0x0380
        /*005e*/ 	.short	0x0014


	//----- nvinfo : EIATTR_SW_WAR
	.align		4
.L_125:
        /*0060*/ 	.byte	0x04, 0x36
        /*0062*/ 	.short	(.L_127 - .L_126)
.L_126:
        /*0064*/ 	.word	0x00000008
.L_127:


//--------------------- .nv.info._Z10ENC_XOR_RLPKhPhPKdi --------------------------
	.section	.nv.info._Z10ENC_XOR_RLPKhPhPKdi,"",@"SHT_CUDA_INFO"
	.sectionflags	@""
	.align	4


	//----- nvinfo : EIATTR_CUDA_API_VERSION
	.align		4
        /*0000*/ 	.byte	0x04, 0x37
        /*0002*/ 	.short	(.L_129 - .L_128)
.L_128:
        /*0004*/ 	.word	0x00000082


	//----- nvinfo : EIATTR_KPARAM_INFO
	.align		4
.L_129:
        /*0008*/ 	.byte	0x04, 0x17
        /*000a*/ 	.short	(.L_131 - .L_130)
.L_130:
        /*000c*/ 	.word	0x00000000
        /*0010*/ 	.short	0x0003
        /*0012*/ 	.short	0x0018
        /*0014*/ 	.byte	0x00, 0xf0, 0x11, 0x00


	//----- nvinfo : EIATTR_KPARAM_INFO
	.align		4
.L_131:
        /*0018*/ 	.byte	0x04, 0x17
        /*001a*/ 	.short	(.L_133 - .L_132)
.L_132:
        /*001c*/ 	.word	0x00000000
        /*0020*/ 	.short	0x0002
        /*0022*/ 	.short	0x0010
        /*0024*/ 	.byte	0x00, 0xf5, 0x21, 0x00


	//----- nvinfo : EIATTR_KPARAM_INFO
	.align		4
.L_133:
        /*0028*/ 	.byte	0x04, 0x17
        /*002a*/ 	.short	(.L_135 - .L_134)
.L_134:
        /*002c*/ 	.word	0x00000000
        /*0030*/ 	.short	0x0001
        /*0032*/ 	.short	0x0008
        /*0034*/ 	.byte	0x00, 0xf5, 0x21, 0x00


	//----- nvinfo : EIATTR_KPARAM_INFO
	.align		4
.L_135:
        /*0038*/ 	.byte	0x04, 0x17
        /*003a*/ 	.short	(.L_137 - .L_136)
.L_136:
        /*003c*/ 	.word	0x00000000
        /*0040*/ 	.short	0x0000
        /*0042*/ 	.short	0x0000
        /*0044*/ 	.byte	0x00, 0xf5, 0x21, 0x00


	//----- nvinfo : EIATTR_SPARSE_MMA_MASK
	.align		4
.L_137:
        /*0048*/ 	.byte	0x03, 0x50
        /*004a*/ 	.short	0x0000


	//----- nvinfo : EIATTR_MAXREG_COUNT
	.align		4
        /*004c*/ 	.byte	0x03, 0x1b
        /*004e*/ 	.short	0x00ff


	//----- nvinfo : EIATTR_MERCURY_ISA_VERSION
	.align		4
        /*0050*/ 	.byte	0x03, 0x5f
        /*0052*/ 	.short	0x0101


	//----- nvinfo : EIATTR_VRC_CTA_INIT_COUNT
	.align		4
        /*0054*/ 	.byte	0x02, 0x4a
	.zero		1
	.zero		1


	//----- nvinfo : EIATTR_EXIT_INSTR_OFFSETS
	.align		4
        /*0058*/ 	.byte	0x04, 0x1c
        /*005a*/ 	.short	(.L_139 - .L_138)


	//   ....[0]....
.L_138:
        /*005c*/ 	.word	0x00000180


	//   ....[1]....
        /*0060*/ 	.word	0x00000e50


	//   ....[2]....
        /*0064*/ 	.word	0x00001320


	//   ....[3]....
        /*0068*/ 	.word	0x000015e0


	//   ....[4]....
        /*006c*/ 	.word	0x00001740


	//----- nvinfo : EIATTR_CBANK_PARAM_SIZE
	.align		4
.L_139:
        /*0070*/ 	.byte	0x03, 0x19
        /*0072*/ 	.short	0x001c


	//----- nvinfo : EIATTR_PARAM_CBANK
	.align		4
        /*0074*/ 	.byte	0x04, 0x0a
        /*0076*/ 	.short	(.L_141 - .L_140)
	.align		4
.L_140:
        /*0078*/ 	.word	index@(.nv.constant0._Z10ENC_XOR_RLPKhPhPKdi)
        /*007c*/ 	.short	0x0380
        /*007e*/ 	.short	0x001c


	//----- nvinfo : EIATTR_SW_WAR
	.align		4
.L_141:
        /*0080*/ 	.byte	0x04, 0x36
        /*0082*/ 	.short	(.L_143 - .L_142)
.L_142:
        /*0084*/ 	.word	0x00000008
.L_143:


//--------------------- .nv.info._Z10ENC_XOR_BUPKhPhPKdi --------------------------
	.section	.nv.info._Z10ENC_XOR_BUPKhPhPKdi,"",@"SHT_CUDA_INFO"
	.sectionflags	@""
	.align	4


	//----- nvinfo : EIATTR_CUDA_API_VERSION
	.align		4
        /*0000*/ 	.byte	0x04, 0x37
        /*0002*/ 	.short	(.L_145 - .L_144)
.L_144:
        /*0004*/ 	.word	0x00000082


	//----- nvinfo : EIATTR_KPARAM_INFO
	.align		4
.L_145:
        /*0008*/ 	.byte	0x04, 0x17
        /*000a*/ 	.short	(.L_147 - .L_146)
.L_146:
        /*000c*/ 	.word	0x00000000
        /*0010*/ 	.short	0x0003
        /*0012*/ 	.short	0x0018
        /*0014*/ 	.byte	0x00, 0xf0, 0x11, 0x00


	//----- nvinfo : EIATTR_KPARAM_INFO
	.align		4
.L_147:
        /*0018*/ 	.byte	0x04, 0x17
        /*001a*/ 	.short	(.L_149 - .L_148)
.L_148:
        /*001c*/ 	.word	0x00000000
        /*0020*/ 	.short	0x0002
        /*0022*/ 	.short	0x0010
        /*0024*/ 	.byte	0x00, 0xf5, 0x21, 0x00


	//----- nvinfo : EIATTR_KPARAM_INFO
	.align		4
.L_149:
        /*0028*/ 	.byte	0x04, 0x17
        /*002a*/ 	.short	(.L_151 - .L_150)
.L_150:
        /*002c*/ 	.word	0x00000000
        /*0030*/ 	.short	0x0001
        /*0032*/ 	.short	0x0008
        /*0034*/ 	.byte	0x00, 0xf5, 0x21, 0x00


	//----- nvinfo : EIATTR_KPARAM_INFO
	.align		4
.L_151:
        /*0038*/ 	.byte	0x04, 0x17
        /*003a*/ 	.short	(.L_153 - .L_152)
.L_152:
        /*003c*/ 	.word	0x00000000
        /*0040*/ 	.short	0x0000
        /*0042*/ 	.short	0x0000
        /*0044*/ 	.byte	0x00, 0xf5, 0x21, 0x00


	//----- nvinfo : EIATTR_SPARSE_MMA_MASK
	.align		4
.L_153:
        /*0048*/ 	.byte	0x03, 0x50
        /*004a*/ 	.short	0x0000


	//----- nvinfo : EIATTR_MAXREG_COUNT
	.align		4
        /*004c*/ 	.byte	0x03, 0x1b
        /*004e*/ 	.short	0x00ff


	//----- nvinfo : EIATTR_MERCURY_ISA_VERSION
	.align		4
        /*0050*/ 	.byte	0x03, 0x5f
        /*0052*/ 	.short	0x0101


	//----- nvinfo : EIATTR_VRC_CTA_INIT_COUNT
	.align		4
        /*0054*/ 	.byte	0x02, 0x4a
	.zero		1
	.zero		1


	//----- nvinfo : EIATTR_EXIT_INSTR_OFFSETS
	.align		4
        /*0058*/ 	.byte	0x04, 0x1c
        /*005a*/ 	.short	(.L_155 - .L_154)


	//   ....[0]....
.L_154:
        /*005c*/ 	.word	0x000001a0


	//   ....[1]....
        /*0060*/ 	.word	0x00000ee0


	//   ....[2]....
        /*0064*/ 	.word	0x000013b0


	//   ....[3]....
        /*0068*/ 	.word	0x00001670


	//   ....[4]....
        /*006c*/ 	.word	0x000017a0


	//----- nvinfo : EIATTR_CBANK_PARAM_SIZE
	.align		4
.L_155:
        /*0070*/ 	.byte	0x03, 0x19
        /*0072*/ 	.short	0x001c


	//----- nvinfo : EIATTR_PARAM_CBANK
	.align		4
        /*0074*/ 	.byte	0x04, 0x0a
        /*0076*/ 	.short	(.L_157 - .L_156)
	.align		4
.L_156:
        /*0078*/ 	.word	index@(.nv.constant0._Z10ENC_XOR_BUPKhPhPKdi)
        /*007c*/ 	.short	0x0380
        /*007e*/ 	.short	0x001c


	//----- nvinfo : EIATTR_SW_WAR
	.align		4
.L_157:
        /*0080*/ 	.byte	0x04, 0x36
        /*0082*/ 	.short	(.L_159 - .L_158)
.L_158:
        /*0084*/ 	.word	0x00000008
.L_159:


//--------------------- .nv.info._Z10ENC_XOR_LRPKhPhPKdi --------------------------
	.section	.nv.info._Z10ENC_XOR_LRPKhPhPKdi,"",@"SHT_CUDA_INFO"
	.sectionflags	@""
	.align	4


	//----- nvinfo : EIATTR_CUDA_API_VERSION
	.align		4
        /*0000*/ 	.byte	0x04, 0x37
        /*0002*/ 	.short	(.L_161 - .L_160)
.L_160:
        /*0004*/ 	.word	0x00000082


	//----- nvinfo : EIATTR_KPARAM_INFO
	.align		4
.L_161:
        /*0008*/ 	.byte	0x04, 0x17
        /*000a*/ 	.short	(.L_163 - .L_162)
.L_162:
        /*000c*/ 	.word	0x00000000
        /*0010*/ 	.short	0x0003
        /*0012*/ 	.short	0x0018
        /*0014*/ 	.byte	0x00, 0xf0, 0x11, 0x00


	//----- nvinfo : EIATTR_KPARAM_INFO
	.align		4
.L_163:
        /*0018*/ 	.byte	0x04, 0x17
        /*001a*/ 	.short	(.L_165 - .L_164)
.L_164:
        /*001c*/ 	.word	0x00000000
        /*0020*/ 	.short	0x0002
        /*0022*/ 	.short	0x0010
        /*0024*/ 	.byte	0x00, 0xf5, 0x21, 0x00


	//----- nvinfo : EIATTR_KPARAM_INFO
	.align		4
.L_165:
        /*0028*/ 	.byte	0x04, 0x17
        /*002a*/ 	.short	(.L_167 - .L_166)
.L_166:
        /*002c*/ 	.word	0x00000000
        /*0030*/ 	.short	0x0001
        /*0032*/ 	.short	0x0008
        /*0034*/ 	.byte	0x00, 0xf5, 0x21, 0x00


	//----- nvinfo : EIATTR_KPARAM_INFO
	.align		4
.L_167:
        /*0038*/ 	.byte	0x04, 0x17
        /*003a*/ 	.short	(.L_169 - .L_168)
.L_168:
        /*003c*/ 	.word	0x00000000
        /*0040*/ 	.short	0x0000
        /*0042*/ 	.short	0x0000
        /*0044*/ 	.byte	0x00, 0xf5, 0x21, 0x00


	//----- nvinfo : EIATTR_SPARSE_MMA_MASK
	.align		4
.L_169:
        /*0048*/ 	.byte	0x03, 0x50
        /*004a*/ 	.short	0x0000


	//----- nvinfo : EIATTR_MAXREG_COUNT
	.align		4
        /*004c*/ 	.byte	0x03, 0x1b
        /*004e*/ 	.short	0x00ff


	//----- nvinfo : EIATTR_MERCURY_ISA_VERSION
	.align		4
        /*0050*/ 	.byte	0x03, 0x5f
        /*0052*/ 	.short	0x0101


	//----- nvinfo : EIATTR_VRC_CTA_INIT_COUNT
	.align		4
        /*0054*/ 	.byte	0x02, 0x4a
	.zero		1
	.zero		1


	//----- nvinfo : EIATTR_EXIT_INSTR_OFFSETS
	.align		4
        /*0058*/ 	.byte	0x04, 0x1c
        /*005a*/ 	.short	(.L_171 - .L_170)


	//   ....[0]....
.L_170:
        /*005c*/ 	.word	0x00000170


	//   ....[1]....
        /*0060*/ 	.word	0x000009c0


	//   ....[2]....
        /*0064*/ 	.word	0x00000de0


	//   ....[3]....
        /*0068*/ 	.word	0x00001050


	//   ....[4]....
        /*006c*/ 	.word	0x00001180


	//----- nvinfo : EIATTR_CBANK_PARAM_SIZE
	.align		4
.L_171:
        /*0070*/ 	.byte	0x03, 0x19
        /*0072*/ 	.short	0x001c


	//----- nvinfo : EIATTR_PARAM_CBANK
	.align		4
        /*0074*/ 	.byte	0x04, 0x0a
        /*0076*/ 	.short	(.L_173 - .L_172)
	.align		4
.L_172:
        /*0078*/ 	.word	index@(.nv.constant0._Z10ENC_XOR_LRPKhPhPKdi)
        /*007c*/ 	.short	0x0380
        /*007e*/ 	.short	0x001c


	//----- nvinfo : EIATTR_SW_WAR
	.align		4
.L_173:
        /*0080*/ 	.byte	0x04, 0x36
        /*0082*/ 	.short	(.L_175 - .L_174)
.L_174:
        /*0084*/ 	.word	0x00000008
.L_175:


//--------------------- .nv.info._Z10ENC_XOR_TDPKhPhPKdi --------------------------
	.section	.nv.info._Z10ENC_XOR_TDPKhPhPKdi,"",@"SHT_CUDA_INFO"
	.sectionflags	@""
	.align	4


	//----- nvinfo : EIATTR_CUDA_API_VERSION
	.align		4
        /*0000*/ 	.byte	0x04, 0x37
        /*0002*/ 	.short	(.L_177 - .L_176)
.L_176:
        /*0004*/ 	.word	0x00000082


	//----- nvinfo : EIATTR_KPARAM_INFO
	.align		4
.L_177:
        /*0008*/ 	.byte	0x04, 0x17
        /*000a*/ 	.short	(.L_179 - .L_178)
.L_178:
        /*000c*/ 	.word	0x00000000
        /*0010*/ 	.short	0x0003
        /*0012*/ 	.short	0x0018
        /*0014*/ 	.byte	0x00, 0xf0, 0x11, 0x00


	//----- nvinfo : EIATTR_KPARAM_INFO
	.align		4
.L_179:
        /*0018*/ 	.byte	0x04, 0x17
        /*001a*/ 	.short	(.L_181 - .L_180)
.L_180:
        /*001c*/ 	.word	0x00000000
        /*0020*/ 	.short	0x0002
        /*0022*/ 	.short	0x0010
        /*0024*/ 	.byte	0x00, 0xf5, 0x21, 0x00


	//----- nvinfo : EIATTR_KPARAM_INFO
	.align		4
.L_181:
        /*0028*/ 	.byte	0x04, 0x17
        /*002a*/ 	.short	(.L_183 - .L_182)
.L_182:
        /*002c*/ 	.word	0x00000000
        /*0030*/ 	.short	0x0001
        /*0032*/ 	.short	0x0008
        /*0034*/ 	.byte	0x00, 0xf5, 0x21, 0x00


	//----- nvinfo : EIATTR_KPARAM_INFO
	.align		4
.L_183:
        /*0038*/ 	.byte	0x04, 0x17
        /*003a*/ 	.short	(.L_185 - .L_184)
.L_184:
        /*003c*/ 	.word	0x00000000
        /*0040*/ 	.short	0x0000
        /*0042*/ 	.short	0x0000
        /*0044*/ 	.byte	0x00, 0xf5, 0x21, 0x00


	//----- nvinfo : EIATTR_SPARSE_MMA_MASK
	.align		4
.L_185:
        /*0048*/ 	.byte	0x03, 0x50
        /*004a*/ 	.short	0x0000


	//----- nvinfo : EIATTR_MAXREG_COUNT
	.align		4
        /*004c*/ 	.byte	0x03, 0x1b
        /*004e*/ 	.short	0x00ff


	//----- nvinfo : EIATTR_MERCURY_ISA_VERSION
	.align		4
        /*0050*/ 	.byte	0x03, 0x5f
        /*0052*/ 	.short	0x0101


	//----- nvinfo : EIATTR_VRC_CTA_INIT_COUNT
	.align		4
        /*0054*/ 	.byte	0x02, 0x4a
	.zero		1
	.zero		1


	//----- nvinfo : EIATTR_EXIT_INSTR_OFFSETS
	.align		4
        /*0058*/ 	.byte	0x04, 0x1c
        /*005a*/ 	.short	(.L_187 - .L_186)


	//   ....[0]....
.L_186:
        /*005c*/ 	.word	0x00000170


	//   ....[1]....
        /*0060*/ 	.word	0x000009d0


	//   ....[2]....
        /*0064*/ 	.word	0x00000e00


	//   ....[3]....
        /*0068*/ 	.word	0x00001080


	//   ....[4]....
        /*006c*/ 	.word	0x000011b0


	//----- nvinfo : EIATTR_CBANK_PARAM_SIZE
	.align		4
.L_187:
        /*0070*/ 	.byte	0x03, 0x19
        /*0072*/ 	.short	0x001c


	//----- nvinfo : EIATTR_PARAM_CBANK
	.align		4
        /*0074*/ 	.byte	0x04, 0x0a
        /*0076*/ 	.short	(.L_189 - .L_188)
	.align		4
.L_188:
        /*0078*/ 	.word	index@(.nv.constant0._Z10ENC_XOR_TDPKhPhPKdi)
        /*007c*/ 	.short	0x0380
        /*007e*/ 	.short	0x001c


	//----- nvinfo : EIATTR_SW_WAR
	.align		4
.L_189:
        /*0080*/ 	.byte	0x04, 0x36
        /*0082*/ 	.short	(.L_191 - .L_190)
.L_190:
        /*0084*/ 	.word	0x00000008
.L_191:


//--------------------- .nv.info._Z7DIFF_TDPKhPhPKdS3_id --------------------------
	.section	.nv.info._Z7DIFF_TDPKhPhPKdS3_id,"",@"SHT_CUDA_INFO"
	.sectionflags	@""
	.align	4


	//----- nvinfo : EIATTR_CUDA_API_VERSION
	.align		4
        /*0000*/ 	.byte	0x04, 0x37
        /*0002*/ 	.short	(.L_193 - .L_192)
.L_192:
        /*0004*/ 	.word	0x00000082


	//----- nvinfo : EIATTR_KPARAM_INFO
	.align		4
.L_193:
        /*0008*/ 	.byte	0x04, 0x17
        /*000a*/ 	.short	(.L_195 - .L_194)
.L_194:
        /*000c*/ 	.word	0x00000000
        /*0010*/ 	.short	0x0005
        /*0012*/ 	.short	0x0028
        /*0014*/ 	.byte	0x00, 0xf0, 0x21, 0x00


	//----- nvinfo : EIATTR_KPARAM_INFO
	.align		4
.L_195:
        /*0018*/ 	.byte	0x04, 0x17
        /*001a*/ 	.short	(.L_197 - .L_196)
.L_196:
        /*001c*/ 	.word	0x00000000
        /*0020*/ 	.short	0x0004
        /*0022*/ 	.short	0x0020
        /*0024*/ 	.byte	0x00, 0xf0, 0x11, 0x00


	//----- nvinfo : EIATTR_KPARAM_INFO
	.align		4
.L_197:
        /*0028*/ 	.byte	0x04, 0x17
        /*002a*/ 	.short	(.L_199 - .L_198)
.L_198:
        /*002c*/ 	.word	0x00000000
        /*0030*/ 	.short	0x0003
        /*0032*/ 	.short	0x0018
        /*0034*/ 	.byte	0x00, 0xf5, 0x21, 0x00


	//----- nvinfo : EIATTR_KPARAM_INFO
	.align		4
.L_199:
        /*0038*/ 	.byte	0x04, 0x17
        /*003a*/ 	.short	(.L_201 - .L_200)
.L_200:
        /*003c*/ 	.word	0x00000000
        /*0040*/ 	.short	0x0002
        /*0042*/ 	.short	0x0010
        /*0044*/ 	.byte	0x00, 0xf5, 0x21, 0x00


	//----- nvinfo : EIATTR_KPARAM_INFO
	.align		4
.L_201:
        /*0048*/ 	.byte	0x04, 0x17
        /*004a*/ 	.short	(.L_203 - .L_202)
.L_202:
        /*004c*/ 	.word	0x00000000
        /*0050*/ 	.short	0x0001
        /*0052*/ 	.short	0x0008
        /*0054*/ 	.byte	0x00, 0xf5, 0x21, 0x00


	//----- nvinfo : EIATTR_KPARAM_INFO
	.align		4
.L_203:
        /*0058*/ 	.byte	0x04, 0x17
        /*005a*/ 	.short	(.L_205 - .L_204)
.L_204:
        /*005c*/ 	.word	0x00000000
        /*0060*/ 	.short	0x0000
        /*0062*/ 	.short	0x0000
        /*0064*/ 	.byte	0x00, 0xf5, 0x21, 0x00


	//----- nvinfo : EIATTR_SPARSE_MMA_MASK
	.align		4
.L_205:
        /*0068*/ 	.byte	0x03, 0x50
        /*006a*/ 	.short	0x0000


	//----- nvinfo : EIATTR_MAXREG_COUNT
	.align		4
        /*006c*/ 	.byte	0x03, 0x1b
        /*006e*/ 	.short	0x00ff


	//----- nvinfo : EIATTR_MERCURY_ISA_VERSION
	.align		4
        /*0070*/ 	.byte	0x03, 0x5f
        /*0072*/ 	.short	0x0101


	//----- nvinfo : EIATTR_VRC_CTA_INIT_COUNT
	.align		4
        /*0074*/ 	.byte	0x02, 0x4a
	.zero		1
	.zero		1


	//----- nvinfo : EIATTR_EXIT_INSTR_OFFSETS
	.align		4
        /*0078*/ 	.byte	0x04, 0x1c
        /*007a*/ 	.short	(.L_207 - .L_206)


	//   ....[0]....
.L_206:
        /*007c*/ 	.word	0x000000a0


	//   ....[1]....
        /*0080*/ 	.word	0x00000b90


	//   ....[2]....
        /*0084*/ 	.word	0x00001110


	//   ....[3]....
        /*0088*/ 	.word	0x00001430


	//   ....[4]....
        /*008c*/ 	.word	0x00001570


	//----- nvinfo : EIATTR_CBANK_PARAM_SIZE
	.align		4
.L_207:
        /*0090*/ 	.byte	0x03, 0x19
        /*0092*/ 	.short	0x0030


	//----- nvinfo : EIATTR_PARAM_CBANK
	.align		4
        /*0094*/ 	.byte	0x04, 0x0a
        /*0096*/ 	.short	(.L_209 - .L_208)
	.align		4
.L_208:
        /*0098*/ 	.word	index@(.nv.constant0._Z7DIFF_TDPKhPhPKdS3_id)
        /*009c*/ 	.short	0x0380
        /*009e*/ 	.short	0x0030


	//----- nvinfo : EIATTR_SW_WAR
	.align		4
.L_209:
        /*00a0*/ 	.byte	0x04, 0x36
        /*00a2*/ 	.short	(.L_211 - .L_210)
.L_210:
        /*00a4*/ 	.word	0x00000008
.L_211:


//--------------------- .nv.info._Z14DEC_RotatePermPKhPhPKiS3_ --------------------------
	.section	.nv.info._Z14DEC_RotatePermPKhPhPKiS3_,"",@"SHT_CUDA_INFO"
	.sectionflags	@""
	.align	4


	//----- nvinfo : EIATTR_CUDA_API_VERSION
	.align		4
        /*0000*/ 	.byte	0x04, 0x37
        /*0002*/ 	.short	(.L_213 - .L_212)
.L_212:
        /*0004*/ 	.word	0x00000082


	//----- nvinfo : EIATTR_KPARAM_INFO
	.align		4
.L_213:
        /*0008*/ 	.byte	0x04, 0x17
        /*000a*/ 	.short	(.L_215 - .L_214)
.L_214:
        /*000c*/ 	.word	0x00000000
        /*0010*/ 	.short	0x0003
        /*0012*/ 	.short	0x0018
        /*0014*/ 	.byte	0x00, 0xf5, 0x21, 0x00


	//----- nvinfo : EIATTR_KPARAM_INFO
	.align		4
.L_215:
        /*0018*/ 	.byte	0x04, 0x17
        /*001a*/ 	.short	(.L_217 - .L_216)
.L_216:
        /*001c*/ 	.word	0x00000000
        /*0020*/ 	.short	0x0002
        /*0022*/ 	.short	0x0010
        /*0024*/ 	.byte	0x00, 0xf5, 0x21, 0x00


	//----- nvinfo : EIATTR_KPARAM_INFO
	.align		4
.L_217:
        /*0028*/ 	.byte	0x04, 0x17
        /*002a*/ 	.short	(.L_219 - .L_218)
.L_218:
        /*002c*/ 	.word	0x00000000
        /*0030*/ 	.short	0x0001
        /*0032*/ 	.short	0x0008
        /*0034*/ 	.byte	0x00, 0xf5, 0x21, 0x00


	//----- nvinfo : EIATTR_KPARAM_INFO
	.align		4
.L_219:
        /*0038*/ 	.byte	0x04, 0x17
        /*003a*/ 	.short	(.L_221 - .L_220)
.L_220:
        /*003c*/ 	.word	0x00000000
        /*0040*/ 	.short	0x0000
        /*0042*/ 	.short	0x0000
        /*0044*/ 	.byte	0x00, 0xf5, 0x21, 0x00


	//----- nvinfo : EIATTR_SPARSE_MMA_MASK
	.align		4
.L_221:
        /*0048*/ 	.byte	0x03, 0x50
        /*004a*/ 	.short	0x0000


	//----- nvinfo : EIATTR_MAXREG_COUNT
	.align		4
        /*004c*/ 	.byte	0x03, 0x1b
        /*004e*/ 	.short	0x00ff


	//----- nvinfo : EIATTR_MERCURY_ISA_VERSION
	.align		4
        /*0050*/ 	.byte	0x03, 0x5f
        /*0052*/ 	.short	0x0101


	//----- nvinfo : EIATTR_VRC_CTA_INIT_COUNT
	.align		4
        /*0054*/ 	.byte	0x02, 0x4a
	.zero		1
	.zero		1


	//----- nvinfo : EIATTR_EXIT_INSTR_OFFSETS
	.align		4
        /*0058*/ 	.byte	0x04, 0x1c
        /*005a*/ 	.short	(.L_223 - .L_222)


	//   ....[0]....
.L_222:
        /*005c*/ 	.word	0x000003d0


	//----- nvinfo : EIATTR_CBANK_PARAM_SIZE
	.align		4
.L_223:
        /*0060*/ 	.byte	0x03, 0x19
        /*0062*/ 	.short	0x0020


	//----- nvinfo : EIATTR_PARAM_CBANK
	.align		4
        /*0064*/ 	.byte	0x04, 0x0a
        /*0066*/ 	.short	(.L_225 - .L_224)
	.align		4
.L_224:
        /*0068*/ 	.word	index@(.nv.constant0._Z14DEC_RotatePermPKhPhPKiS3_)
        /*006c*/ 	.short	0x0380
        /*006e*/ 	.short	0x0020


	//----- nvinfo : EIATTR_SW_WAR
	.align		4
.L_225:
        /*0070*/ 	.byte	0x04, 0x36
        /*0072*/ 	.short	(.L_227 - .L_226)
.L_226:
        /*0074*/ 	.word	0x00000008
.L_227:


//--------------------- .nv.info._Z14ENC_RotatePermPKhPhPKiS3_ --------------------------
	.section	.nv.info._Z14ENC_RotatePermPKhPhPKiS3_,"",@"SHT_CUDA_INFO"
	.sectionflags	@""
	.align	4


	//----- nvinfo : EIATTR_CUDA_API_VERSION
	.align		4
        /*0000*/ 	.byte	0x04, 0x37
        /*0002*/ 	.short	(.L_229 - .L_228)
.L_228:
        /*0004*/ 	.word	0x00000082


	//----- nvinfo : EIATTR_KPARAM_INFO
	.align		4
.L_229:
        /*0008*/ 	.byte	0x04, 0x17
        /*000a*/ 	.short	(.L_231 - .L_230)
.L_230:
        /*000c*/ 	.word	0x00000000
        /*0010*/ 	.short	0x0003
        /*0012*/ 	.short	0x0018
        /*0014*/ 	.byte	0x00, 0xf5, 0x21, 0x00


	//----- nvinfo : EIATTR_KPARAM_INFO
	.align		4
.L_231:
        /*0018*/ 	.byte	0x04, 0x17
        /*001a*/ 	.short	(.L_233 - .L_232)
.L_232:
        /*001c*/ 	.word	0x00000000
        /*0020*/ 	.short	0x0002
        /*0022*/ 	.short	0x0010
        /*0024*/ 	.byte	0x00, 0xf5, 0x21, 0x00


	//----- nvinfo : EIATTR_KPARAM_INFO
	.align		4
.L_233:
        /*0028*/ 	.byte	0x04, 0x17
        /*002a*/ 	.short	(.L_235 - .L_234)
.L_234:
        /*002c*/ 	.word	0x00000000
        /*0030*/ 	.short	0x0001
        /*0032*/ 	.short	0x0008
        /*0034*/ 	.byte	0x00, 0xf5, 0x21, 0x00


	//----- nvinfo : EIATTR_KPARAM_INFO
	.align		4
.L_235:
        /*0038*/ 	.byte	0x04, 0x17
        /*003a*/ 	.short	(.L_237 - .L_236)
.L_236:
        /*003c*/ 	.word	0x00000000
        /*0040*/ 	.short	0x0000
        /*0042*/ 	.short	0x0000
        /*0044*/ 	.byte	0x00, 0xf5, 0x21, 0x00


	//----- nvinfo : EIATTR_SPARSE_MMA_MASK
	.align		4
.L_237:
        /*0048*/ 	.byte	0x03, 0x50
        /*004a*/ 	.short	0x0000


	//----- nvinfo : EIATTR_MAXREG_COUNT
	.align		4
        /*004c*/ 	.byte	0x03, 0x1b
        /*004e*/ 	.short	0x00ff


	//----- nvinfo : EIATTR_MERCURY_ISA_VERSION
	.align		4
        /*0050*/ 	.byte	0x03, 0x5f
        /*0052*/ 	.short	0x0101


	//----- nvinfo : EIATTR_VRC_CTA_INIT_COUNT
	.align		4
        /*0054*/ 	.byte	0x02, 0x4a
	.zero		1
	.zero		1


	//----- nvinfo : EIATTR_EXIT_INSTR_OFFSETS
	.align		4
        /*0058*/ 	.byte	0x04, 0x1c
        /*005a*/ 	.short	(.L_239 - .L_238)


	//   ....[0]....
.L_238:
        /*005c*/ 	.word	0x000003d0


	//----- nvinfo : EIATTR_CBANK_PARAM_SIZE
	.align		4
.L_239:
        /*0060*/ 	.byte	0x03, 0x19
        /*0062*/ 	.short	0x0020


	//----- nvinfo : EIATTR_PARAM_CBANK
	.align		4
        /*0064*/ 	.byte	0x04, 0x0a
        /*0066*/ 	.short	(.L_241 - .L_240)
	.align		4
.L_240:
        /*0068*/ 	.word	index@(.nv.constant0._Z14ENC_RotatePermPKhPhPKiS3_)
        /*006c*/ 	.short	0x0380
        /*006e*/ 	.short	0x0020


	//----- nvinfo : EIATTR_SW_WAR
	.align		4
.L_241:
        /*0070*/ 	.byte	0x04, 0x36
        /*0072*/ 	.short	(.L_243 - .L_242)
.L_242:
        /*0074*/ 	.word	0x00000008
.L_243:


//--------------------- .nv.info._Z7KWarmUpv      --------------------------
	.section	.nv.info._Z7KWarmUpv,"",@"SHT_CUDA_INFO"
	.sectionflags	@""
	.align	4


	//----- nvinfo : EIATTR_CUDA_API_VERSION
	.align		4
        /*0000*/ 	.byte	0x04, 0x37
        /*0002*/ 	.short	(.L_245 - .L_244)
.L_244:
        /*0004*/ 	.word	0x00000082


	//----- nvinfo : EIATTR_SPARSE_MMA_MASK
	.align		4
.L_245:
        /*0008*/ 	.byte	0x03, 0x50
        /*000a*/ 	.short	0x0000


	//----- nvinfo : EIATTR_MAXREG_COUNT
	.align		4
        /*000c*/ 	.byte	0x03, 0x1b
        /*000e*/ 	.short	0x00ff


	//----- nvinfo : EIATTR_MERCURY_ISA_VERSION
	.align		4
        /*0010*/ 	.byte	0x03, 0x5f
        /*0012*/ 	.short	0x0101


	//----- nvinfo : EIATTR_VRC_CTA_INIT_COUNT
	.align		4
        /*0014*/ 	.byte	0x02, 0x4a
	.zero		1
	.zero		1


	//----- nvinfo : EIATTR_EXIT_INSTR_OFFSETS
	.align		4
        /*0018*/ 	.byte	0x04, 0x1c
        /*001a*/ 	.short	(.L_247 - .L_246)


	//   ....[0]....
.L_246:
        /*001c*/ 	.word	0x00000010


	//----- nvinfo : EIATTR_SW_WAR
	.align		4
.L_247:
        /*0020*/ 	.byte	0x04, 0x36
        /*0022*/ 	.short	(.L_249 - .L_248)
.L_248:
        /*0024*/ 	.word	0x00000008
.L_249:


//--------------------- .nv.callgraph             --------------------------
	.section	.nv.callgraph,"",@"SHT_CUDA_CALLGRAPH"
	.align	4
	.sectionentsize	8
	.align		4
        /*0000*/ 	.word	0x00000000
	.align		4
        /*0004*/ 	.word	0xffffffff
	.align		4
        /*0008*/ 	.word	0x00000000
	.align		4
        /*000c*/ 	.word	0xfffffffe
	.align		4
        /*0010*/ 	.word	0x00000000
	.align		4
        /*0014*/ 	.word	0xfffffffd
	.align		4
        /*0018*/ 	.word	0x00000000
	.align		4
        /*001c*/ 	.word	0xfffffffc


//--------------------- .text._Z10DEC_XOR_RLPhPKdi --------------------------
	.section	.text._Z10DEC_XOR_RLPhPKdi,"ax",@progbits
	.align	128
        .global         _Z10DEC_XOR_RLPhPKdi
        .type           _Z10DEC_XOR_RLPhPKdi,@function
        .size           _Z10DEC_XOR_RLPhPKdi,(.L_x_60 - _Z10DEC_XOR_RLPhPKdi)
        .other          _Z10DEC_XOR_RLPhPKdi,@"STO_CUDA_ENTRY STV_DEFAULT"
_Z10DEC_XOR_RLPhPKdi:
.text._Z10DEC_XOR_RLPhPKdi:
[----:B------:R-:W-:Y:S08]  /*0000*/  LDC R1, c[0x0][0x37c] ;  /* 0x0000df00ff017b82 */ /* 0x000ff00000000800 */
[----:B------:R-:W0:Y:S01]  /*0010*/  LDC R5, c[0x0][0x390] ;  /* 0x0000e400ff057b82 */ /* 0x000e220000000800 */
[----:B------:R-:W1:Y:S01]  /*0020*/  S2R R0, SR_CTAID.X ;  /* 0x0000000000007919 */ /* 0x000e620000002500 */
[----:B------:R-:W2:Y:S01]  /*0030*/  LDCU.64 UR4, c[0x0][0x358] ;  /* 0x00006b00ff0477ac */ /* 0x000ea20008000a00 */
[----:B------:R-:W3:Y:S05]  /*0040*/  S2R R9, SR_TID.X ;  /* 0x0000000000097919 */ /* 0x000eea0000002100 */
[----:B------:R-:W1:Y:S01]  /*0050*/  LDC R3, c[0x0][0x360] ;  /* 0x0000d800ff037b82 */ /* 0x000e620000000800 */
[----:B0-----:R-:W-:Y:S01]  /*0060*/  ISETP.GE.AND P0, PT, R5, 0x2, PT ;  /* 0x000000020500780c */ /* 0x001fe20003f06270 */
[----:B-1----:R-:W-:-:S04]  /*0070*/  IMAD R2, R3, R0, RZ ;  /* 0x0000000003027224 */ /* 0x002fc800078e02ff */
[----:B---3--:R-:W-:-:S08]  /*0080*/  IMAD R2, R2, R5, R9 ;  /* 0x0000000502027224 */ /* 0x008fd000078e0209 */
[----:B--2---:R-:W-:Y:S05]  /*0090*/  @!P0 BRA `(.L_x_0) ;  /* 0x0000000c00408947 */ /* 0x004fea0003800000 */
[C---:B------:R-:W-:Y:S02]  /*00a0*/  VIADD R6, R5.reuse, 0xfffffffe ;  /* 0xfffffffe05067836 */ /* 0x040fe40000000000 */
[----:B------:R-:W-:-:S03]  /*00b0*/  VIADD R4, R5, 0xffffffff ;  /* 0xffffffff05047836 */ /* 0x000fc60000000000 */
[----:B------:R-:W-:Y:S02]  /*00c0*/  ISETP.GE.U32.AND P1, PT, R6, 0xf, PT ;  /* 0x0000000f0600780c */ /* 0x000fe40003f26070 */
[----:B------:R-:W-:-:S04]  /*00d0*/  LOP3.LUT R7, R4, 0xf, RZ, 0xc0, !PT ;  /* 0x0000000f04077812 */ /* 0x000fc800078ec0ff */
[----:B------:R-:W-:-:S07]  /*00e0*/  ISETP.NE.AND P0, PT, R7, RZ, PT ;  /* 0x000000ff0700720c */ /* 0x000fce0003f05270 */
[----:B------:R-:W-:Y:S06]  /*00f0*/  @!P1 BRA `(.L_x_1) ;  /* 0x0000000400809947 */ /* 0x000fec0003800000 */
[----:B------:R-:W-:Y:S01]  /*0100*/  IMAD R6, R0, R5, RZ ;  /* 0x0000000500067224 */ /* 0x000fe200078e02ff */
[----:B------:R-:W-:Y:S01]  /*0110*/  LOP3.LUT R5, R4, 0xfffffff0, RZ, 0xc0, !PT ;  /* 0xfffffff004057812 */ /* 0x000fe200078ec0ff */
[----:B------:R-:W0:Y:S02]  /*0120*/  LDCU.64 UR6, c[0x0][0x380] ;  /* 0x00007000ff0677ac */ /* 0x000e240008000a00 */
[----:B------:R-:W-:Y:S02]  /*0130*/  IMAD R6, R6, R3, R3 ;  /* 0x0000000306067224 */ /* 0x000fe400078e0203 */
[----:B------:R-:W-:Y:S02]  /*0140*/  IMAD.MOV R5, RZ, RZ, -R5 ;  /* 0x000000ffff057224 */ /* 0x000fe400078e0a05 */
[----:B------:R-:W-:-:S07]  /*0150*/  IMAD.IADD R6, R6, 0x1, R9 ;  /* 0x0000000106067824 */ /* 0x000fce00078e0209 */
.L_x_2:
[----:B0--3--:R-:W-:Y:S02]  /*0160*/  IADD3 R16, P2, PT, R2, UR6, RZ ;  /* 0x0000000602107c10 */ /* 0x009fe4000ff5e0ff */
[----:B------:R-:W-:Y:S02]  /*0170*/  IADD3 R10, P1, PT, R6, UR6, RZ ;  /* 0x00000006060a7c10 */ /* 0x000fe4000ff3e0ff */
[----:B------:R-:W-:Y:S02]  /*0180*/  LEA.HI.X.SX32 R17, R2, UR7, 0x1, P2 ;  /* 0x0000000702117c11 */ /* 0x000fe400090f0eff */
[----:B------:R-:W-:-:S03]  /*0190*/  LEA.HI.X.SX32 R11, R6, UR7, 0x1, P1 ;  /* 0x00000007060b7c11 */ /* 0x000fc600088f0eff */
[----:B------:R-:W2:Y:S04]  /*01a0*/  LDG.E.U8 R13, desc[UR4][R16.64] ;  /* 0x00000004100d7981 */ /* 0x000ea8000c1e1100 */
[----:B------:R-:W2:Y:S01]  /*01b0*/  LDG.E.U8 R14, desc[UR4][R10.64] ;  /* 0x000000040a0e7981 */ /* 0x000ea2000c1e1100 */
[----:B------:R-:W-:-:S05]  /*01c0*/  IADD3 R8, P1, PT, R3, R10, RZ ;  /* 0x0000000a03087210 */ /* 0x000fca0007f3e0ff */
[----:B------:R-:W-:Y:S01]  /*01d0*/  IMAD.X R9, RZ, RZ, R11, P1 ;  /* 0x000000ffff097224 */ /* 0x000fe200008e060b */
[----:B--2---:R-:W-:-:S05]  /*01e0*/  LOP3.LUT R19, R13, R14, RZ, 0x3c, !PT ;  /* 0x0000000e0d137212 */ /* 0x004fca00078e3cff */
[----:B------:R0:W-:Y:S04]  /*01f0*/  STG.E.U8 desc[UR4][R16.64], R19 ;  /* 0x0000001310007986 */ /* 0x0001e8000c101104 */
        /* <DEDUP_REMOVED lines=10> */
[----:B0-----:R-:W3:Y:S01]  /*02a0*/  LDG.E.U8 R19, desc[UR4][R14.64] ;  /* 0x000000040e137981 */ /* 0x001ee2000c1e1100 */
[----:B------:R-:W-:-:S05]  /*02b0*/  IADD3 R16, P1, PT, R3, R14, RZ ;  /* 0x0000000e03107210 */ /* 0x000fca0007f3e0ff */
[----:B------:R-:W-:Y:S01]  /*02c0*/  IMAD.X R17, RZ, RZ, R15, P1 ;  /* 0x000000ffff117224 */ /* 0x000fe200008e060f */
[----:B---3--:R-:W-:-:S05]  /*02d0*/  LOP3.LUT R25, R18, R19, RZ, 0x3c, !PT ;  /* 0x0000001312197212 */ /* 0x008fca00078e3cff */
[----:B------:R0:W-:Y:S04]  /*02e0*/  STG.E.U8 desc[UR4][R12.64], R25 ;  /* 0x000000190c007986 */ /* 0x0001e8000c101104 */
[----:B------:R-:W3:Y:S01]  /*02f0*/  LDG.E.U8 R18, desc[UR4][R16.64] ;  /* 0x0000000410127981 */ /* 0x000ee2000c1e1100 */
[----:B-1----:R-:W-:-:S05]  /*0300*/  IADD3 R10, P1, PT, R3, R16, RZ ;  /* 0x00000010030a7210 */ /* 0x002fca0007f3e0ff */
[----:B------:R-:W-:Y:S01]  /*0310*/  IMAD.X R11, RZ, RZ, R17, P1 ;  /* 0x000000ffff0b7224 */ /* 0x000fe200008e0611 */
[----:B---3--:R-:W-:-:S05]  /*0320*/  LOP3.LUT R19, R19, R18, RZ, 0x3c, !PT ;  /* 0x0000001213137212 */ /* 0x008fca00078e3cff */
[----:B------:R1:W-:Y:S04]  /*0330*/  STG.E.U8 desc[UR4][R14.64], R19 ;  /* 0x000000130e007986 */ /* 0x0003e8000c101104 */
[----:B--2---:R-:W2:Y:S01]  /*0340*/  LDG.E.U8 R21, desc[UR4][R10.64] ;  /* 0x000000040a157981 */ /* 0x004ea2000c1e1100 */
[----:B------:R-:W-:-:S05]  /*0350*/  IADD3 R8, P1, PT, R3, R10, RZ ;  /* 0x0000000a03087210 */ /* 0x000fca0007f3e0ff */
[----:B------:R-:W-:Y:S01]  /*0360*/  IMAD.X R9, RZ, RZ, R11, P1 ;  /* 0x000000ffff097224 */ /* 0x000fe200008e060b */
[----:B--2---:R-:W-:-:S05]  /*0370*/  LOP3.LUT R23, R18, R21, RZ, 0x3c, !PT ;  /* 0x0000001512177212 */ /* 0x004fca00078e3cff */
[----:B------:R2:W-:Y:S04]  /*0380*/  STG.E.U8 desc[UR4][R16.64], R23 ;  /* 0x0000001710007986 */ /* 0x0005e8000c101104 */
[----:B------:R-:W3:Y:S01]  /*0390*/  LDG.E.U8 R18, desc[UR4][R8.64] ;  /* 0x0000000408127981 */ /* 0x000ee2000c1e1100 */
[----:B0-----:R-:W-:-:S05]  /*03a0*/  IADD3 R12, P1, PT, R3, R8, RZ ;  /* 0x00000008030c7210 */ /* 0x001fca0007f3e0ff */
[----:B------:R-:W-:Y:S01]  /*03b0*/  IMAD.X R13, RZ, RZ, R9, P1 ;  /* 0x000000ffff0d7224 */ /* 0x000fe200008e0609 */
[----:B---3--:R-:W-:-:S05]  /*03c0*/  LOP3.LUT R21, R21, R18, RZ, 0x3c, !PT ;  /* 0x0000001215157212 */ /* 0x008fca00078e3cff */
[----:B------:R0:W-:Y:S04]  /*03d0*/  STG.E.U8 desc[UR4][R10.64], R21 ;  /* 0x000000150a007986 */ /* 0x0001e8000c101104 */
[----:B-1----:R-:W3:Y:S04]  /*03e0*/  LDG.E.U8 R19, desc[UR4][R8.64] ;  /* 0x0000000408137981 */ /* 0x002ee8000c1e1100 */
[----:B------:R-:W3:Y:S01]  /*03f0*/  LDG.E.U8 R18, desc[UR4][R12.64] ;  /* 0x000000040c127981 */ /* 0x000ee2000c1e1100 */
[----:B------:R-:W-:-:S05]  /*0400*/  IADD3 R14, P1, PT, R3, R12, RZ ;  /* 0x0000000c030e7210 */ /* 0x000fca0007f3e0ff */
        /* <DEDUP_REMOVED lines=13> */
[----:B-1----:R-:W3:Y:S01]  /*04e0*/  LDG.E.U8 R19, desc[UR4][R10.64] ;  /* 0x000000040a137981 */ /* 0x002ee2000c1e1100 */
[----:B------:R-:W-:-:S05]  /*04f0*/  IADD3 R8, P1, PT, R3, R10, RZ ;  /* 0x0000000a03087210 */ /* 0x000fca0007f3e0ff */
[----:B------:R-:W-:Y:S01]  /*0500*/  IMAD.X R9, RZ, RZ, R11, P1 ;  /* 0x000000ffff097224 */ /* 0x000fe200008e060b */
[----:B---3--:R-:W-:-:S05]  /*0510*/  LOP3.LUT R21, R18, R19, RZ, 0x3c, !PT ;  /* 0x0000001312157212 */ /* 0x008fca00078e3cff */
[----:B------:R1:W-:Y:S04]  /*0520*/  STG.E.U8 desc[UR4][R16.64], R21 ;  /* 0x0000001510007986 */ /* 0x0003e8000c101104 */
[----:B------:R-:W3:Y:S01]  /*0530*/  LDG.E.U8 R18, desc[UR4][R8.64] ;  /* 0x0000000408127981 */ /* 0x000ee2000c1e1100 */
[----:B--2---:R-:W-:-:S05]  /*0540*/  IADD3 R12, P1, PT, R3, R8, RZ ;  /* 0x00000008030c7210 */ /* 0x004fca0007f3e0ff */
[----:B------:R-:W-:Y:S01]  /*0550*/  IMAD.X R13, RZ, RZ, R9, P1 ;  /* 0x000000ffff0d7224 */ /* 0x000fe200008e0609 */
[----:B---3--:R-:W-:-:S05]  /*0560*/  LOP3.LUT R19, R19, R18, RZ, 0x3c, !PT ;  /* 0x0000001213137212 */ /* 0x008fca00078e3cff */
[----:B------:R2:W-:Y:S04]  /*0570*/  STG.E.U8 desc[UR4][R10.64], R19 ;  /* 0x000000130a007986 */ /* 0x0005e8000c101104 */
[----:B0-----:R-:W3:Y:S01]  /*0580*/  LDG.E.U8 R23, desc[UR4][R12.64] ;  /* 0x000000040c177981 */ /* 0x001ee2000c1e1100 */
[----:B------:R-:W-:-:S05]  /*0590*/  IADD3 R14, P1, PT, R3, R12, RZ ;  /* 0x0000000c030e7210 */ /* 0x000fca0007f3e0ff */
[----:B------:R-:W-:Y:S01]  /*05a0*/  IMAD.X R15, RZ, RZ, R13, P1 ;  /* 0x000000ffff0f7224 */ /* 0x000fe200008e060d */
[----:B---3--:R-:W-:-:S05]  /*05b0*/  LOP3.LUT R23, R18, R23, RZ, 0x3c, !PT ;  /* 0x0000001712177212 */ /* 0x008fca00078e3cff */
[----:B------:R3:W-:Y:S04]  /*05c0*/  STG.E.U8 desc[UR4][R8.64], R23 ;  /* 0x0000001708007986 */ /* 0x0007e8000c101104 */
[----:B-1----:R-:W4:Y:S04]  /*05d0*/  LDG.E.U8 R21, desc[UR4][R12.64] ;  /* 0x000000040c157981 */ /* 0x002f28000c1e1100 */
[----:B------:R-:W4:Y:S01]  /*05e0*/  LDG.E.U8 R18, desc[UR4][R14.64] ;  /* 0x000000040e127981 */ /* 0x000f22000c1e1100 */
[----:B------:R-:W-:-:S05]  /*05f0*/  IADD3 R16, P1, PT, R3, R14, RZ ;  /* 0x0000000e03107210 */ /* 0x000fca0007f3e0ff */
[----:B------:R-:W-:Y:S01]  /*0600*/  IMAD.X R17, RZ, RZ, R15, P1 ;  /* 0x000000ffff117224 */ /* 0x000fe200008e060f */
[----:B----4-:R-:W-:-:S05]  /*0610*/  LOP3.LUT R21, R21, R18, RZ, 0x3c, !PT ;  /* 0x0000001215157212 */ /* 0x010fca00078e3cff */
[----:B------:R3:W-:Y:S04]  /*0620*/  STG.E.U8 desc[UR4][R12.64], R21 ;  /* 0x000000150c007986 */ /* 0x0007e8000c101104 */
[----:B--2---:R-:W2:Y:S01]  /*0630*/  LDG.E.U8 R19, desc[UR4][R16.64] ;  /* 0x0000000410137981 */ /* 0x004ea2000c1e1100 */
[----:B------:R-:W-:-:S05]  /*0640*/  IADD3 R10, P1, PT, R3, R16, RZ ;  /* 0x00000010030a7210 */ /* 0x000fca0007f3e0ff */
[----:B------:R-:W-:Y:S01]  /*0650*/  IMAD.X R11, RZ, RZ, R17, P1 ;  /* 0x000000ffff0b7224 */ /* 0x000fe200008e0611 */
[----:B--2---:R-:W-:-:S05]  /*0660*/  LOP3.LUT R25, R18, R19, RZ, 0x3c, !PT ;  /* 0x0000001312197212 */ /* 0x004fca00078e3cff */
[----:B------:R3:W-:Y:S04]  /*0670*/  STG.E.U8 desc[UR4][R14.64], R25 ;  /* 0x000000190e007986 */ /* 0x0007e8000c101104 */
[----:B------:R-:W2:Y:S01]  /*0680*/  LDG.E.U8 R10, desc[UR4][R10.64] ;  /* 0x000000040a0a7981 */ /* 0x000ea2000c1e1100 */
[----:B------:R-:W-:-:S05]  /*0690*/  VIADD R5, R5, 0x10 ;  /* 0x0000001005057836 */ /* 0x000fca0000000000 */
[----:B------:R-:W-:Y:S01]  /*06a0*/  ISETP.NE.AND P1, PT, R5, RZ, PT ;  /* 0x000000ff0500720c */ /* 0x000fe20003f25270 */
[C---:B------:R-:W-:Y:S02]  /*06b0*/  IMAD R6, R3.reuse, 0x10, R6 ;  /* 0x0000001003067824 */ /* 0x040fe400078e0206 */
[----:B------:R-:W-:Y:S01]  /*06c0*/  IMAD R2, R3, 0x10, R2 ;  /* 0x0000001003027824 */ /* 0x000fe200078e0202 */
[----:B--2---:R-:W-:-:S05]  /*06d0*/  LOP3.LUT R19, R19, R10, RZ, 0x3c, !PT ;  /* 0x0000000a13137212 */ /* 0x004fca00078e3cff */
[----:B------:R3:W-:Y:S04]  /*06e0*/  STG.E.U8 desc[UR4][R16.64], R19 ;  /* 0x0000001310007986 */ /* 0x0007e8000c101104 */
[----:B------:R-:W-:Y:S05]  /*06f0*/  @P1 BRA `(.L_x_2) ;  /* 0xfffffff800981947 */ /* 0x000fea000383ffff */
.L_x_1:
[----:B------:R-:W-:Y:S05]  /*0700*/  @!P0 BRA `(.L_x_0) ;  /* 0x0000000400a48947 */ /* 0x000fea0003800000 */
[----:B------:R-:W-:Y:S02]  /*0710*/  ISETP.GE.U32.AND P1, PT, R7, 0x8, PT ;  /* 0x000000080700780c */ /* 0x000fe40003f26070 */
[----:B------:R-:W-:-:S04]  /*0720*/  LOP3.LUT R18, R4, 0x7, RZ, 0xc0, !PT ;  /* 0x0000000704127812 */ /* 0x000fc800078ec0ff */
[----:B------:R-:W-:-:S07]  /*0730*/  ISETP.NE.AND P0, PT, R18, RZ, PT ;  /* 0x000000ff1200720c */ /* 0x000fce0003f05270 */
[----:B------:R-:W-:Y:S06]  /*0740*/  @!P1 BRA `(.L_x_3) ;  /* 0x0000000000c49947 */ /* 0x000fec0003800000 */
[----:B------:R-:W3:Y:S01]  /*0750*/  LDCU.64 UR6, c[0x0][0x380] ;  /* 0x00007000ff0677ac */ /* 0x000ee20008000a00 */
[C---:B------:R-:W-:Y:S01]  /*0760*/  IMAD.IADD R10, R2.reuse, 0x1, R3 ;  /* 0x00000001020a7824 */ /* 0x040fe200078e0203 */
[----:B---3--:R-:W-:-:S04]  /*0770*/  IADD3 R16, P2, PT, R2, UR6, RZ ;  /* 0x0000000602107c10 */ /* 0x008fc8000ff5e0ff */
        /* <DEDUP_REMOVED lines=39> */
[----:B------:R-:W3:Y:S04]  /*09f0*/  LDG.E.U8 R12, desc[UR4][R12.64] ;  /* 0x000000040c0c7981 */ /* 0x000ee8000c1e1100 */
[----:B-1----:R-:W3:Y:S01]  /*0a00*/  LDG.E.U8 R5, desc[UR4][R6.64] ;  /* 0x0000000406057981 */ /* 0x002ee2000c1e1100 */
[----:B------:R-:W-:-:S04]  /*0a10*/  IMAD R10, R3, 0x4, R10 ;  /* 0x00000004030a7824 */ /* 0x000fc800078e020a */
[----:B------:R-:W-:-:S04]  /*0a20*/  IMAD R10, R3, 0x2, R10 ;  /* 0x00000002030a7824 */ /* 0x000fc800078e020a */
[----:B------:R-:W-:Y:S01]  /*0a30*/  IMAD.IADD R2, R10, 0x1, R3 ;  /* 0x000000010a027824 */ /* 0x000fe200078e0203 */
[----:B---3--:R-:W-:-:S05]  /*0a40*/  LOP3.LUT R5, R5, R12, RZ, 0x3c, !PT ;  /* 0x0000000c05057212 */ /* 0x008fca00078e3cff */
[----:B------:R2:W-:Y:S02]  /*0a50*/  STG.E.U8 desc[UR4][R6.64], R5 ;  /* 0x0000000506007986 */ /* 0x0005e4000c101104 */
.L_x_3:
[----:B------:R-:W-:Y:S05]  /*0a60*/  @!P0 BRA `(.L_x_0) ;  /* 0x0000000000cc8947 */ /* 0x000fea0003800000 */
[----:B------:R-:W-:Y:S02]  /*0a70*/  ISETP.GE.U32.AND P1, PT, R18, 0x4, PT ;  /* 0x000000041200780c */ /* 0x000fe40003f26070 */
[----:B---3--:R-:W-:-:S04]  /*0a80*/  LOP3.LUT R14, R4, 0x3, RZ, 0xc0, !PT ;  /* 0x00000003040e7812 */ /* 0x008fc800078ec0ff */
[----:B------:R-:W-:-:S07]  /*0a90*/  ISETP.NE.AND P0, PT, R14, RZ, PT ;  /* 0x000000ff0e00720c */ /* 0x000fce0003f05270 */
[----:B------:R-:W-:Y:S06]  /*0aa0*/  @!P1 BRA `(.L_x_4) ;  /* 0x00000000006c9947 */ /* 0x000fec0003800000 */
[----:B------:R-:W0:Y:S01]  /*0ab0*/  LDCU.64 UR6, c[0x0][0x380] ;  /* 0x00007000ff0677ac */ /* 0x000e220008000a00 */
[C---:B--2---:R-:W-:Y:S01]  /*0ac0*/  IMAD.IADD R16, R2.reuse, 0x1, R3 ;  /* 0x0000000102107824 */ /* 0x044fe200078e0203 */
[----:B0-----:R-:W-:-:S04]  /*0ad0*/  IADD3 R10, P2, PT, R2, UR6, RZ ;  /* 0x00000006020a7c10 */ /* 0x001fc8000ff5e0ff */
        /* <DEDUP_REMOVED lines=19> */
[----:B------:R-:W0:Y:S02]  /*0c10*/  LDG.E.U8 R13, desc[UR4][R12.64] ;  /* 0x000000040c0d7981 */ /* 0x000e24000c1e1100 */
[----:B0-----:R-:W-:Y:S01]  /*0c20*/  LOP3.LUT R11, R2, R13, RZ, 0x3c, !PT ;  /* 0x0000000d020b7212 */ /* 0x001fe200078e3cff */
[----:B------:R-:W-:-:S04]  /*0c30*/  IMAD R2, R3, 0x2, R16 ;  /* 0x0000000203027824 */ /* 0x000fc800078e0210 */
[----:B------:R1:W-:Y:S01]  /*0c40*/  STG.E.U8 desc[UR4][R6.64], R11 ;  /* 0x0000000b06007986 */ /* 0x0003e2000c101104 */
[----:B------:R-:W-:-:S07]  /*0c50*/  IMAD.IADD R2, R2, 0x1, R3 ;  /* 0x0000000102027824 */ /* 0x000fce00078e0203 */
.L_x_4:
[----:B------:R-:W-:Y:S05]  /*0c60*/  @!P0 BRA `(.L_x_0) ;  /* 0x00000000004c8947 */ /* 0x000fea0003800000 */
[----:B------:R-:W1:Y:S02]  /*0c70*/  LDCU.64 UR6, c[0x0][0x380] ;  /* 0x00007000ff0677ac */ /* 0x000e640008000a00 */
[----:B-1----:R-:W-:-:S04]  /*0c80*/  IADD3 R4, P0, PT, R2, UR6, RZ ;  /* 0x0000000602047c10 */ /* 0x002fc8000ff1e0ff */
[----:B--2---:R-:W-:-:S05]  /*0c90*/  LEA.HI.X.SX32 R5, R2, UR7, 0x1, P0 ;  /* 0x0000000702057c11 */ /* 0x004fca00080f0eff */
[----:B------:R0:W5:Y:S01]  /*0ca0*/  LDG.E.U8 R8, desc[UR4][R4.64] ;  /* 0x0000000404087981 */ /* 0x000162000c1e1100 */
[----:B------:R-:W-:Y:S02]  /*0cb0*/  IMAD.MOV R14, RZ, RZ, -R14 ;  /* 0x000000ffff0e7224 */ /* 0x000fe400078e0a0e */
[----:B------:R-:W-:-:S07]  /*0cc0*/  IMAD.IADD R10, R2, 0x1, R3 ;  /* 0x00000001020a7824 */ /* 0x000fce00078e0203 */
.L_x_5:
[----:B0-----:R-:W-:-:S04]  /*0cd0*/  IADD3 R4, P0, PT, R10, UR6, RZ ;  /* 0x000000060a047c10 */ /* 0x001fc8000ff1e0ff */
[----:B------:R-:W-:-:S06]  /*0ce0*/  LEA.HI.X.SX32 R5, R10, UR7, 0x1, P0 ;  /* 0x000000070a057c11 */ /* 0x000fcc00080f0eff */
[----:B------:R-:W2:Y:S01]  /*0cf0*/  LDG.E.U8 R5, desc[UR4][R4.64] ;  /* 0x0000000404057981 */ /* 0x000ea2000c1e1100 */
[----:B----4-:R-:W-:Y:S01]  /*0d00*/  IADD3 R6, P0, PT, R2, UR6, RZ ;  /* 0x0000000602067c10 */ /* 0x010fe2000ff1e0ff */
[----:B------:R-:W-:Y:S02]  /*0d10*/  VIADD R14, R14, 0x1 ;  /* 0x000000010e0e7836 */ /* 0x000fe40000000000 */
[C---:B------:R-:W-:Y:S01]  /*0d20*/  IMAD.IADD R10, R3.reuse, 0x1, R10 ;  /* 0x00000001030a7824 */ /* 0x040fe200078e020a */
[----:B------:R-:W-:Y:S01]  /*0d30*/  LEA.HI.X.SX32 R7, R2, UR7, 0x1, P0 ;  /* 0x0000000702077c11 */ /* 0x000fe200080f0eff */
[----:B------:R-:W-:Y:S01]  /*0d40*/  IMAD.IADD R2, R3, 0x1, R2 ;  /* 0x0000000103027824 */ /* 0x000fe200078e0202 */
[----:B------:R-:W-:Y:S02]  /*0d50*/  ISETP.NE.AND P0, PT, R14, RZ, PT ;  /* 0x000000ff0e00720c */ /* 0x000fe40003f05270 */
[----:B--2--5:R-:W-:Y:S02]  /*0d60*/  LOP3.LUT R9, R8, R5, RZ, 0x3c, !PT ;  /* 0x0000000508097212 */ /* 0x024fe400078e3cff */
[----:B------:R-:W-:-:S03]  /*0d70*/  PRMT R8, R5, 0x7610, R8 ;  /* 0x0000761005087816 */ /* 0x000fc60000000008 */
[----:B------:R4:W-:Y:S06]  /*0d80*/  STG.E.U8 desc[UR4][R6.64], R9 ;  /* 0x0000000906007986 */ /* 0x0009ec000c101104 */
[----:B------:R-:W-:Y:S05]  /*0d90*/  @P0 BRA `(.L_x_5) ;  /* 0xfffffffc00cc0947 */ /* 0x000fea000383ffff */
.L_x_0:
[----:B-12---:R-:W0:Y:S01]  /*0da0*/  LDC.64 R4, c[0x0][0x388] ;  /* 0x0000e200ff047b82 */ /* 0x006e220000000a00 */
[----:B------:R-:W4:Y:S01]  /*0db0*/  LDCU.64 UR6, c[0x0][0x380] ;  /* 0x00007000ff0677ac */ /* 0x000f220008000a00 */
[----:B0-----:R-:W-:-:S06]  /*0dc0*/  IMAD.WIDE.U32 R4, R0, 0x8, R4 ;  /* 0x0000000800047825 */ /* 0x001fcc00078e0004 */
[----:B------:R-:W2:Y:S01]  /*0dd0*/  LDG.E.64.CONSTANT R4, desc[UR4][R4.64] ;  /* 0x0000000404047981 */ /* 0x000ea2000c1e9b00 */
[----:B----4-:R-:W-:-:S04]  /*0de0*/  IADD3 R6, P0, PT, R2, UR6, RZ ;  /* 0x0000000602067c10 */ /* 0x010fc8000ff1e0ff */
[----:B------:R-:W-:-:S05]  /*0df0*/  LEA.HI.X.SX32 R7, R2, UR7, 0x1, P0 ;  /* 0x0000000702077c11 */ /* 0x000fca00080f0eff */
[----:B---3--:R-:W3:Y:S01]  /*0e00*/  LDG.E.U8 R9, desc[UR4][R6.64] ;  /* 0x0000000406097981 */ /* 0x008ee2000c1e1100 */
[----:B--2---:R-:W-:-:S10]  /*0e10*/  DMUL R2, R4, 256 ;  /* 0x4070000004027828 */ /* 0x004fd40000000000 */
[----:B------:R-:W3:Y:S02]  /*0e20*/  F2I.U32.F64.TRUNC R2, R2 ;  /* 0x0000000200027311 */ /* 0x000ee4000030d000 */
[----:B---3--:R-:W-:-:S05]  /*0e30*/  LOP3.LUT R9, R9, R2, RZ, 0x3c, !PT ;  /* 0x0000000209097212 */ /* 0x008fca00078e3cff */
[----:B------:R-:W-:Y:S01]  /*0e40*/  STG.E.U8 desc[UR4][R6.64], R9 ;  /* 0x0000000906007986 */ /* 0x000fe2000c101104 */
[----:B------:R-:W-:Y:S05]  /*0e50*/  EXIT ;  /* 0x000000000000794d */ /* 0x000fea0003800000 */
.L_x_6:
[----:B------:R-:W-:-:S00]  /*0e60*/  BRA `(.L_x_6) ;  /* 0xfffffffc00fc7947 */ /* 0x000fc0000383ffff */
[----:B------:R-:W-:-:S00]  /*0e70*/  NOP ;  /* 0x0000000000007918 */ /* 0x000fc00000000000 */
        /* <DEDUP_REMOVED lines=8> */
.L_x_60:


//--------------------- .text._Z10DEC_XOR_BUPhPKdi --------------------------
	.section	.text._Z10DEC_XOR_BUPhPKdi,"ax",@progbits
	.align	128
        .global         _Z10DEC_XOR_BUPhPKdi
        .type           _Z10DEC_XOR_BUPhPKdi,@function
        .size           _Z10DEC_XOR_BUPhPKdi,(.L_x_61 - _Z10DEC_XOR_BUPhPKdi)
        .other          _Z10DEC_XOR_BUPhPKdi,@"STO_CUDA_ENTRY STV_DEFAULT"
_Z10DEC_XOR_BUPhPKdi:
.text._Z10DEC_XOR_BUPhPKdi:
[----:B------:R-:W-:Y:S01]  /*0000*/  LDC R1, c[0x0][0x37c] ;  /* 0x0000df00ff017b82 */ /* 0x000fe20000000800 */
[----:B------:R-:W0:Y:S01]  /*0010*/  S2R R0, SR_CTAID.X ;  /* 0x0000000000007919 */ /* 0x000e220000002500 */
[----:B------:R-:W1:Y:S01]  /*0020*/  LDCU UR5, c[0x0][0x390] ;  /* 0x00007200ff0577ac */ /* 0x000e620008000800 */
[----:B------:R-:W0:Y:S01]  /*0030*/  S2R R4, SR_TID.X ;  /* 0x0000000000047919 */ /* 0x000e220000002100 */
[----:B------:R-:W2:Y:S04]  /*0040*/  LDCU UR7, c[0x0][0x370] ;  /* 0x00006e00ff0777ac */ /* 0x000ea80008000800 */
[----:B------:R-:W0:Y:S01]  /*0050*/  LDC R5, c[0x0][0x360] ;  /* 0x0000d800ff057b82 */ /* 0x000e220000000800 */
[----:B------:R-:W3:Y:S01]  /*0060*/  LDCU.64 UR8, c[0x0][0x358] ;  /* 0x00006b00ff0877ac */ /* 0x000ee20008000a00 */
[----:B-1----:R-:W-:Y:S01]  /*0070*/  UISETP.GE.AND UP0, UPT, UR5, 0x2, UPT ;  /* 0x000000020500788c */ /* 0x002fe2000bf06270 */
[----:B0-----:R-:W-:-:S08]  /*0080*/  IMAD R6, R5, R0, R4 ;  /* 0x0000000005067224 */ /* 0x001fd000078e0204 */
[----:B--23--:R-:W-:Y:S05]  /*0090*/  BRA.U !UP0, `(.L_x_7) ;  /* 0x0000000d08987547 */ /* 0x00cfea000b800000 */
[----:B------:R-:W-:Y:S01]  /*00a0*/  UIADD3 UR4, UPT, UPT, UR5, -0x1, URZ ;  /* 0xffffffff05047890 */ /* 0x000fe2000fffe0ff */
[----:B------:R-:W-:Y:S01]  /*00b0*/  IMAD R3, R5, UR7, RZ ;  /* 0x0000000705037c24 */ /* 0x000fe2000f8e02ff */
[----:B------:R-:W-:Y:S02]  /*00c0*/  UIADD3 UR5, UPT, UPT, UR5, -0x2, URZ ;  /* 0xfffffffe05057890 */ /* 0x000fe4000fffe0ff */
[----:B------:R-:W-:Y:S02]  /*00d0*/  ULOP3.LUT UR6, UR4, 0xf, URZ, 0xc0, !UPT ;  /* 0x0000000f04067892 */ /* 0x000fe4000f8ec0ff */
[----:B------:R-:W-:Y:S02]  /*00e0*/  UISETP.GE.U32.AND UP1, UPT, UR5, 0xf, UPT ;  /* 0x0000000f0500788c */ /* 0x000fe4000bf26070 */
[----:B------:R-:W-:-:S07]  /*00f0*/  UISETP.NE.AND UP0, UPT, UR6, URZ, UPT ;  /* 0x000000ff0600728c */ /* 0x000fce000bf05270 */
[----:B------:R-:W-:Y:S05]  /*0100*/  BRA.U !UP1, `(.L_x_8) ;  /* 0x0000000509b47547 */ /* 0x000fea000b800000 */
[----:B------:R-:W-:Y:S01]  /*0110*/  VIADD R2, R0, UR7 ;  /* 0x0000000700027c36 */ /* 0x000fe20008000000 */
[----:B------:R-:W-:Y:S01]  /*0120*/  ULOP3.LUT UR5, UR4, 0xfffffff0, URZ, 0xc0, !UPT ;  /* 0xfffffff004057892 */ /* 0x000fe2000f8ec0ff */
[----:B------:R-:W0:Y:S02]  /*0130*/  LDCU.64 UR10, c[0x0][0x380] ;  /* 0x00007000ff0a77ac */ /* 0x000e240008000a00 */
[----:B------:R-:W-:Y:S01]  /*0140*/  IMAD R2, R2, R5, R4 ;  /* 0x0000000502027224 */ /* 0x000fe200078e0204 */
[----:B------:R-:W-:Y:S01]  /*0150*/  SHF.R.S32.HI R4, RZ, 0x1f, R3 ;  /* 0x0000001fff047819 */ /* 0x000fe20000011403 */
[----:B------:R-:W-:-:S12]  /*0160*/  UIADD3 UR5, UPT, UPT, -UR5, URZ, URZ ;  /* 0x000000ff05057290 */ /* 0x000fd8000fffe1ff */
.L_x_9:
[----:B01----:R-:W-:Y:S02]  /*0170*/  IADD3 R16, P1, PT, R6, UR10, RZ ;  /* 0x0000000a06107c10 */ /* 0x003fe4000ff3e0ff */
[----:B------:R-:W-:Y:S02]  /*0180*/  IADD3 R10, P0, PT, R2, UR10, RZ ;  /* 0x0000000a020a7c10 */ /* 0x000fe4000ff1e0ff */
[----:B------:R-:W-:Y:S02]  /*0190*/  LEA.HI.X.SX32 R17, R6, UR11, 0x1, P1 ;  /* 0x0000000b06117c11 */ /* 0x000fe400088f0eff */
[----:B------:R-:W-:-:S03]  /*01a0*/  LEA.HI.X.SX32 R11, R2, UR11, 0x1, P0 ;  /* 0x0000000b020b7c11 */ /* 0x000fc600080f0eff */
[----:B------:R-:W2:Y:S04]  /*01b0*/  LDG.E.U8 R12, desc[UR8][R16.64] ;  /* 0x00000008100c7981 */ /* 0x000ea8000c1e1100 */
[----:B------:R-:W2:Y:S01]  /*01c0*/  LDG.E.U8 R5, desc[UR8][R10.64] ;  /* 0x000000080a057981 */ /* 0x000ea2000c1e1100 */
[----:B------:R-:W-:-:S05]  /*01d0*/  IADD3 R8, P0, PT, R3, R10, RZ ;  /* 0x0000000a03087210 */ /* 0x000fca0007f1e0ff */
[----:B------:R-:W-:Y:S01]  /*01e0*/  IMAD.X R9, R4, 0x1, R11, P0 ;  /* 0x0000000104097824 */ /* 0x000fe200000e060b */
[----:B--2---:R-:W-:-:S05]  /*01f0*/  LOP3.LUT R5, R12, R5, RZ, 0x3c, !PT ;  /* 0x000000050c057212 */ /* 0x004fca00078e3cff */
[----:B------:R0:W-:Y:S04]  /*0200*/  STG.E.U8 desc[UR8][R16.64], R5 ;  /* 0x0000000510007986 */ /* 0x0001e8000c101108 */
        /* <DEDUP_REMOVED lines=12> */
[----:B------:R-:W3:Y:S04]  /*02d0*/  LDG.E.U8 R18, desc[UR8][R12.64] ;  /* 0x000000080c127981 */ /* 0x000ee8000c1e1100 */
[----:B0-----:R-:W3:Y:S01]  /*02e0*/  LDG.E.U8 R5, desc[UR8][R14.64] ;  /* 0x000000080e057981 */ /* 0x001ee2000c1e1100 */
[----:B------:R-:W-:-:S05]  /*02f0*/  IADD3 R16, P0, PT, R3, R14, RZ ;  /* 0x0000000e03107210 */ /* 0x000fca0007f1e0ff */
[----:B------:R-:W-:Y:S01]  /*0300*/  IMAD.X R17, R4, 0x1, R15, P0 ;  /* 0x0000000104117824 */ /* 0x000fe200000e060f */
[----:B---3--:R-:W-:-:S05]  /*0310*/  LOP3.LUT R5, R18, R5, RZ, 0x3c, !PT ;  /* 0x0000000512057212 */ /* 0x008fca00078e3cff */
[----:B------:R0:W-:Y:S04]  /*0320*/  STG.E.U8 desc[UR8][R12.64], R5 ;  /* 0x000000050c007986 */ /* 0x0001e8000c101108 */
[----:B------:R-:W3:Y:S04]  /*0330*/  LDG.E.U8 R18, desc[UR8][R14.64] ;  /* 0x000000080e127981 */ /* 0x000ee8000c1e1100 */
[----:B-1----:R-:W3:Y:S01]  /*0340*/  LDG.E.U8 R7, desc[UR8][R16.64] ;  /* 0x0000000810077981 */ /* 0x002ee2000c1e1100 */
[----:B------:R-:W-:-:S05]  /*0350*/  IADD3 R10, P0, PT, R3, R16, RZ ;  /* 0x00000010030a7210 */ /* 0x000fca0007f1e0ff */
[----:B------:R-:W-:Y:S01]  /*0360*/  IMAD.X R11, R4, 0x1, R17, P0 ;  /* 0x00000001040b7824 */ /* 0x000fe200000e0611 */
[----:B---3--:R-:W-:-:S05]  /*0370*/  LOP3.LUT R7, R18, R7, RZ, 0x3c, !PT ;  /* 0x0000000712077212 */ /* 0x008fca00078e3cff */
[----:B------:R1:W-:Y:S04]  /*0380*/  STG.E.U8 desc[UR8][R14.64], R7 ;  /* 0x000000070e007986 */ /* 0x0003e8000c101108 */
[----:B--2---:R-:W2:Y:S04]  /*0390*/  LDG.E.U8 R19, desc[UR8][R16.64] ;  /* 0x0000000810137981 */ /* 0x004ea8000c1e1100 */
        /* <DEDUP_REMOVED lines=59> */
[----:B------:R-:W2:Y:S04]  /*0750*/  LDG.E.U8 R10, desc[UR8][R10.64] ;  /* 0x000000080a0a7981 */ /* 0x000ea8000c1e1100 */
[----:B0-----:R-:W2:Y:S01]  /*0760*/  LDG.E.U8 R5, desc[UR8][R16.64] ;  /* 0x0000000810057981 */ /* 0x001ea2000c1e1100 */
[----:B------:R-:W-:Y:S01]  /*0770*/  UIADD3 UR5, UPT, UPT, UR5, 0x10, URZ ;  /* 0x0000001005057890 */ /* 0x000fe2000fffe0ff */
[----:B------:R-:W-:-:S02]  /*0780*/  IMAD R6, R3, 0x10, R6 ;  /* 0x0000001003067824 */ /* 0x000fc400078e0206 */
[----:B------:R-:W-:Y:S01]  /*0790*/  IMAD R2, R3, 0x10, R2 ;  /* 0x0000001003027824 */ /* 0x000fe200078e0202 */
[----:B------:R-:W-:Y:S01]  /*07a0*/  UISETP.NE.AND UP1, UPT, UR5, URZ, UPT ;  /* 0x000000ff0500728c */ /* 0x000fe2000bf25270 */
[----:B--2---:R-:W-:-:S05]  /*07b0*/  LOP3.LUT R5, R5, R10, RZ, 0x3c, !PT ;  /* 0x0000000a05057212 */ /* 0x004fca00078e3cff */
[----:B------:R1:W-:Y:S03]  /*07c0*/  STG.E.U8 desc[UR8][R16.64], R5 ;  /* 0x0000000510007986 */ /* 0x0003e6000c101108 */
[----:B------:R-:W-:Y:S05]  /*07d0*/  BRA.U UP1, `(.L_x_9) ;  /* 0xfffffff901647547 */ /* 0x000fea000b83ffff */
.L_x_8:
[----:B------:R-:W-:Y:S05]  /*07e0*/  BRA.U !UP0, `(.L_x_7) ;  /* 0x0000000508c47547 */ /* 0x000fea000b800000 */
[----:B------:R-:W-:Y:S02]  /*07f0*/  UISETP.GE.U32.AND UP0, UPT, UR6, 0x8, UPT ;  /* 0x000000080600788c */ /* 0x000fe4000bf06070 */
[----:B------:R-:W-:-:S04]  /*0800*/  ULOP3.LUT UR5, UR4, 0x7, URZ, 0xc0, !UPT ;  /* 0x0000000704057892 */ /* 0x000fc8000f8ec0ff */
[----:B------:R-:W-:-:S03]  /*0810*/  UISETP.NE.AND UP1, UPT, UR5, URZ, UPT ;  /* 0x000000ff0500728c */ /* 0x000fc6000bf25270 */
[----:B------:R-:W-:Y:S08]  /*0820*/  BRA.U !UP0, `(.L_x_10) ;  /* 0x0000000108e07547 */ /* 0x000ff0000b800000 */
[----:B------:R-:W1:Y:S01]  /*0830*/  LDCU.64 UR6, c[0x0][0x380] ;  /* 0x00007000ff0677ac */ /* 0x000e620008000a00 */
[C---:B------:R-:W-:Y:S01]  /*0840*/  IMAD.IADD R2, R6.reuse, 0x1, R3 ;  /* 0x0000000106027824 */ /* 0x040fe200078e0203 */
[----:B-1----:R-:W-:-:S04]  /*0850*/  IADD3 R14, P1, PT, R6, UR6, RZ ;  /* 0x00000006060e7c10 */ /* 0x002fc8000ff3e0ff */
[----:B------:R-:W-:Y:S02]  /*0860*/  IADD3 R8, P0, PT, R2, UR6, RZ ;  /* 0x0000000602087c10 */ /* 0x000fe4000ff1e0ff */
[----:B------:R-:W-:Y:S02]  /*0870*/  LEA.HI.X.SX32 R15, R6, UR7, 0x1, P1 ;  /* 0x00000007060f7c11 */ /* 0x000fe400088f0eff */
[----:B------:R-:W-:-:S03]  /*0880*/  LEA.HI.X.SX32 R9, R2, UR7, 0x1, P0 ;  /* 0x0000000702097c11 */ /* 0x000fc600080f0eff */
[----:B------:R-:W2:Y:S04]  /*0890*/  LDG.E.U8 R11, desc[UR8][R14.64] ;  /* 0x000000080e0b7981 */ /* 0x000ea8000c1e1100 */
[----:B------:R-:W2:Y:S01]  /*08a0*/  LDG.E.U8 R6, desc[UR8][R8.64] ;  /* 0x0000000808067981 */ /* 0x000ea2000c1e1100 */
[----:B------:R-:W-:Y:S02]  /*08b0*/  SHF.R.S32.HI R7, RZ, 0x1f, R3 ;  /* 0x0000001fff077819 */ /* 0x000fe40000011403 */
        /* <DEDUP_REMOVED lines=16> */
[----:B0-----:R-:W3:Y:S04]  /*09c0*/  LDG.E.U8 R17, desc[UR8][R10.64] ;  /* 0x000000080a117981 */ /* 0x001ee8000c1e1100 */
[----:B------:R-:W3:Y:S01]  /*09d0*/  LDG.E.U8 R6, desc[UR8][R12.64] ;  /* 0x000000080c067981 */ /* 0x000ee2000c1e1100 */
[----:B------:R-:W-:-:S05]  /*09e0*/  IADD3 R14, P0, PT, R3, R12, RZ ;  /* 0x0000000c030e7210 */ /* 0x000fca0007f1e0ff */
[----:B------:R-:W-:Y:S01]  /*09f0*/  IMAD.X R15, R7, 0x1, R13, P0 ;  /* 0x00000001070f7824 */ /* 0x000fe200000e060d */
[----:B---3--:R-:W-:-:S05]  /*0a00*/  LOP3.LUT R17, R17, R6, RZ, 0x3c, !PT ;  /* 0x0000000611117212 */ /* 0x008fca00078e3cff */
[----:B------:R0:W-:Y:S04]  /*0a10*/  STG.E.U8 desc[UR8][R10.64], R17 ;  /* 0x000000110a007986 */ /* 0x0001e8000c101108 */
[----:B-1----:R-:W3:Y:S04]  /*0a20*/  LDG.E.U8 R19, desc[UR8][R12.64] ;  /* 0x000000080c137981 */ /* 0x002ee8000c1e1100 */
[----:B------:R-:W3:Y:S01]  /*0a30*/  LDG.E.U8 R6, desc[UR8][R14.64] ;  /* 0x000000080e067981 */ /* 0x000ee2000c1e1100 */
        /* <DEDUP_REMOVED lines=10> */
[----:B0-----:R-:W2:Y:S04]  /*0ae0*/  LDG.E.U8 R17, desc[UR8][R8.64] ;  /* 0x0000000808117981 */ /* 0x001ea8000c1e1100 */
[----:B------:R-:W2:Y:S01]  /*0af0*/  LDG.E.U8 R6, desc[UR8][R4.64] ;  /* 0x0000000804067981 */ /* 0x000ea2000c1e1100 */
[----:B------:R-:W-:-:S05]  /*0b00*/  IADD3 R10, P0, PT, R3, R4, RZ ;  /* 0x00000004030a7210 */ /* 0x000fca0007f1e0ff */
[----:B------:R-:W-:Y:S01]  /*0b10*/  IMAD.X R11, R7, 0x1, R5, P0 ;  /* 0x00000001070b7824 */ /* 0x000fe200000e0605 */
[----:B--2---:R-:W-:-:S05]  /*0b20*/  LOP3.LUT R17, R17, R6, RZ, 0x3c, !PT ;  /* 0x0000000611117212 */ /* 0x004fca00078e3cff */
[----:B------:R3:W-:Y:S04]  /*0b30*/  STG.E.U8 desc[UR8][R8.64], R17 ;  /* 0x0000001108007986 */ /* 0x0007e8000c101108 */
[----:B------:R-:W2:Y:S04]  /*0b40*/  LDG.E.U8 R10, desc[UR8][R10.64] ;  /* 0x000000080a0a7981 */ /* 0x000ea8000c1e1100 */
[----:B------:R-:W2:Y:S01]  /*0b50*/  LDG.E.U8 R7, desc[UR8][R4.64] ;  /* 0x0000000804077981 */ /* 0x000ea2000c1e1100 */
[----:B------:R-:W-:-:S04]  /*0b60*/  IMAD R2, R3, 0x4, R2 ;  /* 0x0000000403027824 */ /* 0x000fc800078e0202 */
[----:B------:R-:W-:-:S04]  /*0b70*/  IMAD R2, R3, 0x2, R2 ;  /* 0x0000000203027824 */ /* 0x000fc800078e0202 */
[----:B------:R-:W-:Y:S01]  /*0b80*/  IMAD.IADD R6, R2, 0x1, R3 ;  /* 0x0000000102067824 */ /* 0x000fe200078e0203 */
[----:B--2---:R-:W-:-:S05]  /*0b90*/  LOP3.LUT R7, R7, R10, RZ, 0x3c, !PT ;  /* 0x0000000a07077212 */ /* 0x004fca00078e3cff */
[----:B------:R3:W-:Y:S02]  /*0ba0*/  STG.E.U8 desc[UR8][R4.64], R7 ;  /* 0x0000000704007986 */ /* 0x0007e4000c101108 */
.L_x_10:
[----:B------:R-:W-:Y:S05]  /*0bb0*/  BRA.U !UP1, `(.L_x_7) ;  /* 0x0000000109d07547 */ /* 0x000fea000b800000 */
[----:B------:R-:W-:Y:S02]  /*0bc0*/  UISETP.GE.U32.AND UP0, UPT, UR5, 0x4, UPT ;  /* 0x000000040500788c */ /* 0x000fe4000bf06070 */
[----:B------:R-:W-:-:S04]  /*0bd0*/  ULOP3.LUT UR4, UR4, 0x3, URZ, 0xc0, !UPT ;  /* 0x0000000304047892 */ /* 0x000fc8000f8ec0ff */
[----:B------:R-:W-:-:S03]  /*0be0*/  UISETP.NE.AND UP1, UPT, UR4, URZ, UPT ;  /* 0x000000ff0400728c */ /* 0x000fc6000bf25270 */
[----:B------:R-:W-:Y:S08]  /*0bf0*/  BRA.U !UP0, `(.L_x_11) ;  /* 0x00000001087c7547 */ /* 0x000ff0000b800000 */
[----:B------:R-:W3:Y:S01]  /*0c00*/  LDCU.64 UR6, c[0x0][0x380] ;  /* 0x00007000ff0677ac */ /* 0x000ee20008000a00 */
[C---:B-1----:R-:W-:Y:S01]  /*0c10*/  IMAD.IADD R16, R6.reuse, 0x1, R3 ;  /* 0x0000000106107824 */ /* 0x042fe200078e0203 */
[----:B---3--:R-:W-:-:S04]  /*0c20*/  IADD3 R12, P1, PT, R6, UR6, RZ ;  /* 0x00000006060c7c10 */ /* 0x008fc8000ff3e0ff */
        /* <DEDUP_REMOVED lines=17> */
[----:B------:R-:W3:Y:S01]  /*0d40*/  LDG.E.U8 R2, desc[UR8][R8.64] ;  /* 0x0000000808027981 */ /* 0x000ee2000c1e1100 */
[----:B------:R-:W-:-:S05]  /*0d50*/  IADD3 R14, P0, PT, R3, R8, RZ ;  /* 0x00000008030e7210 */ /* 0x000fca0007f1e0ff */
[----:B------:R-:W-:Y:S01]  /*0d60*/  IMAD.X R15, R21, 0x1, R9, P0 ;  /* 0x00000001150f7824 */ /* 0x000fe200000e0609 */
[----:B---3--:R-:W-:-:S05]  /*0d70*/  LOP3.LUT R19, R19, R2, RZ, 0x3c, !PT ;  /* 0x0000000213137212 */ /* 0x008fca00078e3cff */
[----:B------:R2:W-:Y:S04]  /*0d80*/  STG.E.U8 desc[UR8][R4.64], R19 ;  /* 0x0000001304007986 */ /* 0x0005e8000c101108 */
[----:B------:R-:W3:Y:S04]  /*0d90*/  LDG.E.U8 R14, desc[UR8][R14.64] ;  /* 0x000000080e0e7981 */ /* 0x000ee8000c1e1100 */
[----:B0-----:R-:W3:Y:S01]  /*0da0*/  LDG.E.U8 R7, desc[UR8][R8.64] ;  /* 0x0000000808077981 */ /* 0x001ee2000c1e1100 */
[----:B------:R-:W-:-:S04]  /*0db0*/  IMAD R6, R3, 0x2, R16 ;  /* 0x0000000203067824 */ /* 0x000fc800078e0210 */
[----:B------:R-:W-:Y:S01]  /*0dc0*/  IMAD.IADD R6, R6, 0x1, R3 ;  /* 0x0000000106067824 */ /* 0x000fe200078e0203 */
[----:B---3--:R-:W-:-:S05]  /*0dd0*/  LOP3.LUT R7, R7, R14, RZ, 0x3c, !PT ;  /* 0x0000000e07077212 */ /* 0x008fca00078e3cff */
[----:B------:R2:W-:Y:S02]  /*0de0*/  STG.E.U8 desc[UR8][R8.64], R7 ;  /* 0x0000000708007986 */ /* 0x0005e4000c101108 */
.L_x_11:
[----:B------:R-:W-:Y:S05]  /*0df0*/  BRA.U !UP1, `(.L_x_7) ;  /* 0x0000000109407547 */ /* 0x000fea000b800000 */
[----:B------:R-:W-:Y:S01]  /*0e00*/  IMAD.IADD R2, R6, 0x1, R3 ;  /* 0x0000000106027824 */ /* 0x000fe200078e0203 */
[----:B------:R-:W0:Y:S01]  /*0e10*/  LDCU.64 UR6, c[0x0][0x380] ;  /* 0x00007000ff0677ac */ /* 0x000e220008000a00 */
[----:B------:R-:W-:-:S12]  /*0e20*/  UIADD3 UR4, UPT, UPT, -UR4, URZ, URZ ;  /* 0x000000ff04047290 */ /* 0x000fd8000fffe1ff */
.L_x_12:
[----:B0-23--:R-:W-:Y:S02]  /*0e30*/  IADD3 R4, P0, PT, R2, UR6, RZ ;  /* 0x0000000602047c10 */ /* 0x00dfe4000ff1e0ff */
[----:B----4-:R-:W-:Y:S02]  /*0e40*/  IADD3 R8, P1, PT, R6, UR6, RZ ;  /* 0x0000000606087c10 */ /* 0x010fe4000ff3e0ff */
[----:B-1----:R-:W-:Y:S02]  /*0e50*/  LEA.HI.X.SX32 R5, R2, UR7, 0x1, P0 ;  /* 0x0000000702057c11 */ /* 0x002fe400080f0eff */
[----:B------:R-:W-:-:S03]  /*0e60*/  LEA.HI.X.SX32 R9, R6, UR7, 0x1, P1 ;  /* 0x0000000706097c11 */ /* 0x000fc600088f0eff */
[----:B------:R-:W2:Y:S04]  /*0e70*/  LDG.E.U8 R4, desc[UR8][R4.64] ;  /* 0x0000000804047981 */ /* 0x000ea8000c1e1100 */
[----:B------:R-:W2:Y:S01]  /*0e80*/  LDG.E.U8 R7, desc[UR8][R8.64] ;  /* 0x0000000808077981 */ /* 0x000ea2000c1e1100 */
[----:B------:R-:W-:Y:S01]  /*0e90*/  UIADD3 UR4, UPT, UPT, UR4, 0x1, URZ ;  /* 0x0000000104047890 */ /* 0x000fe2000fffe0ff */
[--C-:B------:R-:W-:Y:S02]  /*0ea0*/  IMAD.IADD R6, R6, 0x1, R3.reuse ;  /* 0x0000000106067824 */ /* 0x100fe400078e0203 */
[----:B------:R-:W-:Y:S01]  /*0eb0*/  IMAD.IADD R2, R2, 0x1, R3 ;  /* 0x0000000102027824 */ /* 0x000fe200078e0203 */
[----:B------:R-:W-:Y:S01]  /*0ec0*/  UISETP.NE.AND UP0, UPT, UR4, URZ, UPT ;  /* 0x000000ff0400728c */ /* 0x000fe2000bf05270 */
[----:B--2---:R-:W-:-:S05]  /*0ed0*/  LOP3.LUT R7, R7, R4, RZ, 0x3c, !PT ;  /* 0x0000000407077212 */ /* 0x004fca00078e3cff */
[----:B------:R4:W-:Y:S03]  /*0ee0*/  STG.E.U8 desc[UR8][R8.64], R7 ;  /* 0x0000000708007986 */ /* 0x0009e6000c101108 */
[----:B------:R-:W-:Y:S05]  /*0ef0*/  BRA.U UP0, `(.L_x_12) ;  /* 0xfffffffd00cc7547 */ /* 0x000fea000b83ffff */
.L_x_7:
[----:B------:R-:W0:Y:S01]  /*0f00*/  LDC.64 R2, c[0x0][0x388] ;  /* 0x0000e200ff027b82 */ /* 0x000e220000000a00 */
[----:B------:R-:W2:Y:S01]  /*0f10*/  LDCU.64 UR4, c[0x0][0x380] ;  /* 0x00007000ff0477ac */ /* 0x000ea20008000a00 */
[----:B0-----:R-:W-:-:S06]  /*0f20*/  IMAD.WIDE.U32 R2, R0, 0x8, R2 ;  /* 0x0000000800027825 */ /* 0x001fcc00078e0002 */
[----:B------:R-:W5:Y:S01]  /*0f30*/  LDG.E.64.CONSTANT R2, desc[UR8][R2.64] ;  /* 0x0000000802027981 */ /* 0x000f62000c1e9b00 */
[----:B--234-:R-:W-:-:S04]  /*0f40*/  IADD3 R8, P0, PT, R6, UR4, RZ ;  /* 0x0000000406087c10 */ /* 0x01cfc8000ff1e0ff */
[----:B------:R-:W-:-:S05]  /*0f50*/  LEA.HI.X.SX32 R9, R6, UR5, 0x1, P0 ;  /* 0x0000000506097c11 */ /* 0x000fca00080f0eff */
[----:B-1----:R-:W2:Y:S01]  /*0f60*/  LDG.E.U8 R7, desc[UR8][R8.64] ;  /* 0x0000000808077981 */ /* 0x002ea2000c1e1100 */
[----:B-----5:R-:W-:-:S10]  /*0f70*/  DMUL R4, R2, 256 ;  /* 0x4070000002047828 */ /* 0x020fd40000000000 */
[----:B------:R-:W2:Y:S02]  /*0f80*/  F2I.U32.F64.TRUNC R4, R4 ;  /* 0x0000000400047311 */ /* 0x000ea4000030d000 */
[----:B--2---:R-:W-:-:S05]  /*0f90*/  LOP3.LUT R7, R7, R4, RZ, 0x3c, !PT ;  /* 0x0000000407077212 */ /* 0x004fca00078e3cff */
[----:B------:R-:W-:Y:S01]  /*0fa0*/  STG.E.U8 desc[UR8][R8.64], R7 ;  /* 0x0000000708007986 */ /* 0x000fe2000c101108 */
[----:B------:R-:W-:Y:S05]  /*0fb0*/  EXIT ;  /* 0x000000000000794d */ /* 0x000fea0003800000 */
.L_x_13:
        /* <DEDUP_REMOVED lines=12> */
.L_x_61:


//--------------------- .text._Z10DEC_XOR_LRPhPKdi --------------------------
	.section	.text._Z10DEC_XOR_LRPhPKdi,"ax",@progbits
	.align	128
        .global         _Z10DEC_XOR_LRPhPKdi
        .type           _Z10DEC_XOR_LRPhPKdi,@function
        .size           _Z10DEC_XOR_LRPhPKdi,(.L_x_62 - _Z10DEC_XOR_LRPhPKdi)
        .other          _Z10DEC_XOR_LRPhPKdi,@"STO_CUDA_ENTRY STV_DEFAULT"
_Z10DEC_XOR_LRPhPKdi:
.text._Z10DEC_XOR_LRPhPKdi:
[----:B------:R-:W-:Y:S08]  /*0000*/  LDC R1, c[0x0][0x37c] ;  /* 0x0000df00ff017b82 */ /* 0x000ff00000000800 */
[----:B------:R-:W0:Y:S01]  /*0010*/  LDC R7, c[0x0][0x390] ;  /* 0x0000e400ff077b82 */ /* 0x000e220000000800 */
[----:B------:R-:W1:Y:S01]  /*0020*/  S2R R0, SR_CTAID.X ;  /* 0x0000000000007919 */ /* 0x000e620000002500 */
[----:B------:R-:W2:Y:S01]  /*0030*/  LDCU.64 UR4, c[0x0][0x358] ;  /* 0x00006b00ff0477ac */ /* 0x000ea20008000a00 */
[----:B------:R-:W3:Y:S05]  /*0040*/  S2R R27, SR_TID.X ;  /* 0x00000000001b7919 */ /* 0x000eea0000002100 */
[----:B------:R-:W3:Y:S01]  /*0050*/  LDC R2, c[0x0][0x360] ;  /* 0x0000d800ff027b82 */ /* 0x000ee20000000800 */
[C---:B0-----:R-:W-:Y:S01]  /*0060*/  ISETP.GE.AND P0, PT, R7.reuse, 0x2, PT ;  /* 0x000000020700780c */ /* 0x041fe20003f06270 */
[----:B------:R-:W-:-:S04]  /*0070*/  VIADD R3, R7, 0xffffffff ;  /* 0xffffffff07037836 */ /* 0x000fc80000000000 */
[----:B-1----:R-:W-:-:S04]  /*0080*/  IMAD R16, R0, R7, R3 ;  /* 0x0000000700107224 */ /* 0x002fc800078e0203 */
[----:B---3--:R-:W-:-:S04]  /*0090*/  IMAD R16, R16, R2, R27 ;  /* 0x0000000210107224 */ /* 0x008fc800078e021b */
[----:B--2---:R-:W-:Y:S05]  /*00a0*/  @!P0 BRA `(.L_x_14) ;  /* 0x0000001000548947 */ /* 0x004fea0003800000 */
[----:B------:R-:W-:Y:S01]  /*00b0*/  VIADD R4, R7, 0xfffffffe ;  /* 0xfffffffe07047836 */ /* 0x000fe20000000000 */
[----:B------:R-:W-:-:S04]  /*00c0*/  LOP3.LUT P0, R5, R3, 0xf, RZ, 0xc0, !PT ;  /* 0x0000000f03057812 */ /* 0x000fc8000780c0ff */
[----:B------:R-:W-:-:S13]  /*00d0*/  ISETP.GE.U32.AND P1, PT, R4, 0xf, PT ;  /* 0x0000000f0400780c */ /* 0x000fda0003f26070 */
[----:B------:R-:W-:Y:S05]  /*00e0*/  @!P1 BRA `(.L_x_15) ;  /* 0x0000000800809947 */ /* 0x000fea0003800000 */
[----:B------:R-:W-:Y:S01]  /*00f0*/  IMAD R10, R0, R7, R7 ;  /* 0x00000007000a7224 */ /* 0x000fe200078e0207 */
[----:B------:R-:W-:Y:S01]  /*0100*/  LOP3.LUT R4, R3, 0xfffffff0, RZ, 0xc0, !PT ;  /* 0xfffffff003047812 */ /* 0x000fe200078ec0ff */
[----:B------:R-:W0:Y:S02]  /*0110*/  LDCU.64 UR6, c[0x0][0x380] ;  /* 0x00007000ff0677ac */ /* 0x000e240008000a00 */
[C---:B------:R-:W-:Y:S02]  /*0120*/  VIADD R14, R10.reuse, 0xffffffef ;  /* 0xffffffef0a0e7836 */ /* 0x040fe40000000000 */
[C---:B------:R-:W-:Y:S02]  /*0130*/  VIADD R7, R10.reuse, 0xfffffff0 ;  /* 0xfffffff00a077836 */ /* 0x040fe40000000000 */
[C---:B------:R-:W-:Y:S02]  /*0140*/  VIADD R9, R10.reuse, 0xfffffff1 ;  /* 0xfffffff10a097836 */ /* 0x040fe40000000000 */
[----:B------:R-:W-:-:S02]  /*0150*/  VIADD R11, R10, 0xfffffff2 ;  /* 0xfffffff20a0b7836 */ /* 0x000fc40000000000 */
[C---:B------:R-:W-:Y:S02]  /*0160*/  VIADD R17, R10.reuse, 0xfffffff3 ;  /* 0xfffffff30a117836 */ /* 0x040fe40000000000 */
[C---:B------:R-:W-:Y:S02]  /*0170*/  VIADD R13, R10.reuse, 0xfffffff4 ;  /* 0xfffffff40a0d7836 */ /* 0x040fe40000000000 */
        /* <DEDUP_REMOVED lines=10> */
[-CC-:B------:R-:W-:Y:S02]  /*0220*/  IMAD R14, R14, R2.reuse, R27.reuse ;  /* 0x000000020e0e7224 */ /* 0x180fe400078e021b */
[-CC-:B------:R-:W-:Y:S02]  /*0230*/  IMAD R7, R7, R2.reuse, R27.reuse ;  /* 0x0000000207077224 */ /* 0x180fe400078e021b */
[-CC-:B------:R-:W-:Y:S02]  /*0240*/  IMAD R9, R9, R2.reuse, R27.reuse ;  /* 0x0000000209097224 */ /* 0x180fe400078e021b */
[-CC-:B------:R-:W-:Y:S02]  /*0250*/  IMAD R11, R11, R2.reuse, R27.reuse ;  /* 0x000000020b0b7224 */ /* 0x180fe400078e021b */
[-CC-:B------:R-:W-:Y:S02]  /*0260*/  IMAD R17, R17, R2.reuse, R27.reuse ;  /* 0x0000000211117224 */ /* 0x180fe400078e021b */
[----:B------:R-:W-:-:S02]  /*0270*/  IMAD R13, R13, R2, R27 ;  /* 0x000000020d0d7224 */ /* 0x000fc400078e021b */
        /* <DEDUP_REMOVED lines=9> */
[----:B------:R-:W-:Y:S02]  /*0310*/  IMAD R10, R10, R2, R27 ;  /* 0x000000020a0a7224 */ /* 0x000fe400078e021b */
[----:B0-----:R-:W-:-:S07]  /*0320*/  IMAD.MOV R4, RZ, RZ, -R4 ;  /* 0x000000ffff047224 */ /* 0x001fce00078e0a04 */
.L_x_16:
[----:B------:R-:W-:-:S04]  /*0330*/  IADD3 R32, P1, PT, R10, UR6, RZ ;  /* 0x000000060a207c10 */ /* 0x000fc8000ff3e0ff */
[----:B------:R-:W-:Y:S02]  /*0340*/  LEA.HI.X.SX32 R33, R10, UR7, 0x1, P1 ;  /* 0x000000070a217c11 */ /* 0x000fe400088f0eff */
[----:B0-----:R-:W-:-:S03]  /*0350*/  IADD3 R34, P1, PT, R2, R32, RZ ;  /* 0x0000002002227210 */ /* 0x001fc60007f3e0ff */
[----:B------:R-:W2:Y:S02]  /*0360*/  LDG.E.U8 R18, desc[UR4][R32.64] ;  /* 0x0000000420127981 */ /* 0x000ea4000c1e1100 */
[----:B------:R-:W-:-:S05]  /*0370*/  IMAD.X R35, RZ, RZ, R33, P1 ;  /* 0x000000ffff237224 */ /* 0x000fca00008e0621 */
[----:B------:R-:W2:Y:S01]  /*0380*/  LDG.E.U8 R29, desc[UR4][R34.64] ;  /* 0x00000004221d7981 */ /* 0x000ea2000c1e1100 */
[----:B------:R-:W-:-:S04]  /*0390*/  IADD3 R26, P1, PT, R8, UR6, RZ ;  /* 0x00000006081a7c10 */ /* 0x000fc8000ff3e0ff */
[----:B------:R-:W-:Y:S02]  /*03a0*/  LEA.HI.X.SX32 R27, R8, UR7, 0x1, P1 ;  /* 0x00000007081b7c11 */ /* 0x000fe400088f0eff */
[----:B--2---:R-:W-:-:S05]  /*03b0*/  LOP3.LUT R20, R29, R18, RZ, 0x3c, !PT ;  /* 0x000000121d147212 */ /* 0x004fca00078e3cff */
[----:B------:R0:W-:Y:S04]  /*03c0*/  STG.E.U8 desc[UR4][R34.64], R20 ;  /* 0x0000001422007986 */ /* 0x0001e8000c101104 */
[----:B------:R-:W2:Y:S01]  /*03d0*/  LDG.E.U8 R31, desc[UR4][R26.64] ;  /* 0x000000041a1f7981 */ /* 0x000ea2000c1e1100 */
[----:B------:R-:W-:-:S04]  /*03e0*/  IADD3 R28, P1, PT, R12, UR6, RZ ;  /* 0x000000060c1c7c10 */ /* 0x000fc8000ff3e0ff */
[----:B------:R-:W-:Y:S02]  /*03f0*/  LEA.HI.X.SX32 R29, R12, UR7, 0x1, P1 ;  /* 0x000000070c1d7c11 */ /* 0x000fe400088f0eff */
[----:B--2---:R-:W-:-:S05]  /*0400*/  LOP3.LUT R18, R18, R31, RZ, 0x3c, !PT ;  /* 0x0000001f12127212 */ /* 0x004fca00078e3cff */
[----:B------:R1:W-:Y:S04]  /*0410*/  STG.E.U8 desc[UR4][R32.64], R18 ;  /* 0x0000001220007986 */ /* 0x0003e8000c101104 */
[----:B------:R-:W2:Y:S04]  /*0420*/  LDG.E.U8 R22, desc[UR4][R28.64] ;  /* 0x000000041c167981 */ /* 0x000ea8000c1e1100 */
[----:B------:R-:W2:Y:S01]  /*0430*/  LDG.E.U8 R24, desc[UR4][R26.64] ;  /* 0x000000041a187981 */ /* 0x000ea2000c1e1100 */
[----:B------:R-:W-:-:S04]  /*0440*/  IADD3 R30, P1, PT, R37, UR6, RZ ;  /* 0x00000006251e7c10 */ /* 0x000fc8000ff3e0ff */
[----:B------:R-:W-:Y:S02]  /*0450*/  LEA.HI.X.SX32 R31, R37, UR7, 0x1, P1 ;  /* 0x00000007251f7c11 */ /* 0x000fe400088f0eff */
[----:B--2---:R-:W-:-:S05]  /*0460*/  LOP3.LUT R22, R24, R22, RZ, 0x3c, !PT ;  /* 0x0000001618167212 */ /* 0x004fca00078e3cff */
[----:B------:R2:W-:Y:S04]  /*0470*/  STG.E.U8 desc[UR4][R26.64], R22 ;  /* 0x000000161a007986 */ /* 0x0005e8000c101104 */
[----:B0-----:R-:W3:Y:S04]  /*0480*/  LDG.E.U8 R20, desc[UR4][R30.64] ;  /* 0x000000041e147981 */ /* 0x001ee8000c1e1100 */
[----:B------:R-:W3:Y:S01]  /*0490*/  LDG.E.U8 R24, desc[UR4][R28.64] ;  /* 0x000000041c187981 */ /* 0x000ee2000c1e1100 */
[----:B------:R-:W-:-:S04]  /*04a0*/  IADD3 R34, P1, PT, R25, UR6, RZ ;  /* 0x0000000619227c10 */ /* 0x000fc8000ff3e0ff */
[----:B------:R-:W-:Y:S02]  /*04b0*/  LEA.HI.X.SX32 R35, R25, UR7, 0x1, P1 ;  /* 0x0000000719237c11 */ /* 0x000fe400088f0eff */
[----:B---3--:R-:W-:-:S05]  /*04c0*/  LOP3.LUT R20, R24, R20, RZ, 0x3c, !PT ;  /* 0x0000001418147212 */ /* 0x008fca00078e3cff */
[----:B------:R0:W-:Y:S04]  /*04d0*/  STG.E.U8 desc[UR4][R28.64], R20 ;  /* 0x000000141c007986 */ /* 0x0001e8000c101104 */
[----:B-1----:R-:W3:Y:S04]  /*04e0*/  LDG.E.U8 R18, desc[UR4][R34.64] ;  /* 0x0000000422127981 */ /* 0x002ee8000c1e1100 */
[----:B------:R-:W3:Y:S01]  /*04f0*/  LDG.E.U8 R24, desc[UR4][R30.64] ;  /* 0x000000041e187981 */ /* 0x000ee2000c1e1100 */
[----:B------:R-:W-:-:S04]  /*0500*/  IADD3 R32, P1, PT, R6, UR6, RZ ;  /* 0x0000000606207c10 */ /* 0x000fc8000ff3e0ff */
[----:B------:R-:W-:Y:S02]  /*0510*/  LEA.HI.X.SX32 R33, R6, UR7, 0x1, P1 ;  /* 0x0000000706217c11 */ /* 0x000fe400088f0eff */
[----:B---3--:R-:W-:-:S05]  /*0520*/  LOP3.LUT R18, R24, R18, RZ, 0x3c, !PT ;  /* 0x0000001218127212 */ /* 0x008fca00078e3cff */
[----:B------:R1:W-:Y:S04]  /*0530*/  STG.E.U8 desc[UR4][R30.64], R18 ;  /* 0x000000121e007986 */ /* 0x0003e8000c101104 */
[----:B--2---:R-:W2:Y:S04]  /*0540*/  LDG.E.U8 R22, desc[UR4][R32.64] ;  /* 0x0000000420167981 */ /* 0x004ea8000c1e1100 */
        /* <DEDUP_REMOVED lines=57> */
[----:B0-----:R-:W-:Y:S02]  /*08e0*/  IADD3 R27, PT, PT, -R2, R16, -R2 ;  /* 0x00000010021b7210 */ /* 0x001fe40007ffe902 */
[----:B--2---:R-:W-:-:S05]  /*08f0*/  LOP3.LUT R22, R24, R22, RZ, 0x3c, !PT ;  /* 0x0000001618167212 */ /* 0x004fca00078e3cff */
[----:B------:R0:W-:Y:S04]  /*0900*/  STG.E.U8 desc[UR4][R30.64], R22 ;  /* 0x000000161e007986 */ /* 0x0001e8000c101104 */
[----:B------:R-:W1:Y:S04]  /*0910*/  LDG.E.U8 R32, desc[UR4][R32.64] ;  /* 0x0000000420207981 */ /* 0x000e68000c1e1100 */
[----:B------:R-:W1:Y:S01]  /*0920*/  LDG.E.U8 R20, desc[UR4][R34.64] ;  /* 0x0000000422147981 */ /* 0x000e62000c1e1100 */
[----:B------:R-:W-:Y:S01]  /*0930*/  IADD3 R27, PT, PT, -R2, R27, -R2 ;  /* 0x0000001b021b7210 */ /* 0x000fe20007ffe902 */
[----:B------:R-:W-:-:S03]  /*0940*/  VIADD R4, R4, 0x10 ;  /* 0x0000001004047836 */ /* 0x000fc60000000000 */
[--C-:B------:R-:W-:Y:S02]  /*0950*/  IADD3 R27, PT, PT, -R2, R27, -R2.reuse ;  /* 0x0000001b021b7210 */ /* 0x100fe40007ffe902 */
[----:B------:R-:W-:Y:S02]  /*0960*/  ISETP.NE.AND P1, PT, R4, RZ, PT ;  /* 0x000000ff0400720c */ /* 0x000fe40003f25270 */
[----:B------:R-:W-:-:S04]  /*0970*/  IADD3 R27, PT, PT, -R2, R27, -R2 ;  /* 0x0000001b021b7210 */ /* 0x000fc80007ffe902 */
[----:B------:R-:W-:-:S04]  /*0980*/  IADD3 R27, PT, PT, -R2, R27, -R2 ;  /* 0x0000001b021b7210 */ /* 0x000fc80007ffe902 */
[----:B------:R-:W-:-:S04]  /*0990*/  IADD3 R27, PT, PT, -R2, R27, -R2 ;  /* 0x0000001b021b7210 */ /* 0x000fc80007ffe902 */
[C---:B------:R-:W-:Y:S01]  /*09a0*/  IADD3 R27, PT, PT, -R2.reuse, R27, -R2 ;  /* 0x0000001b021b7210 */ /* 0x040fe20007ffe902 */
[C---:B------:R-:W-:Y:S02]  /*09b0*/  IMAD R14, R2.reuse, -0x10, R14 ;  /* 0xfffffff0020e7824 */ /* 0x040fe400078e020e */
[C---:B------:R-:W-:Y:S01]  /*09c0*/  IMAD R7, R2.reuse, -0x10, R7 ;  /* 0xfffffff002077824 */ /* 0x040fe200078e0207 */
[C---:B------:R-:W-:Y:S01]  /*09d0*/  IADD3 R16, PT, PT, -R2.reuse, R27, -R2 ;  /* 0x0000001b02107210 */ /* 0x040fe20007ffe902 */
[C---:B------:R-:W-:Y:S02]  /*09e0*/  IMAD R9, R2.reuse, -0x10, R9 ;  /* 0xfffffff002097824 */ /* 0x040fe400078e0209 */
[C---:B------:R-:W-:Y:S02]  /*09f0*/  IMAD R11, R2.reuse, -0x10, R11 ;  /* 0xfffffff0020b7824 */ /* 0x040fe400078e020b */
[C---:B------:R-:W-:Y:S02]  /*0a00*/  IMAD R17, R2.reuse, -0x10, R17 ;  /* 0xfffffff002117824 */ /* 0x040fe400078e0211 */
[----:B------:R-:W-:-:S02]  /*0a10*/  IMAD R13, R2, -0x10, R13 ;  /* 0xfffffff0020d7824 */ /* 0x000fc400078e020d */
[C---:B------:R-:W-:Y:S02]  /*0a20*/  IMAD R15, R2.reuse, -0x10, R15 ;  /* 0xfffffff0020f7824 */ /* 0x040fe400078e020f */
[C---:B------:R-:W-:Y:S02]  /*0a30*/  IMAD R23, R2.reuse, -0x10, R23 ;  /* 0xfffffff002177824 */ /* 0x040fe400078e0217 */
[C---:B------:R-:W-:Y:S02]  /*0a40*/  IMAD R19, R2.reuse, -0x10, R19 ;  /* 0xfffffff002137824 */ /* 0x040fe400078e0213 */
[C---:B------:R-:W-:Y:S02]  /*0a50*/  IMAD R21, R2.reuse, -0x10, R21 ;  /* 0xfffffff002157824 */ /* 0x040fe400078e0215 */
[C---:B------:R-:W-:Y:S02]  /*0a60*/  IMAD R6, R2.reuse, -0x10, R6 ;  /* 0xfffffff002067824 */ /* 0x040fe400078e0206 */
[----:B------:R-:W-:-:S02]  /*0a70*/  IMAD R25, R2, -0x10, R25 ;  /* 0xfffffff002197824 */ /* 0x000fc400078e0219 */
[C---:B------:R-:W-:Y:S02]  /*0a80*/  IMAD R37, R2.reuse, -0x10, R37 ;  /* 0xfffffff002257824 */ /* 0x040fe400078e0225 */
[C---:B------:R-:W-:Y:S02]  /*0a90*/  IMAD R12, R2.reuse, -0x10, R12 ;  /* 0xfffffff0020c7824 */ /* 0x040fe400078e020c */
[C---:B------:R-:W-:Y:S02]  /*0aa0*/  IMAD R8, R2.reuse, -0x10, R8 ;  /* 0xfffffff002087824 */ /* 0x040fe400078e0208 */
[----:B------:R-:W-:Y:S01]  /*0ab0*/  IMAD R10, R2, -0x10, R10 ;  /* 0xfffffff0020a7824 */ /* 0x000fe200078e020a */
[----:B-1----:R-:W-:-:S05]  /*0ac0*/  LOP3.LUT R29, R20, R32, RZ, 0x3c, !PT ;  /* 0x00000020141d7212 */ /* 0x002fca00078e3cff */
[----:B------:R0:W-:Y:S01]  /*0ad0*/  STG.E.U8 desc[UR4][R34.64], R29 ;  /* 0x0000001d22007986 */ /* 0x0001e2000c101104 */
[----:B------:R-:W-:Y:S05]  /*0ae0*/  @P1 BRA `(.L_x_16) ;  /* 0xfffffff800101947 */ /* 0x000fea000383ffff */
.L_x_15:
[----:B------:R-:W-:Y:S05]  /*0af0*/  @!P0 BRA `(.L_x_14) ;  /* 0x0000000400c08947 */ /* 0x000fea0003800000 */
[----:B------:R-:W-:Y:S02]  /*0b00*/  ISETP.GE.U32.AND P1, PT, R5, 0x8, PT ;  /* 0x000000080500780c */ /* 0x000fe40003f26070 */
[----:B------:R-:W-:-:S04]  /*0b10*/  LOP3.LUT R18, R3, 0x7, RZ, 0xc0, !PT ;  /* 0x0000000703127812 */ /* 0x000fc800078ec0ff */
[----:B------:R-:W-:-:S07]  /*0b20*/  ISETP.NE.AND P0, PT, R18, RZ, PT ;  /* 0x000000ff1200720c */ /* 0x000fce0003f05270 */
[----:B------:R-:W-:Y:S06]  /*0b30*/  @!P1 BRA `(.L_x_17) ;  /* 0x0000000000e89947 */ /* 0x000fec0003800000 */
[----:B------:R-:W1:Y:S01]  /*0b40*/  LDCU.64 UR6, c[0x0][0x380] ;  /* 0x00007000ff0677ac */ /* 0x000e620008000a00 */
[----:B------:R-:W-:-:S05]  /*0b50*/  IMAD.IADD R5, R16, 0x1, -R2 ;  /* 0x0000000110057824 */ /* 0x000fca00078e0a02 */
[----:B-1----:R-:W-:-:S04]  /*0b60*/  IADD3 R12, P1, PT, R5, UR6, RZ ;  /* 0x00000006050c7c10 */ /* 0x002fc8000ff3e0ff */
[----:B------:R-:W-:Y:S02]  /*0b70*/  LEA.HI.X.SX32 R13, R5, UR7, 0x1, P1 ;  /* 0x00000007050d7c11 */ /* 0x000fe400088f0eff */
[----:B------:R-:W-:-:S03]  /*0b80*/  IADD3 R10, P1, PT, R2, R12, RZ ;  /* 0x0000000c020a7210 */ /* 0x000fc60007f3e0ff */
[----:B------:R-:W2:Y:S02]  /*0b90*/  LDG.E.U8 R8, desc[UR4][R12.64] ;  /* 0x000000040c087981 */ /* 0x000ea4000c1e1100 */
[----:B------:R-:W-:-:S05]  /*0ba0*/  IMAD.X R11, RZ, RZ, R13, P1 ;  /* 0x000000ffff0b7224 */ /* 0x000fca00008e060d */
[----:B------:R-:W2:Y:S01]  /*0bb0*/  LDG.E.U8 R7, desc[UR4][R10.64] ;  /* 0x000000040a077981 */ /* 0x000ea2000c1e1100 */
[----:B------:R-:W-:-:S05]  /*0bc0*/  IMAD.IADD R9, R5, 0x1, -R2 ;  /* 0x0000000105097824 */ /* 0x000fca00078e0a02 */
[----:B------:R-:W-:-:S04]  /*0bd0*/  IADD3 R4, P1, PT, R9, UR6, RZ ;  /* 0x0000000609047c10 */ /* 0x000fc8000ff3e0ff */
[----:B------:R-:W-:Y:S02]  /*0be0*/  LEA.HI.X.SX32 R5, R9, UR7, 0x1, P1 ;  /* 0x0000000709057c11 */ /* 0x000fe400088f0eff */
[----:B--2---:R-:W-:-:S05]  /*0bf0*/  LOP3.LUT R15, R7, R8, RZ, 0x3c, !PT ;  /* 0x00000008070f7212 */ /* 0x004fca00078e3cff */
[----:B------:R1:W-:Y:S04]  /*0c00*/  STG.E.U8 desc[UR4][R10.64], R15 ;  /* 0x0000000f0a007986 */ /* 0x0003e8000c101104 */
[----:B------:R-:W2:Y:S01]  /*0c10*/  LDG.E.U8 R17, desc[UR4][R4.64] ;  /* 0x0000000404117981 */ /* 0x000ea2000c1e1100 */
[----:B------:R-:W-:-:S05]  /*0c20*/  IMAD.IADD R9, R9, 0x1, -R2 ;  /* 0x0000000109097824 */ /* 0x000fca00078e0a02 */
[----:B------:R-:W-:-:S04]  /*0c30*/  IADD3 R6, P1, PT, R9, UR6, RZ ;  /* 0x0000000609067c10 */ /* 0x000fc8000ff3e0ff */
[----:B------:R-:W-:Y:S02]  /*0c40*/  LEA.HI.X.SX32 R7, R9, UR7, 0x1, P1 ;  /* 0x0000000709077c11 */ /* 0x000fe400088f0eff */
[----:B--2---:R-:W-:-:S05]  /*0c50*/  LOP3.LUT R17, R8, R17, RZ, 0x3c, !PT ;  /* 0x0000001108117212 */ /* 0x004fca00078e3cff */
[----:B------:R2:W-:Y:S04]  /*0c60*/  STG.E.U8 desc[UR4][R12.64], R17 ;  /* 0x000000110c007986 */ /* 0x0005e8000c101104 */
[----:B------:R-:W3:Y:S04]  /*0c70*/  LDG.E.U8 R19, desc[UR4][R4.64] ;  /* 0x0000000404137981 */ /* 0x000ee8000c1e1100 */
[----:B------:R-:W3:Y:S01]  /*0c80*/  LDG.E.U8 R14, desc[UR4][R6.64] ;  /* 0x00000004060e7981 */ /* 0x000ee2000c1e1100 */
[----:B------:R-:W-:-:S05]  /*0c90*/  IMAD.IADD R21, R9, 0x1, -R2 ;  /* 0x0000000109157824 */ /* 0x000fca00078e0a02 */
[----:B------:R-:W-:-:S04]  /*0ca0*/  IADD3 R8, P1, PT, R21, UR6, RZ ;  /* 0x0000000615087c10 */ /* 0x000fc8000ff3e0ff */
[----:B------:R-:W-:Y:S02]  /*0cb0*/  LEA.HI.X.SX32 R9, R21, UR7, 0x1, P1 ;  /* 0x0000000715097c11 */ /* 0x000fe400088f0eff */
[----:B---3--:R-:W-:-:S05]  /*0cc0*/  LOP3.LUT R19, R19, R14, RZ, 0x3c, !PT ;  /* 0x0000000e13137212 */ /* 0x008fca00078e3cff */
[----:B------:R3:W-:Y:S04]  /*0cd0*/  STG.E.U8 desc[UR4][R4.64], R19 ;  /* 0x0000001304007986 */ /* 0x0007e8000c101104 */
[----:B-1----:R-:W4:Y:S04]  /*0ce0*/  LDG.E.U8 R15, desc[UR4][R6.64] ;  /* 0x00000004060f7981 */ /* 0x002f28000c1e1100 */
[----:B------:R-:W4:Y:S01]  /*0cf0*/  LDG.E.U8 R14, desc[UR4][R8.64] ;  /* 0x00000004080e7981 */ /* 0x000f22000c1e1100 */
[----:B------:R-:W-:-:S05]  /*0d00*/  IMAD.IADD R21, R21, 0x1, -R2 ;  /* 0x0000000115157824 */ /* 0x000fca00078e0a02 */
[----:B------:R-:W-:-:S04]  /*0d10*/  IADD3 R10, P1, PT, R21, UR6, RZ ;  /* 0x00000006150a7c10 */ /* 0x000fc8000ff3e0ff */
[----:B------:R-:W-:Y:S02]  /*0d20*/  LEA.HI.X.SX32 R11, R21, UR7, 0x1, P1 ;  /* 0x00000007150b7c11 */ /* 0x000fe400088f0eff */
[----:B----4-:R-:W-:-:S05]  /*0d30*/  LOP3.LUT R15, R15, R14, RZ, 0x3c, !PT ;  /* 0x0000000e0f0f7212 */ /* 0x010fca00078e3cff */
[----:B------:R1:W-:Y:S04]  /*0d40*/  STG.E.U8 desc[UR4][R6.64], R15 ;  /* 0x0000000f06007986 */ /* 0x0003e8000c101104 */
[----:B--2---:R-:W2:Y:S04]  /*0d50*/  LDG.E.U8 R13, desc[UR4][R8.64] ;  /* 0x00000004080d7981 */ /* 0x004ea8000c1e1100 */
[----:B------:R-:W2:Y:S01]  /*0d60*/  LDG.E.U8 R12, desc[UR4][R10.64] ;  /* 0x000000040a0c7981 */ /* 0x000ea2000c1e1100 */
[----:B------:R-:W-:-:S05]  /*0d70*/  IMAD.IADD R21, R21, 0x1, -R2 ;  /* 0x0000000115157824 */ /* 0x000fca00078e0a02 */
[----:B---3--:R-:W-:-:S04]  /*0d80*/  IADD3 R4, P1, PT, R21, UR6, RZ ;  /* 0x0000000615047c10 */ /* 0x008fc8000ff3e0ff */
[----:B------:R-:W-:Y:S02]  /*0d90*/  LEA.HI.X.SX32 R5, R21, UR7, 0x1, P1 ;  /* 0x0000000715057c11 */ /* 0x000fe400088f0eff */
[----:B--2---:R-:W-:-:S05]  /*0da0*/  LOP3.LUT R13, R13, R12, RZ, 0x3c, !PT ;  /* 0x0000000c0d0d7212 */ /* 0x004fca00078e3cff */
[----:B------:R2:W-:Y:S04]  /*0db0*/  STG.E.U8 desc[UR4][R8.64], R13 ;  /* 0x0000000d08007986 */ /* 0x0005e8000c101104 */
[----:B------:R-:W3:Y:S04]  /*0dc0*/  LDG.E.U8 R17, desc[UR4][R10.64] ;  /* 0x000000040a117981 */ /* 0x000ee8000c1e1100 */
[----:B------:R-:W3:Y:S01]  /*0dd0*/  LDG.E.U8 R12, desc[UR4][R4.64] ;  /* 0x00000004040c7981 */ /* 0x000ee2000c1e1100 */
[----:B------:R-:W-:-:S05]  /*0de0*/  IMAD.IADD R21, R21, 0x1, -R2 ;  /* 0x0000000115157824 */ /* 0x000fca00078e0a02 */
[----:B-1----:R-:W-:-:S04]  /*0df0*/  IADD3 R6, P1, PT, R21, UR6, RZ ;  /* 0x0000000615067c10 */ /* 0x002fc8000ff3e0ff */
[----:B------:R-:W-:Y:S02]  /*0e00*/  LEA.HI.X.SX32 R7, R21, UR7, 0x1, P1 ;  /* 0x0000000715077c11 */ /* 0x000fe400088f0eff */
[----:B---3--:R-:W-:-:S05]  /*0e10*/  LOP3.LUT R17, R17, R12, RZ, 0x3c, !PT ;  /* 0x0000000c11117212 */ /* 0x008fca00078e3cff */
[----:B------:R1:W-:Y:S04]  /*0e20*/  STG.E.U8 desc[UR4][R10.64], R17 ;  /* 0x000000110a007986 */ /* 0x0003e8000c101104 */
[----:B------:R-:W3:Y:S04]  /*0e30*/  LDG.E.U8 R15, desc[UR4][R4.64] ;  /* 0x00000004040f7981 */ /* 0x000ee8000c1e1100 */
[----:B------:R-:W3:Y:S01]  /*0e40*/  LDG.E.U8 R12, desc[UR4][R6.64] ;  /* 0x00000004060c7981 */ /* 0x000ee2000c1e1100 */
[----:B------:R-:W-:-:S05]  /*0e50*/  IMAD.IADD R16, R21, 0x1, -R2 ;  /* 0x0000000115107824 */ /* 0x000fca00078e0a02 */
[----:B--2---:R-:W-:-:S04]  /*0e60*/  IADD3 R8, P1, PT, R16, UR6, RZ ;  /* 0x0000000610087c10 */ /* 0x004fc8000ff3e0ff */
[----:B------:R-:W-:Y:S02]  /*0e70*/  LEA.HI.X.SX32 R9, R16, UR7, 0x1, P1 ;  /* 0x0000000710097c11 */ /* 0x000fe400088f0eff */
[----:B---3--:R-:W-:-:S05]  /*0e80*/  LOP3.LUT R15, R15, R12, RZ, 0x3c, !PT ;  /* 0x0000000c0f0f7212 */ /* 0x008fca00078e3cff */
[----:B------:R1:W-:Y:S04]  /*0e90*/  STG.E.U8 desc[UR4][R4.64], R15 ;  /* 0x0000000f04007986 */ /* 0x0003e8000c101104 */
[----:B------:R-:W2:Y:S04]  /*0ea0*/  LDG.E.U8 R8, desc[UR4][R8.64] ;  /* 0x0000000408087981 */ /* 0x000ea8000c1e1100 */
[----:B------:R-:W2:Y:S02]  /*0eb0*/  LDG.E.U8 R13, desc[UR4][R6.64] ;  /* 0x00000004060d7981 */ /* 0x000ea4000c1e1100 */
[----:B--2---:R-:W-:-:S05]  /*0ec0*/  LOP3.LUT R13, R13, R8, RZ, 0x3c, !PT ;  /* 0x000000080d0d7212 */ /* 0x004fca00078e3cff */
[----:B------:R1:W-:Y:S02]  /*0ed0*/  STG.E.U8 desc[UR4][R6.64], R13 ;  /* 0x0000000d06007986 */ /* 0x0003e4000c101104 */
.L_x_17:
[----:B------:R-:W-:Y:S05]  /*0ee0*/  @!P0 BRA `(.L_x_14) ;  /* 0x0000000000c48947 */ /* 0x000fea0003800000 */
[----:B------:R-:W-:Y:S02]  /*0ef0*/  ISETP.GE.U32.AND P1, PT, R18, 0x4, PT ;  /* 0x000000041200780c */ /* 0x000fe40003f26070 */
[----:B------:R-:W-:-:S04]  /*0f00*/  LOP3.LUT R3, R3, 0x3, RZ, 0xc0, !PT ;  /* 0x0000000303037812 */ /* 0x000fc800078ec0ff */
[----:B------:R-:W-:-:S07]  /*0f10*/  ISETP.NE.AND P0, PT, R3, RZ, PT ;  /* 0x000000ff0300720c */ /* 0x000fce0003f05270 */
[----:B------:R-:W-:Y:S06]  /*0f20*/  @!P1 BRA `(.L_x_18) ;  /* 0x0000000000789947 */ /* 0x000fec0003800000 */
[----:B------:R-:W2:Y:S01]  /*0f30*/  LDCU.64 UR6, c[0x0][0x380] ;  /* 0x00007000ff0677ac */ /* 0x000ea20008000a00 */
[----:B-1----:R-:W-:-:S05]  /*0f40*/  IMAD.IADD R5, R16, 0x1, -R2 ;  /* 0x0000000110057824 */ /* 0x002fca00078e0a02 */
[----:B--2---:R-:W-:-:S04]  /*0f50*/  IADD3 R6, P1, PT, R5, UR6, RZ ;  /* 0x0000000605067c10 */ /* 0x004fc8000ff3e0ff */
        /* <DEDUP_REMOVED lines=23> */
[----:B------:R-:W3:Y:S04]  /*10d0*/  LDG.E.U8 R12, desc[UR4][R12.64] ;  /* 0x000000040c0c7981 */ /* 0x000ee8000c1e1100 */
[----:B-1----:R-:W3:Y:S02]  /*10e0*/  LDG.E.U8 R9, desc[UR4][R10.64] ;  /* 0x000000040a097981 */ /* 0x002ee4000c1e1100 */
[----:B---3--:R-:W-:-:S05]  /*10f0*/  LOP3.LUT R9, R9, R12, RZ, 0x3c, !PT ;  /* 0x0000000c09097212 */ /* 0x008fca00078e3cff */
[----:B------:R2:W-:Y:S02]  /*1100*/  STG.E.U8 desc[UR4][R10.64], R9 ;  /* 0x000000090a007986 */ /* 0x0005e4000c101104 */
.L_x_18:
[----:B------:R-:W-:Y:S05]  /*1110*/  @!P0 BRA `(.L_x_14) ;  /* 0x0000000000388947 */ /* 0x000fea0003800000 */
[----:B------:R-:W-:Y:S01]  /*1120*/  IMAD.MOV R3, RZ, RZ, -R3 ;  /* 0x000000ffff037224 */ /* 0x000fe200078e0a03 */
[----:B------:R-:W3:Y:S06]  /*1130*/  LDCU.64 UR6, c[0x0][0x380] ;  /* 0x00007000ff0677ac */ /* 0x000eec0008000a00 */
.L_x_19:
[----:B-1234-:R-:W-:-:S04]  /*1140*/  IADD3 R6, P0, PT, R16, UR6, RZ ;  /* 0x0000000610067c10 */ /* 0x01efc8000ff1e0ff */
[----:B------:R-:W-:Y:S02]  /*1150*/  LEA.HI.X.SX32 R7, R16, UR7, 0x1, P0 ;  /* 0x0000000710077c11 */ /* 0x000fe400080f0eff */
[----:B------:R-:W-:-:S03]  /*1160*/  IADD3 R4, P0, PT, -R2, R6, RZ ;  /* 0x0000000602047210 */ /* 0x000fc60007f1e1ff */
[----:B------:R-:W2:Y:S01]  /*1170*/  LDG.E.U8 R9, desc[UR4][R6.64] ;  /* 0x0000000406097981 */ /* 0x000ea2000c1e1100 */
[----:B------:R-:W-:-:S05]  /*1180*/  IADD3.X R5, PT, PT, R7, -0x1, RZ, P0, !PT ;  /* 0xffffffff07057810 */ /* 0x000fca00007fe4ff */
[----:B------:R-:W2:Y:S01]  /*1190*/  LDG.E.U8 R4, desc[UR4][R4.64] ;  /* 0x0000000404047981 */ /* 0x000ea2000c1e1100 */
[----:B------:R-:W-:-:S05]  /*11a0*/  VIADD R3, R3, 0x1 ;  /* 0x0000000103037836 */ /* 0x000fca0000000000 */
[----:B------:R-:W-:Y:S01]  /*11b0*/  ISETP.NE.AND P0, PT, R3, RZ, PT ;  /* 0x000000ff0300720c */ /* 0x000fe20003f05270 */
[----:B------:R-:W-:Y:S01]  /*11c0*/  IMAD.IADD R16, R16, 0x1, -R2 ;  /* 0x0000000110107824 */ /* 0x000fe200078e0a02 */
[----:B--2---:R-:W-:-:S05]  /*11d0*/  LOP3.LUT R9, R9, R4, RZ, 0x3c, !PT ;  /* 0x0000000409097212 */ /* 0x004fca00078e3cff */
[----:B------:R4:W-:Y:S06]  /*11e0*/  STG.E.U8 desc[UR4][R6.64], R9 ;  /* 0x0000000906007986 */ /* 0x0009ec000c101104 */
[----:B------:R-:W-:Y:S05]  /*11f0*/  @P0 BRA `(.L_x_19) ;  /* 0xfffffffc00d00947 */ /* 0x000fea000383ffff */
.L_x_14:
[----:B------:R-:W3:Y:S01]  /*1200*/  LDC.64 R2, c[0x0][0x388] ;  /* 0x0000e200ff027b82 */ /* 0x000ee20000000a00 */
[----:B------:R-:W1:Y:S01]  /*1210*/  LDCU.64 UR8, c[0x0][0x380] ;  /* 0x00007000ff0877ac */ /* 0x000e620008000a00 */
[----:B---3--:R-:W-:-:S06]  /*1220*/  IMAD.WIDE.U32 R2, R0, 0x8, R2 ;  /* 0x0000000800027825 */ /* 0x008fcc00078e0002 */
[----:B------:R-:W3:Y:S01]  /*1230*/  LDG.E.64.CONSTANT R2, desc[UR4][R2.64] ;  /* 0x0000000402027981 */ /* 0x000ee2000c1e9b00 */
[----:B-12-4-:R-:W-:-:S04]  /*1240*/  IADD3 R6, P0, PT, R16, UR8, RZ ;  /* 0x0000000810067c10 */ /* 0x016fc8000ff1e0ff */
[----:B------:R-:W-:-:S05]  /*1250*/  LEA.HI.X.SX32 R7, R16, UR9, 0x1, P0 ;  /* 0x0000000910077c11 */ /* 0x000fca00080f0eff */
[----:B------:R-:W2:Y:S01]  /*1260*/  LDG.E.U8 R9, desc[UR4][R6.64] ;  /* 0x0000000406097981 */ /* 0x000ea2000c1e1100 */
[----:B---3--:R-:W-:-:S10]  /*1270*/  DMUL R4, R2, 256 ;  /* 0x4070000002047828 */ /* 0x008fd40000000000 */
[----:B------:R-:W2:Y:S02]  /*1280*/  F2I.U32.F64.TRUNC R4, R4 ;  /* 0x0000000400047311 */ /* 0x000ea4000030d000 */
[----:B--2---:R-:W-:-:S05]  /*1290*/  LOP3.LUT R9, R9, R4, RZ, 0x3c, !PT ;  /* 0x0000000409097212 */ /* 0x004fca00078e3cff */
[----:B------:R-:W-:Y:S01]  /*12a0*/  STG.E.U8 desc[UR4][R6.64], R9 ;  /* 0x0000000906007986 */ /* 0x000fe2000c101104 */
[----:B------:R-:W-:Y:S05]  /*12b0*/  EXIT ;  /* 0x000000000000794d */ /* 0x000fea0003800000 */
.L_x_20:
        /* <DEDUP_REMOVED lines=12> */
.L_x_62:


//--------------------- .text._Z10DEC_XOR_TDPhPKdi --------------------------
	.section	.text._Z10DEC_XOR_TDPhPKdi,"ax",@progbits
	.align	128
        .global         _Z10DEC_XOR_TDPhPKdi
        .type           _Z10DEC_XOR_TDPhPKdi,@function
        .size           _Z10DEC_XOR_TDPhPKdi,(.L_x_63 - _Z10DEC_XOR_TDPhPKdi)
        .other          _Z10DEC_XOR_TDPhPKdi,@"STO_CUDA_ENTRY STV_DEFAULT"
_Z10DEC_XOR_TDPhPKdi:
.text._Z10DEC_XOR_TDPhPKdi:
[----:B------:R-:W-:Y:S08]  /*0000*/  LDC R1, c[0x0][0x37c] ;  /* 0x0000df00ff017b82 */ /* 0x000ff00000000800 */
[----:B------:R-:W0:Y:S01]  /*0010*/  LDC R19, c[0x0][0x390] ;  /* 0x0000e400ff137b82 */ /* 0x000e220000000800 */
[----:B------:R-:W1:Y:S01]  /*0020*/  S2R R0, SR_CTAID.X ;  /* 0x0000000000007919 */ /* 0x000e620000002500 */
[----:B------:R-:W2:Y:S01]  /*0030*/  LDCU UR6, c[0x0][0x370] ;  /* 0x00006e00ff0677ac */ /* 0x000ea20008000800 */
[----:B------:R-:W1:Y:S01]  /*0040*/  S2R R11, SR_TID.X ;  /* 0x00000000000b7919 */ /* 0x000e620000002100 */
[----:B------:R-:W3:Y:S04]  /*0050*/  LDCU.64 UR4, c[0x0][0x358] ;  /* 0x00006b00ff0477ac */ /* 0x000ee80008000a00 */
[----:B------:R-:W2:Y:S01]  /*0060*/  LDC R26, c[0x0][0x360] ;  /* 0x0000d800ff1a7b82 */ /* 0x000ea20000000800 */
[C---:B0-----:R-:W-:Y:S01]  /*0070*/  ISETP.GE.AND P0, PT, R19.reuse, 0x2, PT ;  /* 0x000000021300780c */ /* 0x041fe20003f06270 */
[----:B------:R-:W-:-:S02]  /*0080*/  VIADD R2, R19, 0xffffffff ;  /* 0xffffffff13027836 */ /* 0x000fc40000000000 */
[C---:B--2---:R-:W-:Y:S02]  /*0090*/  IMAD R3, R26.reuse, UR6, RZ ;  /* 0x000000061a037c24 */ /* 0x044fe4000f8e02ff */
[----:B-1----:R-:W-:-:S04]  /*00a0*/  IMAD R17, R26, R0, R11 ;  /* 0x000000001a117224 */ /* 0x002fc800078e020b */
[----:B------:R-:W-:-:S04]  /*00b0*/  IMAD R17, R3, R2, R17 ;  /* 0x0000000203117224 */ /* 0x000fc800078e0211 */
[----:B---3--:R-:W-:Y:S05]  /*00c0*/  @!P0 BRA `(.L_x_21) ;  /* 0x0000001000a48947 */ /* 0x008fea0003800000 */
[----:B------:R-:W-:Y:S01]  /*00d0*/  VIADD R13, R19, 0xfffffffe ;  /* 0xfffffffe130d7836 */ /* 0x000fe20000000000 */
[----:B------:R-:W-:-:S04]  /*00e0*/  LOP3.LUT P0, R5, R2, 0xf, RZ, 0xc0, !PT ;  /* 0x0000000f02057812 */ /* 0x000fc8000780c0ff */
[----:B------:R-:W-:-:S13]  /*00f0*/  ISETP.GE.U32.AND P1, PT, R13, 0xf, PT ;  /* 0x0000000f0d00780c */ /* 0x000fda0003f26070 */
[----:B------:R-:W-:Y:S05]  /*0100*/  @!P1 BRA `(.L_x_22) ;  /* 0x0000000800bc9947 */ /* 0x000fea0003800000 */
[C---:B------:R-:W-:Y:S01]  /*0110*/  VIADD R9, R19.reuse, 0xfffffff0 ;  /* 0xfffffff013097836 */ /* 0x040fe20000000000 */
[----:B------:R-:W-:Y:S01]  /*0120*/  LOP3.LUT R4, R2, 0xfffffff0, RZ, 0xc0, !PT ;  /* 0xfffffff002047812 */ /* 0x000fe200078ec0ff */
[C---:B------:R-:W-:Y:S01]  /*0130*/  VIADD R6, R19.reuse, 0xfffffff9 ;  /* 0xfffffff913067836 */ /* 0x040fe20000000000 */
[----:B------:R-:W0:Y:S01]  /*0140*/  LDCU.64 UR8, c[0x0][0x380] ;  /* 0x00007000ff0877ac */ /* 0x000e220008000a00 */
        /* <DEDUP_REMOVED lines=12> */
[----:B------:R-:W-:Y:S02]  /*0210*/  VIADD R19, R19, 0xfffffffd ;  /* 0xfffffffd13137836 */ /* 0x000fe40000000000 */
[--C-:B------:R-:W-:Y:S02]  /*0220*/  IMAD R8, R9, UR6, R0.reuse ;  /* 0x0000000609087c24 */ /* 0x100fe4000f8e0200 */
[--C-:B------:R-:W-:Y:S02]  /*0230*/  IMAD R9, R6, UR6, R0.reuse ;  /* 0x0000000606097c24 */ /* 0x100fe4000f8e0200 */
[----:B------:R-:W-:-:S02]  /*0240*/  IMAD R13, R13, UR6, R0 ;  /* 0x000000060d0d7c24 */ /* 0x000fc4000f8e0200 */
[--C-:B------:R-:W-:Y:S02]  /*0250*/  IMAD R15, R15, UR6, R0.reuse ;  /* 0x000000060f0f7c24 */ /* 0x100fe4000f8e0200 */
[--C-:B------:R-:W-:Y:S02]  /*0260*/  IMAD R10, R23, UR6, R0.reuse ;  /* 0x00000006170a7c24 */ /* 0x100fe4000f8e0200 */
[--C-:B------:R-:W-:Y:S02]  /*0270*/  IMAD R12, R25, UR6, R0.reuse ;  /* 0x00000006190c7c24 */ /* 0x100fe4000f8e0200 */
        /* <DEDUP_REMOVED lines=9> */
[----:B------:R-:W-:Y:S02]  /*0310*/  IMAD R19, R19, UR6, R0 ;  /* 0x0000000613137c24 */ /* 0x000fe4000f8e0200 */
        /* <DEDUP_REMOVED lines=15> */
[----:B------:R-:W-:Y:S02]  /*0410*/  IMAD R11, R19, R26, R11 ;  /* 0x0000001a130b7224 */ /* 0x000fe400078e020b */
[----:B0-----:R-:W-:-:S07]  /*0420*/  IMAD.MOV R4, RZ, RZ, -R4 ;  /* 0x000000ffff047224 */ /* 0x001fce00078e0a04 */
.L_x_23:
[----:B------:R-:W-:-:S04]  /*0430*/  IADD3 R32, P1, PT, R13, UR8, RZ ;  /* 0x000000080d207c10 */ /* 0x000fc8000ff3e0ff */
[----:B------:R-:W-:Y:S02]  /*0440*/  LEA.HI.X.SX32 R33, R13, UR9, 0x1, P1 ;  /* 0x000000090d217c11 */ /* 0x000fe400088f0eff */
[----:B-1----:R-:W-:-:S03]  /*0450*/  IADD3 R34, P1, PT, R3, R32, RZ ;  /* 0x0000002003227210 */ /* 0x002fc60007f3e0ff */
[----:B------:R-:W2:Y:S01]  /*0460*/  LDG.E.U8 R19, desc[UR4][R32.64] ;  /* 0x0000000420137981 */ /* 0x000ea2000c1e1100 */
[----:B------:R-:W-:-:S05]  /*0470*/  LEA.HI.X.SX32 R35, R3, R33, 0x1, P1 ;  /* 0x0000002103237211 */ /* 0x000fca00008f0eff */
        /* <DEDUP_REMOVED lines=17> */
[----:B------:R-:W3:Y:S04]  /*0590*/  LDG.E.U8 R25, desc[UR4][R28.64] ;  /* 0x000000041c197981 */ /* 0x000ee8000c1e1100 */
[----:B0-----:R-:W3:Y:S01]  /*05a0*/  LDG.E.U8 R19, desc[UR4][R30.64] ;  /* 0x000000041e137981 */ /* 0x001ee2000c1e1100 */
[----:B------:R-:W-:-:S04]  /*05b0*/  IADD3 R34, P1, PT, R36, UR8, RZ ;  /* 0x0000000824227c10 */ /* 0x000fc8000ff3e0ff */
[----:B------:R-:W-:Y:S02]  /*05c0*/  LEA.HI.X.SX32 R35, R36, UR9, 0x1, P1 ;  /* 0x0000000924237c11 */ /* 0x000fe400088f0eff */
[----:B---3--:R-:W-:-:S05]  /*05d0*/  LOP3.LUT R19, R25, R19, RZ, 0x3c, !PT ;  /* 0x0000001319137212 */ /* 0x008fca00078e3cff */
[----:B------:R0:W-:Y:S04]  /*05e0*/  STG.E.U8 desc[UR4][R28.64], R19 ;  /* 0x000000131c007986 */ /* 0x0001e8000c101104 */
[----:B------:R-:W3:Y:S04]  /*05f0*/  LDG.E.U8 R25, desc[UR4][R30.64] ;  /* 0x000000041e197981 */ /* 0x000ee8000c1e1100 */
[----:B-1----:R-:W3:Y:S01]  /*0600*/  LDG.E.U8 R21, desc[UR4][R34.64] ;  /* 0x0000000422157981 */ /* 0x002ee2000c1e1100 */
[----:B------:R-:W-:-:S04]  /*0610*/  IADD3 R32, P1, PT, R9, UR8, RZ ;  /* 0x0000000809207c10 */ /* 0x000fc8000ff3e0ff */
[----:B------:R-:W-:Y:S02]  /*0620*/  LEA.HI.X.SX32 R33, R9, UR9, 0x1, P1 ;  /* 0x0000000909217c11 */ /* 0x000fe400088f0eff */
[----:B---3--:R-:W-:-:S05]  /*0630*/  LOP3.LUT R21, R25, R21, RZ, 0x3c, !PT ;  /* 0x0000001519157212 */ /* 0x008fca00078e3cff */
[----:B------:R1:W-:Y:S04]  /*0640*/  STG.E.U8 desc[UR4][R30.64], R21 ;  /* 0x000000151e007986 */ /* 0x0003e8000c101104 */
[----:B------:R-:W3:Y:S04]  /*0650*/  LDG.E.U8 R25, desc[UR4][R34.64] ;  /* 0x0000000422197981 */ /* 0x000ee8000c1e1100 */
[----:B--2---:R-:W3:Y:S01]  /*0660*/  LDG.E.U8 R23, desc[UR4][R32.64] ;  /* 0x0000000420177981 */ /* 0x004ee2000c1e1100 */
[----:B------:R-:W-:-:S04]  /*0670*/  IADD3 R26, P1, PT, R22, UR8, RZ ;  /* 0x00000008161a7c10 */ /* 0x000fc8000ff3e0ff */
[----:B------:R-:W-:Y:S02]  /*0680*/  LEA.HI.X.SX32 R27, R22, UR9, 0x1, P1 ;  /* 0x00000009161b7c11 */ /* 0x000fe400088f0eff */
[----:B---3--:R-:W-:-:S05]  /*0690*/  LOP3.LUT R23, R25, R23, RZ, 0x3c, !PT ;  /* 0x0000001719177212 */ /* 0x008fca00078e3cff */
        /* <DEDUP_REMOVED lines=53> */
[----:B0-----:R-:W-:Y:S02]  /*09f0*/  IADD3 R26, PT, PT, -R3, R17, -R3 ;  /* 0x00000011031a7210 */ /* 0x001fe40007ffe903 */
[----:B---3--:R-:W-:-:S05]  /*0a00*/  LOP3.LUT R23, R25, R23, RZ, 0x3c, !PT ;  /* 0x0000001719177212 */ /* 0x008fca00078e3cff */
[----:B------:R1:W-:Y:S04]  /*0a10*/  STG.E.U8 desc[UR4][R30.64], R23 ;  /* 0x000000171e007986 */ /* 0x0003e8000c101104 */
[----:B------:R-:W2:Y:S04]  /*0a20*/  LDG.E.U8 R32, desc[UR4][R32.64] ;  /* 0x0000000420207981 */ /* 0x000ea8000c1e1100 */
[----:B------:R-:W2:Y:S01]  /*0a30*/  LDG.E.U8 R19, desc[UR4][R34.64] ;  /* 0x0000000422137981 */ /* 0x000ea2000c1e1100 */
[----:B------:R-:W-:Y:S01]  /*0a40*/  IADD3 R26, PT, PT, -R3, R26, -R3 ;  /* 0x0000001a031a7210 */ /* 0x000fe20007ffe903 */
[----:B------:R-:W-:-:S03]  /*0a50*/  VIADD R4, R4, 0x10 ;  /* 0x0000001004047836 */ /* 0x000fc60000000000 */
[C-C-:B------:R-:W-:Y:S02]  /*0a60*/  IADD3 R26, PT, PT, -R3.reuse, R26, -R3.reuse ;  /* 0x0000001a031a7210 */ /* 0x140fe40007ffe903 */
        /* <DEDUP_REMOVED lines=22> */
[----:B--2---:R-:W-:-:S05]  /*0bd0*/  LOP3.LUT R19, R19, R32, RZ, 0x3c, !PT ;  /* 0x0000002013137212 */ /* 0x004fca00078e3cff */
[----:B------:R1:W-:Y:S01]  /*0be0*/  STG.E.U8 desc[UR4][R34.64], R19 ;  /* 0x0000001322007986 */ /* 0x0003e2000c101104 */
[----:B------:R-:W-:Y:S05]  /*0bf0*/  @P1 BRA `(.L_x_23) ;  /* 0xfffffff8000c1947 */ /* 0x000fea000383ffff */
.L_x_22:
[----:B------:R-:W-:Y:S05]  /*0c00*/  @!P0 BRA `(.L_x_21) ;  /* 0x0000000400d48947 */ /* 0x000fea0003800000 */
[----:B------:R-:W-:Y:S02]  /*0c10*/  ISETP.GE.U32.AND P1, PT, R5, 0x8, PT ;  /* 0x000000080500780c */ /* 0x000fe40003f26070 */
[----:B------:R-:W-:-:S04]  /*0c20*/  LOP3.LUT R16, R2, 0x7, RZ, 0xc0, !PT ;  /* 0x0000000702107812 */ /* 0x000fc800078ec0ff */
[----:B------:R-:W-:-:S07]  /*0c30*/  ISETP.NE.AND P0, PT, R16, RZ, PT ;  /* 0x000000ff1000720c */ /* 0x000fce0003f05270 */
[----:B------:R-:W-:Y:S06]  /*0c40*/  @!P1 BRA `(.L_x_24) ;  /* 0x0000000000ec9947 */ /* 0x000fec0003800000 */
[----:B------:R-:W0:Y:S01]  /*0c50*/  LDCU.64 UR6, c[0x0][0x380] ;  /* 0x00007000ff0677ac */ /* 0x000e220008000a00 */
[----:B------:R-:W-:-:S05]  /*0c60*/  IMAD.IADD R4, R17, 0x1, -R3 ;  /* 0x0000000111047824 */ /* 0x000fca00078e0a03 */
[----:B0-----:R-:W-:-:S04]  /*0c70*/  IADD3 R10, P1, PT, R4, UR6, RZ ;  /* 0x00000006040a7c10 */ /* 0x001fc8000ff3e0ff */
[----:B------:R-:W-:Y:S02]  /*0c80*/  LEA.HI.X.SX32 R11, R4, UR7, 0x1, P1 ;  /* 0x00000007040b7c11 */ /* 0x000fe400088f0eff */
[----:B------:R-:W-:-:S03]  /*0c90*/  IADD3 R8, P1, PT, R3, R10, RZ ;  /* 0x0000000a03087210 */ /* 0x000fc60007f3e0ff */
[----:B------:R-:W2:Y:S01]  /*0ca0*/  LDG.E.U8 R6, desc[UR4][R10.64] ;  /* 0x000000040a067981 */ /* 0x000ea2000c1e1100 */
[----:B------:R-:W-:-:S05]  /*0cb0*/  LEA.HI.X.SX32 R9, R3, R11, 0x1, P1 ;  /* 0x0000000b03097211 */ /* 0x000fca00008f0eff */
[----:B------:R-:W2:Y:S01]  /*0cc0*/  LDG.E.U8 R7, desc[UR4][R8.64] ;  /* 0x0000000408077981 */ /* 0x000ea2000c1e1100 */
[----:B------:R-:W-:-:S05]  /*0cd0*/  IMAD.IADD R12, R4, 0x1, -R3 ;  /* 0x00000001040c7824 */ /* 0x000fca00078e0a03 */
[----:B------:R-:W-:-:S04]  /*0ce0*/  IADD3 R4, P1, PT, R12, UR6, RZ ;  /* 0x000000060c047c10 */ /* 0x000fc8000ff3e0ff */
[----:B------:R-:W-:Y:S02]  /*0cf0*/  LEA.HI.X.SX32 R5, R12, UR7, 0x1, P1 ;  /* 0x000000070c057c11 */ /* 0x000fe400088f0eff */
[----:B--2---:R-:W-:-:S05]  /*0d00*/  LOP3.LUT R13, R7, R6, RZ, 0x3c, !PT ;  /* 0x00000006070d7212 */ /* 0x004fca00078e3cff */
[----:B------:R0:W-:Y:S04]  /*0d10*/  STG.E.U8 desc[UR4][R8.64], R13 ;  /* 0x0000000d08007986 */ /* 0x0001e8000c101104 */
[----:B------:R-:W2:Y:S04]  /*0d20*/  LDG.E.U8 R15, desc[UR4][R10.64] ;  /* 0x000000040a0f7981 */ /* 0x000ea8000c1e1100 */
        /* <DEDUP_REMOVED lines=9> */
[----:B0-----:R-:W-:-:S04]  /*0dc0*/  IADD3 R8, P1, PT, R12, UR6, RZ ;  /* 0x000000060c087c10 */ /* 0x001fc8000ff3e0ff */
        /* <DEDUP_REMOVED lines=24> */
[----:B-1----:R-:W3:Y:S04]  /*0f50*/  LDG.E.U8 R19, desc[UR4][R4.64] ;  /* 0x0000000404137981 */ /* 0x002ee8000c1e1100 */
[----:B------:R-:W3:Y:S01]  /*0f60*/  LDG.E.U8 R14, desc[UR4][R6.64] ;  /* 0x00000004060e7981 */ /* 0x000ee2000c1e1100 */
[----:B------:R-:W-:-:S05]  /*0f70*/  IMAD.IADD R17, R12, 0x1, -R3 ;  /* 0x000000010c117824 */ /* 0x000fca00078e0a03 */
[----:B0-----:R-:W-:-:S04]  /*0f80*/  IADD3 R8, P1, PT, R17, UR6, RZ ;  /* 0x0000000611087c10 */ /* 0x001fc8000ff3e0ff */
[----:B------:R-:W-:Y:S02]  /*0f90*/  LEA.HI.X.SX32 R9, R17, UR7, 0x1, P1 ;  /* 0x0000000711097c11 */ /* 0x000fe400088f0eff */
[----:B---3--:R-:W-:-:S05]  /*0fa0*/  LOP3.LUT R19, R19, R14, RZ, 0x3c, !PT ;  /* 0x0000000e13137212 */ /* 0x008fca00078e3cff */
[----:B------:R2:W-:Y:S04]  /*0fb0*/  STG.E.U8 desc[UR4][R4.64], R19 ;  /* 0x0000001304007986 */ /* 0x0005e8000c101104 */
[----:B------:R-:W3:Y:S04]  /*0fc0*/  LDG.E.U8 R8, desc[UR4][R8.64] ;  /* 0x0000000408087981 */ /* 0x000ee8000c1e1100 */
[----:B------:R-:W3:Y:S02]  /*0fd0*/  LDG.E.U8 R15, desc[UR4][R6.64] ;  /* 0x00000004060f7981 */ /* 0x000ee4000c1e1100 */
[----:B---3--:R-:W-:-:S05]  /*0fe0*/  LOP3.LUT R15, R15, R8, RZ, 0x3c, !PT ;  /* 0x000000080f0f7212 */ /* 0x008fca00078e3cff */
[----:B------:R2:W-:Y:S02]  /*0ff0*/  STG.E.U8 desc[UR4][R6.64], R15 ;  /* 0x0000000f06007986 */ /* 0x0005e4000c101104 */
.L_x_24:
[----:B------:R-:W-:Y:S05]  /*1000*/  @!P0 BRA `(.L_x_21) ;  /* 0x0000000000d48947 */ /* 0x000fea0003800000 */
[----:B------:R-:W-:Y:S02]  /*1010*/  ISETP.GE.U32.AND P1, PT, R16, 0x4, PT ;  /* 0x000000041000780c */ /* 0x000fe40003f26070 */
[----:B------:R-:W-:-:S04]  /*1020*/  LOP3.LUT R2, R2, 0x3, RZ, 0xc0, !PT ;  /* 0x0000000302027812 */ /* 0x000fc800078ec0ff */
[----:B------:R-:W-:-:S07]  /*1030*/  ISETP.NE.AND P0, PT, R2, RZ, PT ;  /* 0x000000ff0200720c */ /* 0x000fce0003f05270 */
[----:B------:R-:W-:Y:S06]  /*1040*/  @!P1 BRA `(.L_x_25) ;  /* 0x00000000007c9947 */ /* 0x000fec0003800000 */
[----:B------:R-:W0:Y:S01]  /*1050*/  LDCU.64 UR6, c[0x0][0x380] ;  /* 0x00007000ff0677ac */ /* 0x000e220008000a00 */
[----:B--2---:R-:W-:-:S05]  /*1060*/  IMAD.IADD R4, R17, 0x1, -R3 ;  /* 0x0000000111047824 */ /* 0x004fca00078e0a03 */
        /* <DEDUP_REMOVED lines=18> */
[----:B-1----:R-:W2:Y:S04]  /*1190*/  LDG.E.U8 R19, desc[UR4][R4.64] ;  /* 0x0000000404137981 */ /* 0x002ea8000c1e1100 */
[----:B------:R-:W2:Y:S01]  /*11a0*/  LDG.E.U8 R12, desc[UR4][R10.64] ;  /* 0x000000040a0c7981 */ /* 0x000ea2000c1e1100 */
[----:B------:R-:W-:-:S05]  /*11b0*/  IMAD.IADD R17, R14, 0x1, -R3 ;  /* 0x000000010e117824 */ /* 0x000fca00078e0a03 */
[----:B0-----:R-:W-:-:S04]  /*11c0*/  IADD3 R8, P1, PT, R17, UR6, RZ ;  /* 0x0000000611087c10 */ /* 0x001fc8000ff3e0ff */
[----:B------:R-:W-:Y:S02]  /*11d0*/  LEA.HI.X.SX32 R9, R17, UR7, 0x1, P1 ;  /* 0x0000000711097c11 */ /* 0x000fe400088f0eff */
[----:B--2---:R-:W-:-:S05]  /*11e0*/  LOP3.LUT R19, R19, R12, RZ, 0x3c, !PT ;  /* 0x0000000c13137212 */ /* 0x004fca00078e3cff */
[----:B------:R3:W-:Y:S04]  /*11f0*/  STG.E.U8 desc[UR4][R4.64], R19 ;  /* 0x0000001304007986 */ /* 0x0007e8000c101104 */
[----:B------:R-:W2:Y:S04]  /*1200*/  LDG.E.U8 R8, desc[UR4][R8.64] ;  /* 0x0000000408087981 */ /* 0x000ea8000c1e1100 */
[----:B------:R-:W2:Y:S02]  /*1210*/  LDG.E.U8 R13, desc[UR4][R10.64] ;  /* 0x000000040a0d7981 */ /* 0x000ea4000c1e1100 */
[----:B--2---:R-:W-:-:S05]  /*1220*/  LOP3.LUT R13, R13, R8, RZ, 0x3c, !PT ;  /* 0x000000080d0d7212 */ /* 0x004fca00078e3cff */
[----:B------:R3:W-:Y:S02]  /*1230*/  STG.E.U8 desc[UR4][R10.64], R13 ;  /* 0x0000000d0a007986 */ /* 0x0007e4000c101104 */
.L_x_25:
[----:B------:R-:W-:Y:S05]  /*1240*/  @!P0 BRA `(.L_x_21) ;  /* 0x0000000000448947 */ /* 0x000fea0003800000 */
[--C-:B--23--:R-:W-:Y:S01]  /*1250*/  IMAD.MOV R4, RZ, RZ, -R3.reuse ;  /* 0x000000ffff047224 */ /* 0x10cfe200078e0a03 */
[----:B------:R-:W0:Y:S01]  /*1260*/  LDCU.64 UR6, c[0x0][0x380] ;  /* 0x00007000ff0677ac */ /* 0x000e220008000a00 */
[----:B------:R-:W-:Y:S02]  /*1270*/  IMAD.IADD R8, R17, 0x1, -R3 ;  /* 0x0000000111087824 */ /* 0x000fe400078e0a03 */
[----:B------:R-:W-:Y:S02]  /*1280*/  IMAD.MOV R9, RZ, RZ, -R2 ;  /* 0x000000ffff097224 */ /* 0x000fe400078e0a02 */
[----:B------:R-:W-:-:S07]  /*1290*/  IMAD R17, R2, R4, R17 ;  /* 0x0000000402117224 */ /* 0x000fce00078e0211 */
.L_x_26:
[----:B0-----:R-:W-:-:S04]  /*12a0*/  IADD3 R6, P0, PT, R8, UR6, RZ ;  /* 0x0000000608067c10 */ /* 0x001fc8000ff1e0ff */
[----:B------:R-:W-:Y:S02]  /*12b0*/  LEA.HI.X.SX32 R7, R8, UR7, 0x1, P0 ;  /* 0x0000000708077c11 */ /* 0x000fe400080f0eff */
[----:B----4-:R-:W-:-:S03]  /*12c0*/  IADD3 R4, P0, PT, R3, R6, RZ ;  /* 0x0000000603047210 */ /* 0x010fc60007f1e0ff */
[----:B------:R-:W2:Y:S01]  /*12d0*/  LDG.E.U8 R6, desc[UR4][R6.64] ;  /* 0x0000000406067981 */ /* 0x000ea2000c1e1100 */
[----:B------:R-:W-:-:S05]  /*12e0*/  LEA.HI.X.SX32 R5, R3, R7, 0x1, P0 ;  /* 0x0000000703057211 */ /* 0x000fca00000f0eff */
[----:B------:R-:W2:Y:S01]  /*12f0*/  LDG.E.U8 R11, desc[UR4][R4.64] ;  /* 0x00000004040b7981 */ /* 0x000ea2000c1e1100 */
[----:B------:R-:W-:-:S05]  /*1300*/  VIADD R9, R9, 0x1 ;  /* 0x0000000109097836 */ /* 0x000fca0000000000 */
[----:B------:R-:W-:Y:S01]  /*1310*/  ISETP.NE.AND P0, PT, R9, RZ, PT ;  /* 0x000000ff0900720c */ /* 0x000fe20003f05270 */
[----:B------:R-:W-:Y:S01]  /*1320*/  IMAD.IADD R8, R8, 0x1, -R3 ;  /* 0x0000000108087824 */ /* 0x000fe200078e0a03 */
[----:B--2---:R-:W-:-:S05]  /*1330*/  LOP3.LUT R11, R11, R6, RZ, 0x3c, !PT ;  /* 0x000000060b0b7212 */ /* 0x004fca00078e3cff */
[----:B------:R4:W-:Y:S06]  /*1340*/  STG.E.U8 desc[UR4][R4.64], R11 ;  /* 0x0000000b04007986 */ /* 0x0009ec000c101104 */
[----:B------:R-:W-:Y:S05]  /*1350*/  @P0 BRA `(.L_x_26) ;  /* 0xfffffffc00d00947 */ /* 0x000fea000383ffff */
.L_x_21:
[----:B------:R-:W0:Y:S01]  /*1360*/  LDC.64 R2, c[0x0][0x388] ;  /* 0x0000e200ff027b82 */ /* 0x000e220000000a00 */
[----:B------:R-:W2:Y:S01]  /*1370*/  LDCU.64 UR8, c[0x0][0x380] ;  /* 0x00007000ff0877ac */ /* 0x000ea20008000a00 */
[----:B0-----:R-:W-:-:S06]  /*1380*/  IMAD.WIDE.U32 R2, R0, 0x8, R2 ;  /* 0x0000000800027825 */ /* 0x001fcc00078e0002 */
[----:B------:R-:W4:Y:S01]  /*1390*/  LDG.E.64.CONSTANT R2, desc[UR4][R2.64] ;  /* 0x0000000402027981 */ /* 0x000f22000c1e9b00 */
[----:B--23--:R-:W-:-:S04]  /*13a0*/  IADD3 R6, P0, PT, R17, UR8, RZ ;  /* 0x0000000811067c10 */ /* 0x00cfc8000ff1e0ff */
[----:B------:R-:W-:-:S05]  /*13b0*/  LEA.HI.X.SX32 R7, R17, UR9, 0x1, P0 ;  /* 0x0000000911077c11 */ /* 0x000fca00080f0eff */
[----:B------:R-:W2:Y:S01]  /*13c0*/  LDG.E.U8 R9, desc[UR4][R6.64] ;  /* 0x0000000406097981 */ /* 0x000ea2000c1e1100 */
[----:B----4-:R-:W-:-:S10]  /*13d0*/  DMUL R4, R2, 256 ;  /* 0x4070000002047828 */ /* 0x010fd40000000000 */
[----:B------:R-:W2:Y:S02]  /*13e0*/  F2I.U32.F64.TRUNC R4, R4 ;  /* 0x0000000400047311 */ /* 0x000ea4000030d000 */
[----:B--2---:R-:W-:-:S05]  /*13f0*/  LOP3.LUT R9, R9, R4, RZ, 0x3c, !PT ;  /* 0x0000000409097212 */ /* 0x004fca00078e3cff */
[----:B------:R-:W-:Y:S01]  /*1400*/  STG.E.U8 desc[UR4][R6.64], R9 ;  /* 0x0000000906007986 */ /* 0x000fe2000c101104 */
[----:B------:R-:W-:Y:S05]  /*1410*/  EXIT ;  /* 0x000000000000794d */ /* 0x000fea0003800000 */
.L_x_27:
        /* <DEDUP_REMOVED lines=14> */
.L_x_63:


//--------------------- .text._Z10ENC_XOR_RLPKhPhPKdi --------------------------
	.section	.text._Z10ENC_XOR_RLPKhPhPKdi,"ax",@progbits
	.align	128
        .global         _Z10ENC_XOR_RLPKhPhPKdi
        .type           _Z10ENC_XOR_RLPKhPhPKdi,@function
        .size           _Z10ENC_XOR_RLPKhPhPKdi,(.L_x_64 - _Z10ENC_XOR_RLPKhPhPKdi)
        .other          _Z10ENC_XOR_RLPKhPhPKdi,@"STO_CUDA_ENTRY STV_DEFAULT"
_Z10ENC_XOR_RLPKhPhPKdi:
.text._Z10ENC_XOR_RLPKhPhPKdi:
[----:B------:R-:W-:Y:S01]  /*0000*/  LDC R1, c[0x0][0x37c] ;  /* 0x0000df00ff017b82 */ /* 0x000fe20000000800 */
[----:B------:R-:W0:Y:S07]  /*0010*/  S2R R11, SR_CTAID.X ;  /* 0x00000000000b7919 */ /* 0x000e2e0000002500 */
[----:B------:R-:W0:Y:S01]  /*0020*/  LDC.64 R2, c[0x0][0x390] ;  /* 0x0000e400ff027b82 */ /* 0x000e220000000a00 */
[----:B------:R-:W1:Y:S01]  /*0030*/  LDCU.64 UR8, c[0x0][0x358] ;  /* 0x00006b00ff0877ac */ /* 0x000e620008000a00 */
[----:B------:R-:W2:Y:S01]  /*0040*/  S2R R25, SR_TID.X ;  /* 0x0000000000197919 */ /* 0x000ea20000002100 */
[----:B------:R-:W2:Y:S05]  /*0050*/  LDCU UR10, c[0x0][0x360] ;  /* 0x00006c00ff0a77ac */ /* 0x000eaa0008000800 */
[----:B------:R-:W3:Y:S01]  /*0060*/  LDC R14, c[0x0][0x398] ;  /* 0x0000e600ff0e7b82 */ /* 0x000ee20000000800 */
[----:B------:R-:W4:Y:S01]  /*0070*/  LDCU.128 UR4, c[0x0][0x380] ;  /* 0x00007000ff0477ac */ /* 0x000f220008000c00 */
[----:B0-----:R-:W-:-:S04]  /*0080*/  IMAD.WIDE.U32 R2, R11, 0x8, R2 ;  /* 0x000000080b027825 */ /* 0x001fc800078e0002 */
[----:B---3--:R-:W-:Y:S02]  /*0090*/  VIADD R0, R14, 0xffffffff ;  /* 0xffffffff0e007836 */ /* 0x008fe40000000000 */
[----:B-1----:R-:W3:Y:S02]  /*00a0*/  LDG.E.64.CONSTANT R2, desc[UR8][R2.64] ;  /* 0x0000000802027981 */ /* 0x002ee4000c1e9b00 */
[----:B------:R-:W-:-:S04]  /*00b0*/  IMAD R4, R11, R14, R0 ;  /* 0x0000000e0b047224 */ /* 0x000fc800078e0200 */
[----:B--2---:R-:W-:-:S05]  /*00c0*/  IMAD R28, R4, UR10, R25 ;  /* 0x0000000a041c7c24 */ /* 0x004fca000f8e0219 */
[----:B------:R-:W-:Y:S02]  /*00d0*/  SHF.R.S32.HI R9, RZ, 0x1f, R28 ;  /* 0x0000001fff097819 */ /* 0x000fe4000001141c */
[----:B----4-:R-:W-:-:S04]  /*00e0*/  IADD3 R6, P0, PT, R28, UR4, RZ ;  /* 0x000000041c067c10 */ /* 0x010fc8000ff1e0ff */
[----:B------:R-:W-:-:S05]  /*00f0*/  IADD3.X R7, PT, PT, R9, UR5, RZ, P0, !PT ;  /* 0x0000000509077c10 */ /* 0x000fca00087fe4ff */
[----:B------:R-:W2:Y:S01]  /*0100*/  LDG.E.U8.CONSTANT R6, desc[UR8][R6.64] ;  /* 0x0000000806067981 */ /* 0x000ea2000c1e9100 */
[----:B------:R-:W-:Y:S02]  /*0110*/  ISETP.GE.AND P0, PT, R14, 0x2, PT ;  /* 0x000000020e00780c */ /* 0x000fe40003f06270 */
[----:B------:R-:W-:-:S04]  /*0120*/  IADD3 R8, P1, PT, R28, UR6, RZ ;  /* 0x000000061c087c10 */ /* 0x000fc8000ff3e0ff */
[----:B------:R-:W-:Y:S01]  /*0130*/  IADD3.X R9, PT, PT, R9, UR7, RZ, P1, !PT ;  /* 0x0000000709097c10 */ /* 0x000fe20008ffe4ff */
[----:B---3--:R-:W-:-:S10]  /*0140*/  DMUL R4, R2, 256 ;  /* 0x4070000002047828 */ /* 0x008fd40000000000 */
[----:B------:R-:W2:Y:S02]  /*0150*/  F2I.U32.F64.TRUNC R5, R4 ;  /* 0x0000000400057311 */ /* 0x000ea4000030d000 */
[----:B--2---:R-:W-:-:S05]  /*0160*/  LOP3.LUT R29, R6, R5, RZ, 0x3c, !PT ;  /* 0x00000005061d7212 */ /* 0x004fca00078e3cff */
[----:B------:R0:W-:Y:S01]  /*0170*/  STG.E.U8 desc[UR8][R8.64], R29 ;  /* 0x0000001d08007986 */ /* 0x0001e2000c101108 */
[----:B------:R-:W-:Y:S05]  /*0180*/  @!P0 EXIT ;  /* 0x000000000000894d */ /* 0x000fea0003800000 */
[----:B------:R-:W-:Y:S01]  /*0190*/  VIADD R3, R14, 0xfffffffe ;  /* 0xfffffffe0e037836 */ /* 0x000fe20000000000 */
[----:B------:R-:W-:-:S04]  /*01a0*/  LOP3.LUT R2, R0, 0xf, RZ, 0xc0, !PT ;  /* 0x0000000f00027812 */ /* 0x000fc800078ec0ff */
[----:B------:R-:W-:Y:S02]  /*01b0*/  ISETP.GE.U32.AND P1, PT, R3, 0xf, PT ;  /* 0x0000000f0300780c */ /* 0x000fe40003f26070 */
[----:B------:R-:W-:-:S11]  /*01c0*/  ISETP.NE.AND P0, PT, R2, RZ, PT ;  /* 0x000000ff0200720c */ /* 0x000fd60003f05270 */
[----:B------:R-:W-:Y:S05]  /*01d0*/  @!P1 BRA `(.L_x_28) ;  /* 0x0000000c001c9947 */ /* 0x000fea0003800000 */
[----:B------:R-:W-:Y:S01]  /*01e0*/  IMAD R14, R11, R14, R14 ;  /* 0x0000000e0b0e7224 */ /* 0x000fe200078e020e */
[----:B------:R-:W-:-:S03]  /*01f0*/  LOP3.LUT R3, R0, 0xfffffff0, RZ, 0xc0, !PT ;  /* 0xfffffff000037812 */ /* 0x000fc600078ec0ff */
[C---:B------:R-:W-:Y:S02]  /*0200*/  VIADD R4, R14.reuse, 0xffffffef ;  /* 0xffffffef0e047836 */ /* 0x040fe40000000000 */
[C---:B------:R-:W-:Y:S02]  /*0210*/  VIADD R6, R14.reuse, 0xfffffff0 ;  /* 0xfffffff00e067836 */ /* 0x040fe40000000000 */
[C---:B------:R-:W-:Y:S02]  /*0220*/  VIADD R7, R14.reuse, 0xfffffff2 ;  /* 0xfffffff20e077836 */ /* 0x040fe40000000000 */
[C---:B0-----:R-:W-:Y:S02]  /*0230*/  VIADD R8, R14.reuse, 0xfffffff1 ;  /* 0xfffffff10e087836 */ /* 0x041fe40000000000 */
[C---:B------:R-:W-:Y:S02]  /*0240*/  VIADD R9, R14.reuse, 0xfffffff3 ;  /* 0xfffffff30e097836 */ /* 0x040fe40000000000 */
[----:B------:R-:W-:-:S02]  /*0250*/  VIADD R11, R14, 0xfffffff4 ;  /* 0xfffffff40e0b7836 */ /* 0x000fc40000000000 */
[----:B------:R-:W-:Y:S02]  /*0260*/  VIADD R13, R14, 0xfffffff5 ;  /* 0xfffffff50e0d7836 */ /* 0x000fe40000000000 */
[----:B------:R-:W-:Y:S02]  /*0270*/  IMAD R27, R4, UR10, R25 ;  /* 0x0000000a041b7c24 */ /* 0x000fe4000f8e0219 */
[C---:B------:R-:W-:Y:S02]  /*0280*/  VIADD R10, R14.reuse, 0xfffffff6 ;  /* 0xfffffff60e0a7836 */ /* 0x040fe40000000000 */
[C---:B------:R-:W-:Y:S02]  /*0290*/  VIADD R20, R14.reuse, 0xfffffff7 ;  /* 0xfffffff70e147836 */ /* 0x040fe40000000000 */
[C---:B------:R-:W-:Y:S02]  /*02a0*/  VIADD R12, R14.reuse, 0xfffffff8 ;  /* 0xfffffff80e0c7836 */ /* 0x040fe40000000000 */
[----:B------:R-:W-:-:S02]  /*02b0*/  VIADD R18, R14, 0xfffffff9 ;  /* 0xfffffff90e127836 */ /* 0x000fc40000000000 */
[C---:B------:R-:W-:Y:S02]  /*02c0*/  VIADD R16, R14.reuse, 0xfffffffa ;  /* 0xfffffffa0e107836 */ /* 0x040fe40000000000 */
[C---:B------:R-:W-:Y:S02]  /*02d0*/  VIADD R22, R14.reuse, 0xfffffffb ;  /* 0xfffffffb0e167836 */ /* 0x040fe40000000000 */
[C---:B------:R-:W-:Y:S02]  /*02e0*/  VIADD R26, R14.reuse, 0xfffffffc ;  /* 0xfffffffc0e1a7836 */ /* 0x040fe40000000000 */
[----:B------:R-:W-:Y:S02]  /*02f0*/  VIADD R24, R14, 0xfffffffd ;  /* 0xfffffffd0e187836 */ /* 0x000fe40000000000 */
[----:B------:R-:W-:Y:S02]  /*0300*/  IMAD R4, R6, UR10, R25 ;  /* 0x0000000a06047c24 */ /* 0x000fe4000f8e0219 */
[----:B------:R-:W-:-:S02]  /*0310*/  VIADD R14, R14, 0xfffffffe ;  /* 0xfffffffe0e0e7836 */ /* 0x000fc40000000000 */
        /* <DEDUP_REMOVED lines=13> */
[----:B------:R-:W-:Y:S02]  /*03f0*/  IMAD R25, R14, UR10, R25 ;  /* 0x0000000a0e197c24 */ /* 0x000fe4000f8e0219 */
[----:B------:R-:W-:-:S07]  /*0400*/  IMAD.MOV R3, RZ, RZ, -R3 ;  /* 0x000000ffff037224 */ /* 0x000fce00078e0a03 */
.L_x_29:
[----:B------:R-:W-:Y:S02]  /*0410*/  SHF.R.S32.HI R14, RZ, 0x1f, R25 ;  /* 0x0000001fff0e7819 */ /* 0x000fe40000011419 */
[----:B------:R-:W-:-:S04]  /*0420*/  IADD3 R16, P1, PT, R25, UR4, RZ ;  /* 0x0000000419107c10 */ /* 0x000fc8000ff3e0ff */
[----:B------:R-:W-:-:S05]  /*0430*/  IADD3.X R17, PT, PT, R14, UR5, RZ, P1, !PT ;  /* 0x000000050e117c10 */ /* 0x000fca0008ffe4ff */
[----:B------:R-:W2:Y:S01]  /*0440*/  LDG.E.U8.CONSTANT R16, desc[UR8][R16.64] ;  /* 0x0000000810107981 */ /* 0x000ea2000c1e9100 */
[----:B------:R-:W-:Y:S02]  /*0450*/  SHF.R.S32.HI R15, RZ, 0x1f, R24 ;  /* 0x0000001fff0f7819 */ /* 0x000fe40000011418 */
[----:B------:R-:W-:-:S04]  /*0460*/  IADD3 R20, P1, PT, R24, UR4, RZ ;  /* 0x0000000418147c10 */ /* 0x000fc8000ff3e0ff */
[----:B------:R-:W-:-:S05]  /*0470*/  IADD3.X R21, PT, PT, R15, UR5, RZ, P1, !PT ;  /* 0x000000050f157c10 */ /* 0x000fca0008ffe4ff */
[----:B------:R-:W3:Y:S01]  /*0480*/  LDG.E.U8.CONSTANT R20, desc[UR8][R20.64] ;  /* 0x0000000814147981 */ /* 0x000ee2000c1e9100 */
[----:B------:R-:W-:-:S04]  /*0490*/  IADD3 R18, P1, PT, R25, UR6, RZ ;  /* 0x0000000619127c10 */ /* 0x000fc8000ff3e0ff */
[----:B------:R-:W-:Y:S02]  /*04a0*/  IADD3.X R19, PT, PT, R14, UR7, RZ, P1, !PT ;  /* 0x000000070e137c10 */ /* 0x000fe40008ffe4ff */
[----:B------:R-:W-:Y:S02]  /*04b0*/  SHF.R.S32.HI R14, RZ, 0x1f, R26 ;  /* 0x0000001fff0e7819 */ /* 0x000fe4000001141a */
[----:B--2---:R-:W-:Y:S02]  /*04c0*/  LOP3.LUT R29, R29, R16, RZ, 0x3c, !PT ;  /* 0x000000101d1d7212 */ /* 0x004fe400078e3cff */
[----:B------:R-:W-:-:S03]  /*04d0*/  IADD3 R16, P1, PT, R26, UR4, RZ ;  /* 0x000000041a107c10 */ /* 0x000fc6000ff3e0ff */
[----:B------:R0:W-:Y:S01]  /*04e0*/  STG.E.U8 desc[UR8][R18.64], R29 ;  /* 0x0000001d12007986 */ /* 0x0001e2000c101108 */
[----:B------:R-:W-:-:S05]  /*04f0*/  IADD3.X R17, PT, PT, R14, UR5, RZ, P1, !PT ;  /* 0x000000050e117c10 */ /* 0x000fca0008ffe4ff */
[----:B------:R-:W2:Y:S01]  /*0500*/  LDG.E.U8.CONSTANT R16, desc[UR8][R16.64] ;  /* 0x0000000810107981 */ /* 0x000ea2000c1e9100 */
[----:B0-----:R-:W-:Y:S02]  /*0510*/  IADD3 R18, P1, PT, R24, UR6, RZ ;  /* 0x0000000618127c10 */ /* 0x001fe4000ff3e0ff */
[----:B---3--:R-:W-:Y:S02]  /*0520*/  LOP3.LUT R29, R29, R20, RZ, 0x3c, !PT ;  /* 0x000000141d1d7212 */ /* 0x008fe400078e3cff */
[----:B------:R-:W-:Y:S02]  /*0530*/  IADD3.X R19, PT, PT, R15, UR7, RZ, P1, !PT ;  /* 0x000000070f137c10 */ /* 0x000fe40008ffe4ff */
[----:B------:R-:W-:Y:S02]  /*0540*/  SHF.R.S32.HI R15, RZ, 0x1f, R22 ;  /* 0x0000001fff0f7819 */ /* 0x000fe40000011416 */
[----:B------:R-:W-:Y:S01]  /*0550*/  IADD3 R20, P1, PT, R22, UR4, RZ ;  /* 0x0000000416147c10 */ /* 0x000fe2000ff3e0ff */
[----:B------:R0:W-:Y:S03]  /*0560*/  STG.E.U8 desc[UR8][R18.64], R29 ;  /* 0x0000001d12007986 */ /* 0x0001e6000c101108 */
[----:B------:R-:W-:-:S05]  /*0570*/  IADD3.X R21, PT, PT, R15, UR5, RZ, P1, !PT ;  /* 0x000000050f157c10 */ /* 0x000fca0008ffe4ff */
[----:B------:R-:W3:Y:S01]  /*0580*/  LDG.E.U8.CONSTANT R20, desc[UR8][R20.64] ;  /* 0x0000000814147981 */ /* 0x000ee2000c1e9100 */
[----:B0-----:R-:W-:-:S04]  /*0590*/  IADD3 R18, P1, PT, R26, UR6, RZ ;  /* 0x000000061a127c10 */ /* 0x001fc8000ff3e0ff */
[----:B------:R-:W-:Y:S02]  /*05a0*/  IADD3.X R19, PT, PT, R14, UR7, RZ, P1, !PT ;  /* 0x000000070e137c10 */ /* 0x000fe40008ffe4ff */
[----:B------:R-:W-:Y:S02]  /*05b0*/  SHF.R.S32.HI R14, RZ, 0x1f, R13 ;  /* 0x0000001fff0e7819 */ /* 0x000fe4000001140d */
[----:B--2---:R-:W-:Y:S02]  /*05c0*/  LOP3.LUT R29, R29, R16, RZ, 0x3c, !PT ;  /* 0x000000101d1d7212 */ /* 0x004fe400078e3cff */
[----:B------:R-:W-:-:S03]  /*05d0*/  IADD3 R16, P1, PT, R13, UR4, RZ ;  /* 0x000000040d107c10 */ /* 0x000fc6000ff3e0ff */
[----:B------:R0:W-:Y:S01]  /*05e0*/  STG.E.U8 desc[UR8][R18.64], R29 ;  /* 0x0000001d12007986 */ /* 0x0001e2000c101108 */
[----:B------:R-:W-:-:S05]  /*05f0*/  IADD3.X R17, PT, PT, R14, UR5, RZ, P1, !PT ;  /* 0x000000050e117c10 */ /* 0x000fca0008ffe4ff */
[----:B------:R-:W2:Y:S01]  /*0600*/  LDG.E.U8.CONSTANT R16, desc[UR8][R16.64] ;  /* 0x0000000810107981 */ /* 0x000ea2000c1e9100 */
[----:B0-----:R-:W-:-:S04]  /*0610*/  IADD3 R18, P1, PT, R22, UR6, RZ ;  /* 0x0000000616127c10 */ /* 0x001fc8000ff3e0ff */
[----:B------:R-:W-:Y:S02]  /*0620*/  IADD3.X R19, PT, PT, R15, UR7, RZ, P1, !PT ;  /* 0x000000070f137c10 */ /* 0x000fe40008ffe4ff */
[----:B---3--:R-:W-:Y:S02]  /*0630*/  LOP3.LUT R29, R29, R20, RZ, 0x3c, !PT ;  /* 0x000000141d1d7212 */ /* 0x008fe400078e3cff */
        /* <DEDUP_REMOVED lines=15> */
[----:B------:R-:W-:Y:S02]  /*0730*/  SHF.R.S32.HI R15, RZ, 0x1f, R11 ;  /* 0x0000001fff0f7819 */ /* 0x000fe4000001140b */
[----:B---3--:R-:W-:Y:S02]  /*0740*/  LOP3.LUT R29, R29, R20, RZ, 0x3c, !PT ;  /* 0x000000141d1d7212 */ /* 0x008fe400078e3cff */
[----:B------:R-:W-:-:S03]  /*0750*/  IADD3 R20, P1, PT, R11, UR4, RZ ;  /* 0x000000040b147c10 */ /* 0x000fc6000ff3e0ff */
[----:B------:R0:W-:Y:S01]  /*0760*/  STG.E.U8 desc[UR8][R18.64], R29 ;  /* 0x0000001d12007986 */ /* 0x0001e2000c101108 */
        /* <DEDUP_REMOVED lines=25> */
[----:B------:R1:W2:Y:S01]  /*0900*/  LDG.E.U8.CONSTANT R16, desc[UR8][R16.64] ;  /* 0x0000000810107981 */ /* 0x0002a2000c1e9100 */
[----:B0-----:R-:W-:-:S04]  /*0910*/  IADD3 R18, P1, PT, R9, UR6, RZ ;  /* 0x0000000609127c10 */ /* 0x001fc8000ff3e0ff */
[----:B------:R-:W-:Y:S02]  /*0920*/  IADD3.X R19, PT, PT, R15, UR7, RZ, P1, !PT ;  /* 0x000000070f137c10 */ /* 0x000fe40008ffe4ff */
[----:B-1----:R-:W-:Y:S02]  /*0930*/  SHF.R.S32.HI R17, RZ, 0x1f, R7 ;  /* 0x0000001fff117819 */ /* 0x002fe40000011407 */
[----:B---3--:R-:W-:Y:S02]  /*0940*/  LOP3.LUT R29, R29, R20, RZ, 0x3c, !PT ;  /* 0x000000141d1d7212 */ /* 0x008fe400078e3cff */
[----:B------:R-:W-:-:S03]  /*0950*/  IADD3 R20, P1, PT, R7, UR4, RZ ;  /* 0x0000000407147c10 */ /* 0x000fc6000ff3e0ff */
[----:B------:R0:W-:Y:S01]  /*0960*/  STG.E.U8 desc[UR8][R18.64], R29 ;  /* 0x0000001d12007986 */ /* 0x0001e2000c101108 */
[----:B------:R-:W-:-:S05]  /*0970*/  IADD3.X R21, PT, PT, R17, UR5, RZ, P1, !PT ;  /* 0x0000000511157c10 */ /* 0x000fca0008ffe4ff */
[----:B0-----:R0:W3:Y:S02]  /*0980*/  LDG.E.U8.CONSTANT R18, desc[UR8][R20.64] ;  /* 0x0000000814127981 */ /* 0x0010e4000c1e9100 */
[----:B0-----:R-:W-:-:S04]  /*0990*/  IADD3 R20, P1, PT, R8, UR6, RZ ;  /* 0x0000000608147c10 */ /* 0x001fc8000ff3e0ff */
[----:B------:R-:W-:Y:S02]  /*09a0*/  IADD3.X R21, PT, PT, R14, UR7, RZ, P1, !PT ;  /* 0x000000070e157c10 */ /* 0x000fe40008ffe4ff */
[----:B------:R-:W-:Y:S02]  /*09b0*/  IADD3 R14, P1, PT, R6, UR4, RZ ;  /* 0x00000004060e7c10 */ /* 0x000fe4000ff3e0ff */
[----:B--2---:R-:W-:Y:S02]  /*09c0*/  LOP3.LUT R29, R29, R16, RZ, 0x3c, !PT ;  /* 0x000000101d1d7212 */ /* 0x004fe400078e3cff */
[----:B------:R-:W-:-:S03]  /*09d0*/  SHF.R.S32.HI R16, RZ, 0x1f, R6 ;  /* 0x0000001fff107819 */ /* 0x000fc60000011406 */
[----:B------:R-:W-:Y:S01]  /*09e0*/  STG.E.U8 desc[UR8][R20.64], R29 ;  /* 0x0000001d14007986 */ /* 0x000fe2000c101108 */
[----:B------:R-:W-:-:S05]  /*09f0*/  IADD3.X R15, PT, PT, R16, UR5, RZ, P1, !PT ;  /* 0x00000005100f7c10 */ /* 0x000fca0008ffe4ff */
[----:B------:R3:W2:Y:S02]  /*0a00*/  LDG.E.U8.CONSTANT R14, desc[UR8][R14.64] ;  /* 0x000000080e0e7981 */ /* 0x0006a4000c1e9100 */
[----:B---3--:R-:W-:Y:S02]  /*0a10*/  LOP3.LUT R15, R29, R18, RZ, 0x3c, !PT ;  /* 0x000000121d0f7212 */ /* 0x008fe400078e3cff */
[----:B------:R-:W-:-:S04]  /*0a20*/  IADD3 R18, P1, PT, R7, UR6, RZ ;  /* 0x0000000607127c10 */ /* 0x000fc8000ff3e0ff */
[----:B------:R-:W-:Y:S02]  /*0a30*/  IADD3.X R19, PT, PT, R17, UR7, RZ, P1, !PT ;  /* 0x0000000711137c10 */ /* 0x000fe40008ffe4ff */
[----:B------:R-:W-:-:S03]  /*0a40*/  SHF.R.S32.HI R17, RZ, 0x1f, R5 ;  /* 0x0000001fff117819 */ /* 0x000fc60000011405 */
[----:B------:R0:W-:Y:S02]  /*0a50*/  STG.E.U8 desc[UR8][R18.64], R15 ;  /* 0x0000000f12007986 */ /* 0x0001e4000c101108 */
[----:B0-----:R-:W-:-:S04]  /*0a60*/  IADD3 R18, P1, PT, R5, UR4, RZ ;  /* 0x0000000405127c10 */ /* 0x001fc8000ff3e0ff */
[----:B------:R-:W-:-:S05]  /*0a70*/  IADD3.X R19, PT, PT, R17, UR5, RZ, P1, !PT ;  /* 0x0000000511137c10 */ /* 0x000fca0008ffe4ff */
[----:B------:R2:W3:Y:S01]  /*0a80*/  LDG.E.U8.CONSTANT R29, desc[UR8][R18.64] ;  /* 0x00000008121d7981 */ /* 0x0004e2000c1e9100 */
[----:B------:R-:W-:-:S04]  /*0a90*/  IADD3 R20, P1, PT, R6, UR6, RZ ;  /* 0x0000000606147c10 */ /* 0x000fc8000ff3e0ff */
[----:B------:R-:W-:Y:S02]  /*0aa0*/  IADD3.X R21, PT, PT, R16, UR7, RZ, P1, !PT ;  /* 0x0000000710157c10 */ /* 0x000fe40008ffe4ff */
[----:B--2---:R-:W-:Y:S02]  /*0ab0*/  LOP3.LUT R18, R15, R14, RZ, 0x3c, !PT ;  /* 0x0000000e0f127212 */ /* 0x004fe400078e3cff */
[----:B------:R-:W-:-:S03]  /*0ac0*/  IADD3 R14, P1, PT, R4, UR4, RZ ;  /* 0x00000004040e7c10 */ /* 0x000fc6000ff3e0ff */
[----:B------:R0:W-:Y:S02]  /*0ad0*/  STG.E.U8 desc[UR8][R20.64], R18 ;  /* 0x0000001214007986 */ /* 0x0001e4000c101108 */
[----:B0-----:R-:W-:-:S04]  /*0ae0*/  SHF.R.S32.HI R21, RZ, 0x1f, R4 ;  /* 0x0000001fff157819 */ /* 0x001fc80000011404 */
[----:B------:R-:W-:-:S05]  /*0af0*/  IADD3.X R15, PT, PT, R21, UR5, RZ, P1, !PT ;  /* 0x00000005150f7c10 */ /* 0x000fca0008ffe4ff */
[----:B------:R3:W2:Y:S01]  /*0b00*/  LDG.E.U8.CONSTANT R14, desc[UR8][R14.64] ;  /* 0x000000080e0e7981 */ /* 0x0006a2000c1e9100 */
[----:B------:R-:W-:-:S04]  /*0b10*/  IADD3 R16, P1, PT, R5, UR6, RZ ;  /* 0x0000000605107c10 */ /* 0x000fc8000ff3e0ff */
[----:B------:R-:W-:Y:S02]  /*0b20*/  IADD3.X R17, PT, PT, R17, UR7, RZ, P1, !PT ;  /* 0x0000000711117c10 */ /* 0x000fe40008ffe4ff */
[----:B---3--:R-:W-:Y:S02]  /*0b30*/  LOP3.LUT R15, R18, R29, RZ, 0x3c, !PT ;  /* 0x0000001d120f7212 */ /* 0x008fe400078e3cff */
[----:B------:R-:W-:Y:S02]  /*0b40*/  SHF.R.S32.HI R29, RZ, 0x1f, R27 ;  /* 0x0000001fff1d7819 */ /* 0x000fe4000001141b */
[----:B------:R-:W-:Y:S01]  /*0b50*/  IADD3 R18, P1, PT, R27, UR4, RZ ;  /* 0x000000041b127c10 */ /* 0x000fe2000ff3e0ff */
[----:B------:R0:W-:Y:S03]  /*0b60*/  STG.E.U8 desc[UR8][R16.64], R15 ;  /* 0x0000000f10007986 */ /* 0x0001e6000c101108 */
[----:B------:R-:W-:-:S05]  /*0b70*/  IADD3.X R19, PT, PT, R29, UR5, RZ, P1, !PT ;  /* 0x000000051d137c10 */ /* 0x000fca0008ffe4ff */
[----:B------:R2:W3:Y:S01]  /*0b80*/  LDG.E.U8.CONSTANT R18, desc[UR8][R18.64] ;  /* 0x0000000812127981 */ /* 0x0004e2000c1e9100 */
[----:B------:R-:W-:Y:S01]  /*0b90*/  IADD3 R20, P1, PT, R4, UR6, RZ ;  /* 0x0000000604147c10 */ /* 0x000fe2000ff3e0ff */
[----:B------:R-:W-:Y:S02]  /*0ba0*/  VIADD R3, R3, 0x10 ;  /* 0x0000001003037836 */ /* 0x000fe40000000000 */
[----:B0-----:R-:W-:Y:S01]  /*0bb0*/  IMAD.U32 R17, RZ, RZ, UR10 ;  /* 0x0000000aff117e24 */ /* 0x001fe2000f8e00ff */
[----:B------:R-:W-:Y:S01]  /*0bc0*/  IADD3.X R21, PT, PT, R21, UR7, RZ, P1, !PT ;  /* 0x0000000715157c10 */ /* 0x000fe20008ffe4ff */
[----:B------:R-:W-:Y:S02]  /*0bd0*/  IMAD.U32 R16, RZ, RZ, UR10 ;  /* 0x0000000aff107e24 */ /* 0x000fe4000f8e00ff */
[----:B------:R-:W-:Y:S02]  /*0be0*/  IMAD R10, R17, -0x10, R10 ;  /* 0xfffffff0110a7824 */ /* 0x000fe400078e020a */
[----:B------:R-:W-:-:S02]  /*0bf0*/  IMAD R5, R16, -0x10, R5 ;  /* 0xfffffff010057824 */ /* 0x000fc400078e0205 */
[C---:B------:R-:W-:Y:S02]  /*0c00*/  IMAD R7, R16.reuse, -0x10, R7 ;  /* 0xfffffff010077824 */ /* 0x040fe400078e0207 */
[C---:B------:R-:W-:Y:S02]  /*0c10*/  IMAD R9, R16.reuse, -0x10, R9 ;  /* 0xfffffff010097824 */ /* 0x040fe400078e0209 */
[C---:B------:R-:W-:Y:S02]  /*0c20*/  IMAD R11, R16.reuse, -0x10, R11 ;  /* 0xfffffff0100b7824 */ /* 0x040fe400078e020b */
[----:B------:R-:W-:Y:S02]  /*0c30*/  IMAD R23, R16, -0x10, R23 ;  /* 0xfffffff010177824 */ /* 0x000fe400078e0217 */
[----:B------:R-:W-:Y:S01]  /*0c40*/  IMAD R26, R17, -0x10, R26 ;  /* 0xfffffff0111a7824 */ /* 0x000fe200078e021a */
[----:B--2---:R-:W-:Y:S01]  /*0c50*/  LOP3.LUT R19, R15, R14, RZ, 0x3c, !PT ;  /* 0x0000000e0f137212 */ /* 0x004fe200078e3cff */
[----:B------:R-:W-:-:S02]  /*0c60*/  IMAD.U32 R14, RZ, RZ, UR10 ;  /* 0x0000000aff0e7e24 */ /* 0x000fc4000f8e00ff */
[----:B------:R-:W-:Y:S02]  /*0c70*/  IMAD.U32 R15, RZ, RZ, UR10 ;  /* 0x0000000aff0f7e24 */ /* 0x000fe4000f8e00ff */
[----:B------:R0:W-:Y:S01]  /*0c80*/  STG.E.U8 desc[UR8][R20.64], R19 ;  /* 0x0000001314007986 */ /* 0x0001e2000c101108 */
[----:B------:R-:W-:Y:S01]  /*0c90*/  IADD3 R28, PT, PT, R28, -UR10, -R14 ;  /* 0x8000000a1c1c7c10 */ /* 0x000fe2000fffe80e */
[----:B------:R-:W-:Y:S01]  /*0ca0*/  IMAD R4, R15, -0x10, R4 ;  /* 0xfffffff00f047824 */ /* 0x000fe200078e0204 */
[----:B------:R-:W-:Y:S01]  /*0cb0*/  IADD3 R14, P1, PT, R27, UR6, RZ ;  /* 0x000000061b0e7c10 */ /* 0x000fe2000ff3e0ff */
[C---:B------:R-:W-:Y:S01]  /*0cc0*/  IMAD R6, R15.reuse, -0x10, R6 ;  /* 0xfffffff00f067824 */ /* 0x040fe200078e0206 */
[----:B------:R-:W-:Y:S01]  /*0cd0*/  IADD3 R28, PT, PT, R28, -UR10, -R15 ;  /* 0x8000000a1c1c7c10 */ /* 0x000fe2000fffe80f */
[----:B------:R-:W-:Y:S02]  /*0ce0*/  IMAD R8, R15, -0x10, R8 ;  /* 0xfffffff00f087824 */ /* 0x000fe400078e0208 */
[----:B------:R-:W-:Y:S01]  /*0cf0*/  IMAD R27, R16, -0x10, R27 ;  /* 0xfffffff0101b7824 */ /* 0x000fe200078e021b */
[----:B------:R-:W-:Y:S01]  /*0d00*/  IADD3 R28, PT, PT, R28, -UR10, -R15 ;  /* 0x8000000a1c1c7c10 */ /* 0x000fe2000fffe80f */
[----:B0-----:R-:W-:-:S03]  /*0d10*/  IMAD.U32 R21, RZ, RZ, UR10 ;  /* 0x0000000aff157e24 */ /* 0x001fc6000f8e00ff */
[----:B------:R-:W-:Y:S02]  /*0d20*/  IADD3 R28, PT, PT, R28, -UR10, -R15 ;  /* 0x8000000a1c1c7c10 */ /* 0x000fe4000fffe80f */
[----:B------:R-:W-:Y:S01]  /*0d30*/  IADD3.X R15, PT, PT, R29, UR7, RZ, P1, !PT ;  /* 0x000000071d0f7c10 */ /* 0x000fe20008ffe4ff */
[C---:B------:R-:W-:Y:S01]  /*0d40*/  IMAD R12, R21.reuse, -0x10, R12 ;  /* 0xfffffff0150c7824 */ /* 0x040fe200078e020c */
[--C-:B------:R-:W-:Y:S01]  /*0d50*/  IADD3 R28, PT, PT, R28, -UR10, -R17.reuse ;  /* 0x8000000a1c1c7c10 */ /* 0x100fe2000fffe811 */
[----:B------:R-:W-:Y:S01]  /*0d60*/  IMAD R22, R21, -0x10, R22 ;  /* 0xfffffff015167824 */ /* 0x000fe200078e0216 */
[----:B------:R-:W-:Y:S01]  /*0d70*/  ISETP.NE.AND P1, PT, R3, RZ, PT ;  /* 0x000000ff0300720c */ /* 0x000fe20003f25270 */
[----:B------:R-:W-:Y:S01]  /*0d80*/  IMAD R24, R21, -0x10, R24 ;  /* 0xfffffff015187824 */ /* 0x000fe200078e0218 */
[----:B------:R-:W-:-:S04]  /*0d90*/  IADD3 R28, PT, PT, R28, -UR10, -R17 ;  /* 0x8000000a1c1c7c10 */ /* 0x000fc8000fffe811 */
[----:B------:R-:W-:Y:S02]  /*0da0*/  IADD3 R28, PT, PT, R28, -UR10, -R17 ;  /* 0x8000000a1c1c7c10 */ /* 0x000fe4000fffe811 */
[----:B---3--:R-:W-:Y:S01]  /*0db0*/  LOP3.LUT R19, R19, R18, RZ, 0x3c, !PT ;  /* 0x0000001213137212 */ /* 0x008fe200078e3cff */
[----:B------:R-:W-:-:S03]  /*0dc0*/  IMAD.U32 R18, RZ, RZ, UR10 ;  /* 0x0000000aff127e24 */ /* 0x000fc6000f8e00ff */
[----:B------:R-:W-:Y:S01]  /*0dd0*/  PRMT R29, R19, 0x7610, R29 ;  /* 0x00007610131d7816 */ /* 0x000fe2000000001d */
[----:B------:R0:W-:Y:S01]  /*0de0*/  STG.E.U8 desc[UR8][R14.64], R19 ;  /* 0x000000130e007986 */ /* 0x0001e2000c101108 */
[----:B------:R-:W-:Y:S02]  /*0df0*/  IMAD R13, R18, -0x10, R13 ;  /* 0xfffffff0120d7824 */ /* 0x000fe400078e020d */
[----:B0-----:R-:W-:Y:S02]  /*0e00*/  IMAD.U32 R15, RZ, RZ, UR10 ;  /* 0x0000000aff0f7e24 */ /* 0x001fe4000f8e00ff */
[----:B------:R-:W-:-:S03]  /*0e10*/  IMAD.U32 R14, RZ, RZ, UR10 ;  /* 0x0000000aff0e7e24 */ /* 0x000fc6000f8e00ff */
[----:B------:R-:W-:Y:S01]  /*0e20*/  IADD3 R28, PT, PT, R28, -UR10, -R15 ;  /* 0x8000000a1c1c7c10 */ /* 0x000fe2000fffe80f */
[----:B------:R-:W-:Y:S01]  /*0e30*/  IMAD R25, R14, -0x10, R25 ;  /* 0xfffffff00e197824 */ /* 0x000fe200078e0219 */
[----:B------:R-:W-:Y:S06]  /*0e40*/  @P1 BRA `(.L_x_29) ;  /* 0xfffffff400701947 */ /* 0x000fec000383ffff */
.L_x_28:
[----:B------:R-:W-:Y:S05]  /*0e50*/  @!P0 EXIT ;  /* 0x000000000000894d */ /* 0x000fea0003800000 */
[----:B------:R-:W-:Y:S02]  /*0e60*/  ISETP.GE.U32.AND P1, PT, R2, 0x8, PT ;  /* 0x000000080200780c */ /* 0x000fe40003f26070 */
[----:B------:R-:W-:-:S04]  /*0e70*/  LOP3.LUT R3, R0, 0x7, RZ, 0xc0, !PT ;  /* 0x0000000700037812 */ /* 0x000fc800078ec0ff */
[----:B------:R-:W-:-:S07]  /*0e80*/  ISETP.NE.AND P0, PT, R3, RZ, PT ;  /* 0x000000ff0300720c */ /* 0x000fce0003f05270 */
[----:B------:R-:W-:Y:S06]  /*0e90*/  @!P1 BRA `(.L_x_30) ;  /* 0x0000000400209947 */ /* 0x000fec0003800000 */
[----:B------:R-:W-:-:S05]  /*0ea0*/  VIADD R14, R28, -UR10 ;  /* 0x8000000a1c0e7c36 */ /* 0x000fca0008000000 */
[----:B------:R-:W-:Y:S02]  /*0eb0*/  SHF.R.S32.HI R6, RZ, 0x1f, R14 ;  /* 0x0000001fff067819 */ /* 0x000fe4000001140e */
[----:B0-----:R-:W-:-:S04]  /*0ec0*/  IADD3 R8, P1, PT, R14, UR4, RZ ;  /* 0x000000040e087c10 */ /* 0x001fc8000ff3e0ff */
[----:B------:R-:W-:-:S05]  /*0ed0*/  IADD3.X R9, PT, PT, R6, UR5, RZ, P1, !PT ;  /* 0x0000000506097c10 */ /* 0x000fca0008ffe4ff */
[----:B------:R0:W2:Y:S01]  /*0ee0*/  LDG.E.U8.CONSTANT R28, desc[UR8][R8.64] ;  /* 0x00000008081c7981 */ /* 0x0000a2000c1e9100 */
[----:B------:R-:W-:-:S04]  /*0ef0*/  VIADD R22, R14, -UR10 ;  /* 0x8000000a0e167c36 */ /* 0x000fc80008000000 */
[C---:B------:R-:W-:Y:S01]  /*0f00*/  VIADD R7, R22.reuse, -UR10 ;  /* 0x8000000a16077c36 */ /* 0x040fe20008000000 */
[----:B------:R-:W-:Y:S02]  /*0f10*/  SHF.R.S32.HI R11, RZ, 0x1f, R22 ;  /* 0x0000001fff0b7819 */ /* 0x000fe40000011416 */
[----:B------:R-:W-:Y:S01]  /*0f20*/  IADD3 R12, P1, PT, R22, UR4, RZ ;  /* 0x00000004160c7c10 */ /* 0x000fe2000ff3e0ff */
[----:B------:R-:W-:Y:S01]  /*0f30*/  VIADD R25, R7, -UR10 ;  /* 0x8000000a07197c36 */ /* 0x000fe20008000000 */
[----:B------:R-:W-:Y:S02]  /*0f40*/  SHF.R.S32.HI R5, RZ, 0x1f, R7 ;  /* 0x0000001fff057819 */ /* 0x000fe40000011407 */
[----:B------:R-:W-:Y:S01]  /*0f50*/  IADD3.X R13, PT, PT, R11, UR5, RZ, P1, !PT ;  /* 0x000000050b0d7c10 */ /* 0x000fe20008ffe4ff */
[----:B------:R-:W-:Y:S01]  /*0f60*/  VIADD R21, R25, -UR10 ;  /* 0x8000000a19157c36 */ /* 0x000fe20008000000 */
[----:B------:R-:W-:Y:S02]  /*0f70*/  IADD3 R26, P1, PT, R7, UR4, RZ ;  /* 0x00000004071a7c10 */ /* 0x000fe4000ff3e0ff */
[----:B------:R-:W-:Y:S01]  /*0f80*/  SHF.R.S32.HI R24, RZ, 0x1f, R25 ;  /* 0x0000001fff187819 */ /* 0x000fe20000011419 */
[----:B------:R1:W3:Y:S01]  /*0f90*/  LDG.E.U8.CONSTANT R4, desc[UR8][R12.64] ;  /* 0x000000080c047981 */ /* 0x0002e2000c1e9100 */
[----:B------:R-:W-:-:S02]  /*0fa0*/  IADD3.X R27, PT, PT, R5, UR5, RZ, P1, !PT ;  /* 0x00000005051b7c10 */ /* 0x000fc40008ffe4ff */
[----:B0-----:R-:W-:Y:S02]  /*0fb0*/  SHF.R.S32.HI R9, RZ, 0x1f, R21 ;  /* 0x0000001fff097819 */ /* 0x001fe40000011415 */
[C---:B------:R-:W-:Y:S01]  /*0fc0*/  IADD3 R18, P1, PT, R21.reuse, UR4, RZ ;  /* 0x0000000415127c10 */ /* 0x040fe2000ff3e0ff */
[----:B------:R-:W-:Y:S01]  /*0fd0*/  VIADD R10, R21, -UR10 ;  /* 0x8000000a150a7c36 */ /* 0x000fe20008000000 */
[----:B------:R-:W-:Y:S01]  /*0fe0*/  IADD3 R16, P2, PT, R25, UR4, RZ ;  /* 0x0000000419107c10 */ /* 0x000fe2000ff5e0ff */
[----:B------:R0:W4:Y:S01]  /*0ff0*/  LDG.E.U8.CONSTANT R26, desc[UR8][R26.64] ;  /* 0x000000081a1a7981 */ /* 0x000122000c1e9100 */
[----:B------:R-:W-:Y:S02]  /*1000*/  IADD3.X R19, PT, PT, R9, UR5, RZ, P1, !PT ;  /* 0x0000000509137c10 */ /* 0x000fe40008ffe4ff */
[----:B------:R-:W-:Y:S02]  /*1010*/  IADD3 R14, P1, PT, R14, UR6, RZ ;  /* 0x000000060e0e7c10 */ /* 0x000fe4000ff3e0ff */
[----:B------:R-:W-:Y:S01]  /*1020*/  IADD3.X R17, PT, PT, R24, UR5, RZ, P2, !PT ;  /* 0x0000000518117c10 */ /* 0x000fe200097fe4ff */
[----:B------:R-:W5:Y:S01]  /*1030*/  LDG.E.U8.CONSTANT R2, desc[UR8][R18.64] ;  /* 0x0000000812027981 */ /* 0x000f62000c1e9100 */
[----:B------:R-:W-:Y:S01]  /*1040*/  IADD3.X R15, PT, PT, R6, UR7, RZ, P1, !PT ;  /* 0x00000007060f7c10 */ /* 0x000fe20008ffe4ff */
[C---:B------:R-:W-:Y:S01]  /*1050*/  VIADD R6, R10.reuse, -UR10 ;  /* 0x8000000a0a067c36 */ /* 0x040fe20008000000 */
[----:B------:R-:W-:Y:S01]  /*1060*/  SHF.R.S32.HI R8, RZ, 0x1f, R10 ;  /* 0x0000001fff087819 */ /* 0x000fe2000001140a */
[----:B------:R0:W5:Y:S01]  /*1070*/  LDG.E.U8.CONSTANT R20, desc[UR8][R16.64] ;  /* 0x0000000810147981 */ /* 0x000162000c1e9100 */
[----:B-1----:R-:W-:-:S02]  /*1080*/  IADD3 R12, P1, PT, R10, UR4, RZ ;  /* 0x000000040a0c7c10 */ /* 0x002fc4000ff3e0ff */
[----:B0-----:R-:W-:Y:S02]  /*1090*/  SHF.R.S32.HI R27, RZ, 0x1f, R6 ;  /* 0x0000001fff1b7819 */ /* 0x001fe40000011406 */
[----:B------:R-:W-:Y:S02]  /*10a0*/  IADD3.X R13, PT, PT, R8, UR5, RZ, P1, !PT ;  /* 0x00000005080d7c10 */ /* 0x000fe40008ffe4ff */
[----:B------:R-:W-:-:S04]  /*10b0*/  IADD3 R16, P1, PT, R6, UR4, RZ ;  /* 0x0000000406107c10 */ /* 0x000fc8000ff3e0ff */
[----:B------:R0:W5:Y:S01]  /*10c0*/  LDG.E.U8.CONSTANT R13, desc[UR8][R12.64] ;  /* 0x000000080c0d7981 */ /* 0x000162000c1e9100 */
[----:B------:R-:W-:-:S05]  /*10d0*/  IADD3.X R17, PT, PT, R27, UR5, RZ, P1, !PT ;  /* 0x000000051b117c10 */ /* 0x000fca0008ffe4ff */
[----:B------:R5:W5:Y:S01]  /*10e0*/  LDG.E.U8.CONSTANT R16, desc[UR8][R16.64] ;  /* 0x0000000810107981 */ /* 0x000b62000c1e9100 */
[----:B--2---:R-:W-:Y:S01]  /*10f0*/  LOP3.LUT R29, R29, R28, RZ, 0x3c, !PT ;  /* 0x0000001c1d1d7212 */ /* 0x004fe200078e3cff */
[----:B------:R-:W-:-:S05]  /*1100*/  VIADD R28, R6, -UR10 ;  /* 0x8000000a061c7c36 */ /* 0x000fca0008000000 */
[----:B0-----:R-:W-:Y:S02]  /*1110*/  SHF.R.S32.HI R12, RZ, 0x1f, R28 ;  /* 0x0000001fff0c7819 */ /* 0x001fe4000001141c */
[----:B------:R-:W-:-:S04]  /*1120*/  IADD3 R18, P1, PT, R28, UR4, RZ ;  /* 0x000000041c127c10 */ /* 0x000fc8000ff3e0ff */
[----:B------:R-:W-:-:S05]  /*1130*/  IADD3.X R19, PT, PT, R12, UR5, RZ, P1, !PT ;  /* 0x000000050c137c10 */ /* 0x000fca0008ffe4ff */
[----:B------:R-:W2:Y:S01]  /*1140*/  LDG.E.U8.CONSTANT R18, desc[UR8][R18.64] ;  /* 0x0000000812127981 */ /* 0x000ea2000c1e9100 */
[----:B------:R-:W-:-:S03]  /*1150*/  IADD3 R22, P1, PT, R22, UR6, RZ ;  /* 0x0000000616167c10 */ /* 0x000fc6000ff3e0ff */
[----:B------:R3:W-:Y:S01]  /*1160*/  STG.E.U8 desc[UR8][R14.64], R29 ;  /* 0x0000001d0e007986 */ /* 0x0007e2000c101108 */
[----:B------:R-:W-:Y:S02]  /*1170*/  IADD3.X R23, PT, PT, R11, UR7, RZ, P1, !PT ;  /* 0x000000070b177c10 */ /* 0x000fe40008ffe4ff */
[----:B---3--:R-:W-:Y:S02]  /*1180*/  LOP3.LUT R29, R29, R4, RZ, 0x3c, !PT ;  /* 0x000000041d1d7212 */ /* 0x008fe400078e3cff */
[----:B------:R-:W-:Y:S02]  /*1190*/  IADD3 R14, P1, PT, R7, UR6, RZ ;  /* 0x00000006070e7c10 */ /* 0x000fe4000ff3e0ff */
[----:B------:R-:W-:Y:S02]  /*11a0*/  IADD3 R4, P2, PT, R25, UR6, RZ ;  /* 0x0000000619047c10 */ /* 0x000fe4000ff5e0ff */
[----:B----4-:R-:W-:Y:S02]  /*11b0*/  LOP3.LUT R26, R29, R26, RZ, 0x3c, !PT ;  /* 0x0000001a1d1a7212 */ /* 0x010fe400078e3cff */
[----:B------:R-:W-:-:S02]  /*11c0*/  IADD3.X R15, PT, PT, R5, UR7, RZ, P1, !PT ;  /* 0x00000007050f7c10 */ /* 0x000fc40008ffe4ff */
[----:B------:R-:W-:Y:S02]  /*11d0*/  IADD3.X R5, PT, PT, R24, UR7, RZ, P2, !PT ;  /* 0x0000000718057c10 */ /* 0x000fe400097fe4ff */
[----:B-----5:R-:W-:Y:S02]  /*11e0*/  LOP3.LUT R17, R26, R20, RZ, 0x3c, !PT ;  /* 0x000000141a117212 */ /* 0x020fe400078e3cff */
[----:B------:R-:W-:Y:S02]  /*11f0*/  IADD3 R24, P1, PT, R21, UR6, RZ ;  /* 0x0000000615187c10 */ /* 0x000fe4000ff3e0ff */
[----:B------:R-:W-:Y:S02]  /*1200*/  LOP3.LUT R2, R17, R2, RZ, 0x3c, !PT ;  /* 0x0000000211027212 */ /* 0x000fe400078e3cff */
[----:B------:R-:W-:Y:S02]  /*1210*/  IADD3.X R25, PT, PT, R9, UR7, RZ, P1, !PT ;  /* 0x0000000709197c10 */ /* 0x000fe40008ffe4ff */
[----:B------:R-:W-:-:S02]  /*1220*/  IADD3 R10, P1, PT, R10, UR6, RZ ;  /* 0x000000060a0a7c10 */ /* 0x000fc4000ff3e0ff */
[----:B------:R-:W-:Y:S01]  /*1230*/  LOP3.LUT R13, R2, R13, RZ, 0x3c, !PT ;  /* 0x0000000d020d7212 */ /* 0x000fe200078e3cff */
[----:B------:R-:W-:Y:S01]  /*1240*/  STG.E.U8 desc[UR8][R22.64], R29 ;  /* 0x0000001d16007986 */ /* 0x000fe2000c101108 */
[----:B------:R-:W-:Y:S02]  /*1250*/  IADD3.X R11, PT, PT, R8, UR7, RZ, P1, !PT ;  /* 0x00000007080b7c10 */ /* 0x000fe40008ffe4ff */
[----:B------:R-:W-:Y:S01]  /*1260*/  IADD3 R8, P1, PT, R6, UR6, RZ ;  /* 0x0000000606087c10 */ /* 0x000fe2000ff3e0ff */
[----:B------:R0:W-:Y:S01]  /*1270*/  STG.E.U8 desc[UR8][R14.64], R26 ;  /* 0x0000001a0e007986 */ /* 0x0001e2000c101108 */
[----:B------:R-:W-:Y:S02]  /*1280*/  IADD3 R6, P2, PT, R28, UR6, RZ ;  /* 0x000000061c067c10 */ /* 0x000fe4000ff5e0ff */
[----:B------:R-:W-:Y:S01]  /*1290*/  IADD3.X R9, PT, PT, R27, UR7, RZ, P1, !PT ;  /* 0x000000071b097c10 */ /* 0x000fe20008ffe4ff */
[----:B------:R1:W-:Y:S01]  /*12a0*/  STG.E.U8 desc[UR8][R4.64], R17 ;  /* 0x0000001104007986 */ /* 0x0003e2000c101108 */
[----:B------:R-:W-:-:S02]  /*12b0*/  IADD3.X R7, PT, PT, R12, UR7, RZ, P2, !PT ;  /* 0x000000070c077c10 */ /* 0x000fc400097fe4ff */
[----:B0-----:R-:W-:Y:S01]  /*12c0*/  LOP3.LUT R15, R13, R16, RZ, 0x3c, !PT ;  /* 0x000000100d0f7212 */ /* 0x001fe200078e3cff */
[----:B------:R1:W-:Y:S04]  /*12d0*/  STG.E.U8 desc[UR8][R24.64], R2 ;  /* 0x0000000218007986 */ /* 0x0003e8000c101108 */
[----:B------:R1:W-:Y:S04]  /*12e0*/  STG.E.U8 desc[UR8][R10.64], R13 ;  /* 0x0000000d0a007986 */ /* 0x0003e8000c101108 */
[----:B------:R1:W-:Y:S01]  /*12f0*/  STG.E.U8 desc[UR8][R8.64], R15 ;  /* 0x0000000f08007986 */ /* 0x0003e2000c101108 */
[----:B--2---:R-:W-:-:S05]  /*1300*/  LOP3.LUT R19, R15, R18, RZ, 0x3c, !PT ;  /* 0x000000120f137212 */ /* 0x004fca00078e3cff */
[----:B------:R1:W-:Y:S02]  /*1310*/  STG.E.U8 desc[UR8][R6.64], R19 ;  /* 0x0000001306007986 */ /* 0x0003e4000c101108 */
.L_x_30:
[----:B------:R-:W-:Y:S05]  /*1320*/  @!P0 EXIT ;  /* 0x000000000000894d */ /* 0x000fea0003800000 */
[----:B------:R-:W-:Y:S02]  /*1330*/  ISETP.GE.U32.AND P1, PT, R3, 0x4, PT ;  /* 0x000000040300780c */ /* 0x000fe40003f26070 */
[----:B------:R-:W-:-:S04]  /*1340*/  LOP3.LUT R0, R0, 0x3, RZ, 0xc0, !PT ;  /* 0x0000000300007812 */ /* 0x000fc800078ec0ff */
[----:B------:R-:W-:-:S07]  /*1350*/  ISETP.NE.AND P0, PT, R0, RZ, PT ;  /* 0x000000ff0000720c */ /* 0x000fce0003f05270 */
[----:B------:R-:W-:Y:S06]  /*1360*/  @!P1 BRA `(.L_x_31) ;  /* 0x00000000009c9947 */ /* 0x000fec0003800000 */
[C---:B-1----:R-:W-:Y:S01]  /*1370*/  IADD3 R2, P1, PT, R28.reuse, UR6, RZ ;  /* 0x000000061c027c10 */ /* 0x042fe2000ff3e0ff */
[----:B------:R-:W-:-:S03]  /*1380*/  VIADD R4, R28, -UR10 ;  /* 0x8000000a1c047c36 */ /* 0x000fc60008000000 */
[----:B------:R-:W-:Y:S01]  /*1390*/  LEA.HI.X.SX32 R3, R28, UR7, 0x1, P1 ;  /* 0x000000071c037c11 */ /* 0x000fe200088f0eff */
[C---:B------:R-:W-:Y:S01]  /*13a0*/  VIADD R13, R4.reuse, -UR10 ;  /* 0x8000000a040d7c36 */ /* 0x040fe20008000000 */
[----:B------:R-:W-:Y:S02]  /*13b0*/  SHF.R.S32.HI R5, RZ, 0x1f, R4 ;  /* 0x0000001fff057819 */ /* 0x000fe40000011404 */
[----:B------:R-:W-:Y:S01]  /*13c0*/  IADD3 R16, P1, PT, R4, UR4, RZ ;  /* 0x0000000404107c10 */ /* 0x000fe2000ff3e0ff */
[----:B------:R-:W-:Y:S01]  /*13d0*/  VIADD R12, R13, -UR10 ;  /* 0x8000000a0d0c7c36 */ /* 0x000fe20008000000 */
[----:B------:R-:W-:Y:S01]  /*13e0*/  SHF.R.S32.HI R18, RZ, 0x1f, R13 ;  /* 0x0000001fff127819 */ /* 0x000fe2000001140d */
[----:B------:R1:W2:Y:S01]  /*13f0*/  LDG.E.U8 R3, desc[UR8][R2.64] ;  /* 0x0000000802037981 */ /* 0x0002a2000c1e1100 */
[----:B------:R-:W-:Y:S02]  /*1400*/  IADD3.X R17, PT, PT, R5, UR5, RZ, P1, !PT ;  /* 0x0000000505117c10 */ /* 0x000fe40008ffe4ff */
[----:B------:R-:W-:Y:S01]  /*1410*/  IADD3 R14, P1, PT, R13, UR4, RZ ;  /* 0x000000040d0e7c10 */ /* 0x000fe2000ff3e0ff */
[C---:B------:R-:W-:Y:S01]  /*1420*/  VIADD R28, R12.reuse, -UR10 ;  /* 0x8000000a0c1c7c36 */ /* 0x040fe20008000000 */
[----:B------:R-:W-:Y:S01]  /*1430*/  SHF.R.S32.HI R6, RZ, 0x1f, R12 ;  /* 0x0000001fff067819 */ /* 0x000fe2000001140c */
[----:B------:R-:W2:Y:S01]  /*1440*/  LDG.E.U8.CONSTANT R16, desc[UR8][R16.64] ;  /* 0x0000000810107981 */ /* 0x000ea2000c1e9100 */
[----:B0-----:R-:W-:-:S02]  /*1450*/  IADD3 R8, P2, PT, R12, UR4, RZ ;  /* 0x000000040c087c10 */ /* 0x001fc4000ff5e0ff */
[----:B------:R-:W-:Y:S02]  /*1460*/  IADD3.X R15, PT, PT, R18, UR5, RZ, P1, !PT ;  /* 0x00000005120f7c10 */ /* 0x000fe40008ffe4ff */
[----:B------:R-:W-:Y:S02]  /*1470*/  IADD3.X R9, PT, PT, R6, UR5, RZ, P2, !PT ;  /* 0x0000000506097c10 */ /* 0x000fe400097fe4ff */
[----:B------:R-:W-:Y:S01]  /*1480*/  SHF.R.S32.HI R7, RZ, 0x1f, R28 ;  /* 0x0000001fff077819 */ /* 0x000fe2000001141c */
[----:B------:R-:W3:Y:S01]  /*1490*/  LDG.E.U8.CONSTANT R14, desc[UR8][R14.64] ;  /* 0x000000080e0e7981 */ /* 0x000ee2000c1e9100 */
[----:B------:R-:W-:-:S03]  /*14a0*/  IADD3 R10, P1, PT, R28, UR4, RZ ;  /* 0x000000041c0a7c10 */ /* 0x000fc6000ff3e0ff */
[----:B------:R-:W4:Y:S01]  /*14b0*/  LDG.E.U8.CONSTANT R8, desc[UR8][R8.64] ;  /* 0x0000000808087981 */ /* 0x000f22000c1e9100 */
[----:B------:R-:W-:-:S05]  /*14c0*/  IADD3.X R11, PT, PT, R7, UR5, RZ, P1, !PT ;  /* 0x00000005070b7c10 */ /* 0x000fca0008ffe4ff */
[----:B------:R-:W5:Y:S01]  /*14d0*/  LDG.E.U8.CONSTANT R10, desc[UR8][R10.64] ;  /* 0x000000080a0a7981 */ /* 0x000f62000c1e9100 */
[----:B------:R-:W-:-:S04]  /*14e0*/  IADD3 R4, P1, PT, R4, UR6, RZ ;  /* 0x0000000604047c10 */ /* 0x000fc8000ff3e0ff */
[----:B------:R-:W-:Y:S02]  /*14f0*/  IADD3.X R5, PT, PT, R5, UR7, RZ, P1, !PT ;  /* 0x0000000705057c10 */ /* 0x000fe40008ffe4ff */
[----:B-1----:R-:W-:Y:S02]  /*1500*/  IADD3 R2, P1, PT, R13, UR6, RZ ;  /* 0x000000060d027c10 */ /* 0x002fe4000ff3e0ff */
[----:B--2---:R-:W-:Y:S02]  /*1510*/  LOP3.LUT R17, R3, R16, RZ, 0x3c, !PT ;  /* 0x0000001003117212 */ /* 0x004fe400078e3cff */
[----:B------:R-:W-:Y:S02]  /*1520*/  IADD3.X R3, PT, PT, R18, UR7, RZ, P1, !PT ;  /* 0x0000000712037c10 */ /* 0x000fe40008ffe4ff */
[----:B------:R-:W-:Y:S02]  /*1530*/  IADD3 R12, P1, PT, R12, UR6, RZ ;  /* 0x000000060c0c7c10 */ /* 0x000fe4000ff3e0ff */
[----:B---3--:R-:W-:-:S02]  /*1540*/  LOP3.LUT R19, R17, R14, RZ, 0x3c, !PT ;  /* 0x0000000e11137212 */ /* 0x008fc400078e3cff */
[----:B------:R-:W-:Y:S02]  /*1550*/  IADD3 R14, P2, PT, R28, UR6, RZ ;  /* 0x000000061c0e7c10 */ /* 0x000fe4000ff5e0ff */
[----:B----4-:R-:W-:Y:S02]  /*1560*/  LOP3.LUT R9, R19, R8, RZ, 0x3c, !PT ;  /* 0x0000000813097212 */ /* 0x010fe400078e3cff */
[----:B------:R-:W-:Y:S02]  /*1570*/  IADD3.X R13, PT, PT, R6, UR7, RZ, P1, !PT ;  /* 0x00000007060d7c10 */ /* 0x000fe40008ffe4ff */
[----:B------:R-:W-:Y:S02]  /*1580*/  IADD3.X R15, PT, PT, R7, UR7, RZ, P2, !PT ;  /* 0x00000007070f7c10 */ /* 0x000fe400097fe4ff */
[----:B-----5:R-:W-:Y:S01]  /*1590*/  LOP3.LUT R7, R9, R10, RZ, 0x3c, !PT ;  /* 0x0000000a09077212 */ /* 0x020fe200078e3cff */
[----:B------:R2:W-:Y:S04]  /*15a0*/  STG.E.U8 desc[UR8][R4.64], R17 ;  /* 0x0000001104007986 */ /* 0x0005e8000c101108 */
[----:B------:R2:W-:Y:S04]  /*15b0*/  STG.E.U8 desc[UR8][R2.64], R19 ;  /* 0x0000001302007986 */ /* 0x0005e8000c101108 */
[----:B------:R2:W-:Y:S04]  /*15c0*/  STG.E.U8 desc[UR8][R12.64], R9 ;  /* 0x000000090c007986 */ /* 0x0005e8000c101108 */
[----:B------:R2:W-:Y:S02]  /*15d0*/  STG.E.U8 desc[UR8][R14.64], R7 ;  /* 0x000000070e007986 */ /* 0x0005e4000c101108 */
.L_x_31:
[----:B------:R-:W-:Y:S05]  /*15e0*/  @!P0 EXIT ;  /* 0x000000000000894d */ /* 0x000fea0003800000 */
[----:B-12---:R-:W-:-:S04]  /*15f0*/  IADD3 R2, P0, PT, R28, UR6, RZ ;  /* 0x000000061c027c10 */ /* 0x006fc8000ff1e0ff */
[----:B------:R-:W-:-:S05]  /*1600*/  LEA.HI.X.SX32 R3, R28, UR7, 0x1, P0 ;  /* 0x000000071c037c11 */ /* 0x000fca00080f0eff */
[----:B------:R1:W5:Y:S01]  /*1610*/  LDG.E.U8 R6, desc[UR8][R2.64] ;  /* 0x0000000802067981 */ /* 0x000362000c1e1100 */
[----:B------:R-:W-:Y:S01]  /*1620*/  UIADD3 UR4, UP1, UPT, -UR10, UR4, URZ ;  /* 0x000000040a047290 */ /* 0x000fe2000ff3e1ff */
[----:B------:R-:W-:Y:S01]  /*1630*/  IMAD.MOV R0, RZ, RZ, -R0 ;  /* 0x000000ffff007224 */ /* 0x000fe200078e0a00 */
[----:B------:R-:W-:Y:S02]  /*1640*/  UIADD3 UR6, UP0, UPT, -UR10, UR6, URZ ;  /* 0x000000060a067290 */ /* 0x000fe4000ff1e1ff */
[----:B------:R-:W-:Y:S02]  /*1650*/  UIADD3.X UR5, UPT, UPT, UR5, -0x1, URZ, UP1, !UPT ;  /* 0xffffffff05057890 */ /* 0x000fe40008ffe4ff */
[----:B------:R-:W-:-:S12]  /*1660*/  UIADD3.X UR7, UPT, UPT, UR7, -0x1, URZ, UP0, !UPT ;  /* 0xffffffff07077890 */ /* 0x000fd800087fe4ff */
.L_x_32:
[----:B-1----:R-:W-:Y:S02]  /*1670*/  IADD3 R2, P0, PT, R28, UR4, RZ ;  /* 0x000000041c027c10 */ /* 0x002fe4000ff1e0ff */
[----:B--2---:R-:W-:-:S04]  /*1680*/  SHF.R.S32.HI R5, RZ, 0x1f, R28 ;  /* 0x0000001fff057819 */ /* 0x004fc8000001141c */
[----:B------:R-:W-:-:S06]  /*1690*/  IADD3.X R3, PT, PT, R5, UR5, RZ, P0, !PT ;  /* 0x0000000505037c10 */ /* 0x000fcc00087fe4ff */
[----:B------:R-:W2:Y:S01]  /*16a0*/  LDG.E.U8.CONSTANT R3, desc[UR8][R2.64] ;  /* 0x0000000802037981 */ /* 0x000ea2000c1e9100 */
[----:B------:R-:W-:Y:S01]  /*16b0*/  IADD3 R4, P0, PT, R28, UR6, RZ ;  /* 0x000000061c047c10 */ /* 0x000fe2000ff1e0ff */
[----:B------:R-:W-:Y:S02]  /*16c0*/  VIADD R0, R0, 0x1 ;  /* 0x0000000100007836 */ /* 0x000fe40000000000 */
[----:B------:R-:W-:Y:S01]  /*16d0*/  VIADD R28, R28, -UR10 ;  /* 0x8000000a1c1c7c36 */ /* 0x000fe20008000000 */
[----:B------:R-:W-:Y:S02]  /*16e0*/  IADD3.X R5, PT, PT, R5, UR7, RZ, P0, !PT ;  /* 0x0000000705057c10 */ /* 0x000fe400087fe4ff */
[----:B------:R-:W-:Y:S02]  /*16f0*/  ISETP.NE.AND P0, PT, R0, RZ, PT ;  /* 0x000000ff0000720c */ /* 0x000fe40003f05270 */
[----:B--2--5:R-:W-:-:S04]  /*1700*/  LOP3.LUT R7, R6, R3, RZ, 0x3c, !PT ;  /* 0x0000000306077212 */ /* 0x024fc800078e3cff */
[----:B------:R-:W-:Y:S01]  /*1710*/  PRMT R6, R7, 0x7610, R6 ;  /* 0x0000761007067816 */ /* 0x000fe20000000006 */
[----:B------:R2:W-:Y:S06]  /*1720*/  STG.E.U8 desc[UR8][R4.64], R7 ;  /* 0x0000000704007986 */ /* 0x0005ec000c101108 */
[----:B------:R-:W-:Y:S05]  /*1730*/  @P0 BRA `(.L_x_32) ;  /* 0xfffffffc00cc0947 */ /* 0x000fea000383ffff */
[----:B------:R-:W-:Y:S05]  /*1740*/  EXIT ;  /* 0x000000000000794d */ /* 0x000fea0003800000 */
.L_x_33:
        /* <DEDUP_REMOVED lines=11> */
.L_x_64:


//--------------------- .text._Z10ENC_XOR_BUPKhPhPKdi --------------------------
	.section	.text._Z10ENC_XOR_BUPKhPhPKdi,"ax",@progbits
	.align	128
        .global         _Z10ENC_XOR_BUPKhPhPKdi
        .type           _Z10ENC_XOR_BUPKhPhPKdi,@function
        .size           _Z10ENC_XOR_BUPKhPhPKdi,(.L_x_65 - _Z10ENC_XOR_BUPKhPhPKdi)
        .other          _Z10ENC_XOR_BUPKhPhPKdi,@"STO_CUDA_ENTRY STV_DEFAULT"
_Z10ENC_XOR_BUPKhPhPKdi:
.text._Z10ENC_XOR_BUPKhPhPKdi:
[----:B------:R-:W-:Y:S01]  /*0000*/  LDC R1, c[0x0][0x37c] ;  /* 0x0000df00ff017b82 */ /* 0x000fe20000000800 */
[----:B------:R-:W0:Y:S07]  /*0010*/  S2R R19, SR_CTAID.X ;  /* 0x0000000000137919 */ /* 0x000e2e0000002500 */
[----:B------:R-:W0:Y:S01]  /*0020*/  LDC.64 R4, c[0x0][0x390] ;  /* 0x0000e400ff047b82 */ /* 0x000e220000000a00 */
[----:B------:R-:W1:Y:S01]  /*0030*/  LDCU UR6, c[0x0][0x370] ;  /* 0x00006e00ff0677ac */ /* 0x000e620008000800 */
[----:B------:R-:W2:Y:S01]  /*0040*/  S2R R11, SR_TID.X ;  /* 0x00000000000b7919 */ /* 0x000ea20000002100 */
[----:B------:R-:W3:Y:S05]  /*0050*/  LDCU.64 UR4, c[0x0][0x358] ;  /* 0x00006b00ff0477ac */ /* 0x000eea0008000a00 */
[----:B------:R-:W4:Y:S01]  /*0060*/  LDC R24, c[0x0][0x398] ;  /* 0x0000e600ff187b82 */ /* 0x000f220000000800 */
[----:B------:R-:W5:Y:S07]  /*0070*/  LDCU.128 UR8, c[0x0][0x380] ;  /* 0x00007000ff0877ac */ /* 0x000f6e0008000c00 */
[----:B------:R-:W1:Y:S01]  /*0080*/  LDC R22, c[0x0][0x360] ;  /* 0x0000d800ff167b82 */ /* 0x000e620000000800 */
[----:B0-----:R-:W-:-:S04]  /*0090*/  IMAD.WIDE.U32 R4, R19, 0x8, R4 ;  /* 0x0000000813047825 */ /* 0x001fc800078e0004 */
[----:B----4-:R-:W-:Y:S02]  /*00a0*/  VIADD R0, R24, 0xffffffff ;  /* 0xffffffff18007836 */ /* 0x010fe40000000000 */
[----:B---3--:R-:W3:Y:S01]  /*00b0*/  LDG.E.64.CONSTANT R4, desc[UR4][R4.64] ;  /* 0x0000000404047981 */ /* 0x008ee2000c1e9b00 */
[C---:B-1----:R-:W-:Y:S02]  /*00c0*/  IMAD R3, R22.reuse, UR6, RZ ;  /* 0x0000000616037c24 */ /* 0x042fe4000f8e02ff */
[----:B--2---:R-:W-:-:S04]  /*00d0*/  IMAD R2, R22, R19, R11 ;  /* 0x0000001316027224 */ /* 0x004fc800078e020b */
[----:B------:R-:W-:-:S05]  /*00e0*/  IMAD R29, R3, R0, R2 ;  /* 0x00000000031d7224 */ /* 0x000fca00078e0202 */
[----:B------:R-:W-:Y:S02]  /*00f0*/  SHF.R.S32.HI R2, RZ, 0x1f, R29 ;  /* 0x0000001fff027819 */ /* 0x000fe4000001141d */
[----:B-----5:R-:W-:-:S04]  /*0100*/  IADD3 R8, P0, PT, R29, UR8, RZ ;  /* 0x000000081d087c10 */ /* 0x020fc8000ff1e0ff */
        /* <DEDUP_REMOVED lines=11> */
[----:B------:R-:W-:Y:S02]  /*01c0*/  LOP3.LUT R4, R0, 0xf, RZ, 0xc0, !PT ;  /* 0x0000000f00047812 */ /* 0x000fe400078ec0ff */
[----:B------:R-:W-:Y:S02]  /*01d0*/  PRMT R20, R5, 0x7610, R20 ;  /* 0x0000761005147816 */ /* 0x000fe40000000014 */
[----:B------:R-:W-:Y:S02]  /*01e0*/  ISETP.GE.U32.AND P1, PT, R6, 0xf, PT ;  /* 0x0000000f0600780c */ /* 0x000fe40003f26070 */
[----:B------:R-:W-:-:S11]  /*01f0*/  ISETP.NE.AND P0, PT, R4, RZ, PT ;  /* 0x000000ff0400720c */ /* 0x000fd60003f05270 */
[----:B------:R-:W-:Y:S05]  /*0200*/  @!P1 BRA `(.L_x_34) ;  /* 0x0000000c00349947 */ /* 0x000fea0003800000 */
[C---:B0-----:R-:W-:Y:S02]  /*0210*/  VIADD R12, R24.reuse, 0xfffffff0 ;  /* 0xfffffff0180c7836 */ /* 0x041fe40000000000 */
        /* <DEDUP_REMOVED lines=17> */
[--C-:B------:R-:W-:Y:S01]  /*0330*/  IMAD R12, R17, UR6, R19.reuse ;  /* 0x00000006110c7c24 */ /* 0x100fe2000f8e0213 */
[----:B------:R-:W-:Y:S01]  /*0340*/  LOP3.LUT R17, R0, 0xfffffff0, RZ, 0xc0, !PT ;  /* 0xfffffff000117812 */ /* 0x000fe200078ec0ff */
        /* <DEDUP_REMOVED lines=28> */
[----:B------:R-:W-:-:S07]  /*0510*/  IMAD.MOV R17, RZ, RZ, -R17 ;  /* 0x000000ffff117224 */ /* 0x000fce00078e0a11 */
.L_x_35:
[----:B------:R-:W-:Y:S02]  /*0520*/  SHF.R.S32.HI R21, RZ, 0x1f, R13 ;  /* 0x0000001fff157819 */ /* 0x000fe4000001140d */
[----:B------:R-:W-:-:S04]  /*0530*/  IADD3 R22, P1, PT, R13, UR8, RZ ;  /* 0x000000080d167c10 */ /* 0x000fc8000ff3e0ff */
[----:B------:R-:W-:-:S05]  /*0540*/  IADD3.X R23, PT, PT, R21, UR9, RZ, P1, !PT ;  /* 0x0000000915177c10 */ /* 0x000fca0008ffe4ff */
[----:B------:R0:W2:Y:S01]  /*0550*/  LDG.E.U8.CONSTANT R19, desc[UR4][R22.64] ;  /* 0x0000000416137981 */ /* 0x0000a2000c1e9100 */
[----:B------:R-:W-:-:S04]  /*0560*/  IADD3 R24, P1, PT, R13, UR10, RZ ;  /* 0x0000000a0d187c10 */ /* 0x000fc8000ff3e0ff */
[----:B------:R-:W-:Y:S02]  /*0570*/  IADD3.X R25, PT, PT, R21, UR11, RZ, P1, !PT ;  /* 0x0000000b15197c10 */ /* 0x000fe40008ffe4ff */
[----:B0-----:R-:W-:Y:S02]  /*0580*/  SHF.R.S32.HI R23, RZ, 0x1f, R11 ;  /* 0x0000001fff177819 */ /* 0x001fe4000001140b */
[----:B--2---:R-:W-:Y:S02]  /*0590*/  LOP3.LUT R19, R20, R19, RZ, 0x3c, !PT ;  /* 0x0000001314137212 */ /* 0x004fe400078e3cff */
[----:B------:R-:W-:-:S03]  /*05a0*/  IADD3 R20, P1, PT, R11, UR8, RZ ;  /* 0x000000080b147c10 */ /* 0x000fc6000ff3e0ff */
[----:B------:R-:W-:Y:S01]  /*05b0*/  STG.E.U8 desc[UR4][R24.64], R19 ;  /* 0x0000001318007986 */ /* 0x000fe2000c101104 */
[----:B------:R-:W-:-:S05]  /*05c0*/  IADD3.X R21, PT, PT, R23, UR9, RZ, P1, !PT ;  /* 0x0000000917157c10 */ /* 0x000fca0008ffe4ff */
[----:B------:R-:W2:Y:S01]  /*05d0*/  LDG.E.U8.CONSTANT R20, desc[UR4][R20.64] ;  /* 0x0000000414147981 */ /* 0x000ea2000c1e9100 */
        /* <DEDUP_REMOVED lines=10> */
[----:B------:R-:W-:Y:S02]  /*0680*/  IADD3 R22, P1, PT, R7, UR8, RZ ;  /* 0x0000000807167c10 */ /* 0x000fe4000ff3e0ff */
[----:B0-----:R-:W-:-:S04]  /*0690*/  SHF.R.S32.HI R21, RZ, 0x1f, R7 ;  /* 0x0000001fff157819 */ /* 0x001fc80000011407 */
[----:B------:R-:W-:Y:S02]  /*06a0*/  IADD3.X R23, PT, PT, R21, UR9, RZ, P1, !PT ;  /* 0x0000000915177c10 */ /* 0x000fe40008ffe4ff */
[----:B------:R-:W-:-:S03]  /*06b0*/  IADD3 R20, P1, PT, R7, UR10, RZ ;  /* 0x0000000a07147c10 */ /* 0x000fc6000ff3e0ff */
[----:B------:R0:W3:Y:S01]  /*06c0*/  LDG.E.U8.CONSTANT R22, desc[UR4][R22.64] ;  /* 0x0000000416167981 */ /* 0x0000e2000c1e9100 */
[----:B------:R-:W-:Y:S02]  /*06d0*/  IADD3.X R21, PT, PT, R21, UR11, RZ, P1, !PT ;  /* 0x0000000b15157c10 */ /* 0x000fe40008ffe4ff */
[----:B0-----:R-:W-:Y:S02]  /*06e0*/  SHF.R.S32.HI R23, RZ, 0x1f, R9 ;  /* 0x0000001fff177819 */ /* 0x001fe40000011409 */
[----:B--2---:R-:W-:-:S05]  /*06f0*/  LOP3.LUT R19, R27, R19, RZ, 0x3c, !PT ;  /* 0x000000131b137212 */ /* 0x004fca00078e3cff */
[----:B------:R0:W-:Y:S02]  /*0700*/  STG.E.U8 desc[UR4][R24.64], R19 ;  /* 0x0000001318007986 */ /* 0x0001e4000c101104 */
[----:B0-----:R-:W-:-:S04]  /*0710*/  IADD3 R24, P1, PT, R9, UR8, RZ ;  /* 0x0000000809187c10 */ /* 0x001fc8000ff3e0ff */
[----:B------:R-:W-:-:S05]  /*0720*/  IADD3.X R25, PT, PT, R23, UR9, RZ, P1, !PT ;  /* 0x0000000917197c10 */ /* 0x000fca0008ffe4ff */
[----:B------:R0:W2:Y:S01]  /*0730*/  LDG.E.U8.CONSTANT R24, desc[UR4][R24.64] ;  /* 0x0000000418187981 */ /* 0x0000a2000c1e9100 */
[----:B---3--:R-:W-:Y:S02]  /*0740*/  LOP3.LUT R27, R19, R22, RZ, 0x3c, !PT ;  /* 0x00000016131b7212 */ /* 0x008fe400078e3cff */
[----:B------:R-:W-:-:S03]  /*0750*/  IADD3 R22, P1, PT, R9, UR10, RZ ;  /* 0x0000000a09167c10 */ /* 0x000fc6000ff3e0ff */
[----:B------:R1:W-:Y:S01]  /*0760*/  STG.E.U8 desc[UR4][R20.64], R27 ;  /* 0x0000001b14007986 */ /* 0x0003e2000c101104 */
[----:B------:R-:W-:Y:S02]  /*0770*/  IADD3.X R23, PT, PT, R23, UR11, RZ, P1, !PT ;  /* 0x0000000b17177c10 */ /* 0x000fe40008ffe4ff */
[----:B0-----:R-:W-:Y:S02]  /*0780*/  SHF.R.S32.HI R25, RZ, 0x1f, R28 ;  /* 0x0000001fff197819 */ /* 0x001fe4000001141c */
[----:B-1----:R-:W-:-:S04]  /*0790*/  IADD3 R20, P1, PT, R28, UR8, RZ ;  /* 0x000000081c147c10 */ /* 0x002fc8000ff3e0ff */
[----:B------:R-:W-:-:S05]  /*07a0*/  IADD3.X R21, PT, PT, R25, UR9, RZ, P1, !PT ;  /* 0x0000000919157c10 */ /* 0x000fca0008ffe4ff */
[----:B------:R0:W3:Y:S02]  /*07b0*/  LDG.E.U8.CONSTANT R20, desc[UR4][R20.64] ;  /* 0x0000000414147981 */ /* 0x0000e4000c1e9100 */
[----:B0-----:R-:W-:Y:S02]  /*07c0*/  SHF.R.S32.HI R21, RZ, 0x1f, R26 ;  /* 0x0000001fff157819 */ /* 0x001fe4000001141a */
[----:B--2---:R-:W-:Y:S02]  /*07d0*/  LOP3.LUT R19, R27, R24, RZ, 0x3c, !PT ;  /* 0x000000181b137212 */ /* 0x004fe400078e3cff */
[----:B------:R-:W-:-:S03]  /*07e0*/  IADD3 R24, P1, PT, R28, UR10, RZ ;  /* 0x0000000a1c187c10 */ /* 0x000fc6000ff3e0ff */
[----:B------:R0:W-:Y:S01]  /*07f0*/  STG.E.U8 desc[UR4][R22.64], R19 ;  /* 0x0000001316007986 */ /* 0x0001e2000c101104 */
[----:B------:R-:W-:Y:S02]  /*0800*/  IADD3.X R25, PT, PT, R25, UR11, RZ, P1, !PT ;  /* 0x0000000b19197c10 */ /* 0x000fe40008ffe4ff */
        /* <DEDUP_REMOVED lines=66> */
[----:B------:R-:W2:Y:S01]  /*0c30*/  LDG.E.U8.CONSTANT R20, desc[UR4][R20.64] ;  /* 0x0000000414147981 */ /* 0x000ea2000c1e9100 */
[----:B---3--:R-:W-:Y:S02]  /*0c40*/  LOP3.LUT R27, R19, R24, RZ, 0x3c, !PT ;  /* 0x00000018131b7212 */ /* 0x008fe400078e3cff */
[----:B------:R-:W-:-:S03]  /*0c50*/  IADD3 R24, P1, PT, R6, UR10, RZ ;  /* 0x0000000a06187c10 */ /* 0x000fc6000ff3e0ff */
[----:B------:R0:W-:Y:S01]  /*0c60*/  STG.E.U8 desc[UR4][R22.64], R27 ;  /* 0x0000001b16007986 */ /* 0x0001e2000c101104 */
[----:B------:R-:W-:Y:S02]  /*0c70*/  IADD3.X R25, PT, PT, R25, UR11, RZ, P1, !PT ;  /* 0x0000000b19197c10 */ /* 0x000fe40008ffe4ff */
[----:B0-----:R-:W-:Y:S02]  /*0c80*/  IADD3 R22, P1, PT, R15, UR8, RZ ;  /* 0x000000080f167c10 */ /* 0x001fe4000ff3e0ff */
[----:B--2---:R-:W-:Y:S02]  /*0c90*/  LOP3.LUT R19, R27, R20, RZ, 0x3c, !PT ;  /* 0x000000141b137212 */ /* 0x004fe400078e3cff */
[----:B------:R-:W-:-:S04]  /*0ca0*/  SHF.R.S32.HI R27, RZ, 0x1f, R15 ;  /* 0x0000001fff1b7819 */ /* 0x000fc8000001140f */
[----:B------:R-:W-:-:S05]  /*0cb0*/  IADD3.X R23, PT, PT, R27, UR9, RZ, P1, !PT ;  /* 0x000000091b177c10 */ /* 0x000fca0008ffe4ff */
[----:B------:R-:W2:Y:S01]  /*0cc0*/  LDG.E.U8.CONSTANT R22, desc[UR4][R22.64] ;  /* 0x0000000416167981 */ /* 0x000ea2000c1e9100 */
[----:B------:R-:W-:-:S04]  /*0cd0*/  IADD3 R29, PT, PT, -R3, R29, -R3 ;  /* 0x0000001d031d7210 */ /* 0x000fc80007ffe903 */
[----:B------:R-:W-:Y:S01]  /*0ce0*/  IADD3 R29, PT, PT, -R3, R29, -R3 ;  /* 0x0000001d031d7210 */ /* 0x000fe20007ffe903 */
[----:B------:R0:W-:Y:S01]  /*0cf0*/  STG.E.U8 desc[UR4][R24.64], R19 ;  /* 0x0000001318007986 */ /* 0x0001e2000c101104 */
[----:B------:R-:W-:Y:S01]  /*0d00*/  IADD3 R20, P1, PT, R15, UR10, RZ ;  /* 0x0000000a0f147c10 */ /* 0x000fe2000ff3e0ff */
[----:B------:R-:W-:-:S03]  /*0d10*/  VIADD R17, R17, 0x10 ;  /* 0x0000001011117836 */ /* 0x000fc60000000000 */
[----:B------:R-:W-:Y:S02]  /*0d20*/  IADD3.X R21, PT, PT, R27, UR11, RZ, P1, !PT ;  /* 0x0000000b1b157c10 */ /* 0x000fe40008ffe4ff */
[----:B------:R-:W-:Y:S02]  /*0d30*/  ISETP.NE.AND P1, PT, R17, RZ, PT ;  /* 0x000000ff1100720c */ /* 0x000fe40003f25270 */
[----:B0-----:R-:W-:-:S04]  /*0d40*/  IADD3 R24, PT, PT, -R3, R29, -R3 ;  /* 0x0000001d03187210 */ /* 0x001fc80007ffe903 */
        /* <DEDUP_REMOVED lines=22> */
[----:B------:R0:W-:Y:S02]  /*0eb0*/  STG.E.U8 desc[UR4][R20.64], R19 ;  /* 0x0000001314007986 */ /* 0x0001e4000c101104 */
[----:B0-----:R-:W-:Y:S01]  /*0ec0*/  PRMT R20, R19, 0x7610, R20 ;  /* 0x0000761013147816 */ /* 0x001fe20000000014 */
[----:B------:R-:W-:Y:S06]  /*0ed0*/  @P1 BRA `(.L_x_35) ;  /* 0xfffffff400901947 */ /* 0x000fec000383ffff */
.L_x_34:
[----:B------:R-:W-:Y:S05]  /*0ee0*/  @!P0 EXIT ;  /* 0x000000000000894d */ /* 0x000fea0003800000 */
[----:B------:R-:W-:Y:S02]  /*0ef0*/  ISETP.GE.U32.AND P1, PT, R4, 0x8, PT ;  /* 0x000000080400780c */ /* 0x000fe40003f26070 */
[----:B------:R-:W-:-:S04]  /*0f00*/  LOP3.LUT R2, R0, 0x7, RZ, 0xc0, !PT ;  /* 0x0000000700027812 */ /* 0x000fc800078ec0ff */
[----:B------:R-:W-:-:S07]  /*0f10*/  ISETP.NE.AND P0, PT, R2, RZ, PT ;  /* 0x000000ff0200720c */ /* 0x000fce0003f05270 */
[----:B------:R-:W-:Y:S06]  /*0f20*/  @!P1 BRA `(.L_x_36) ;  /* 0x0000000400209947 */ /* 0x000fec0003800000 */
[----:B------:R-:W-:-:S05]  /*0f30*/  IMAD.IADD R22, R29, 0x1, -R3 ;  /* 0x000000011d167824 */ /* 0x000fca00078e0a03 */
[----:B------:R-:W-:Y:S02]  /*0f40*/  SHF.R.S32.HI R14, RZ, 0x1f, R22 ;  /* 0x0000001fff0e7819 */ /* 0x000fe40000011416 */
[----:B0-----:R-:W-:-:S04]  /*0f50*/  IADD3 R12, P1, PT, R22, UR8, RZ ;  /* 0x00000008160c7c10 */ /* 0x001fc8000ff3e0ff */
[----:B------:R-:W-:-:S06]  /*0f60*/  IADD3.X R13, PT, PT, R14, UR9, RZ, P1, !PT ;  /* 0x000000090e0d7c10 */ /* 0x000fcc0008ffe4ff */
[----:B------:R0:W2:Y:S01]  /*0f70*/  LDG.E.U8.CONSTANT R13, desc[UR4][R12.64] ;  /* 0x000000040c0d7981 */ /* 0x0000a2000c1e9100 */
[----:B------:R-:W-:-:S04]  /*0f80*/  IMAD.IADD R24, R22, 0x1, -R3 ;  /* 0x0000000116187824 */ /* 0x000fc800078e0a03 */
[C-C-:B------:R-:W-:Y:S01]  /*0f90*/  IMAD.IADD R4, R24.reuse, 0x1, -R3.reuse ;  /* 0x0000000118047824 */ /* 0x140fe200078e0a03 */
[----:B------:R-:W-:Y:S02]  /*0fa0*/  SHF.R.S32.HI R5, RZ, 0x1f, R24 ;  /* 0x0000001fff057819 */ /* 0x000fe40000011418 */
[----:B------:R-:W-:Y:S01]  /*0fb0*/  IADD3 R16, P1, PT, R24, UR8, RZ ;  /* 0x0000000818107c10 */ /* 0x000fe2000ff3e0ff */
[C-C-:B------:R-:W-:Y:S01]  /*0fc0*/  IMAD.IADD R8, R4.reuse, 0x1, -R3.reuse ;  /* 0x0000000104087824 */ /* 0x140fe200078e0a03 */
[----:B------:R-:W-:Y:S02]  /*0fd0*/  SHF.R.S32.HI R6, RZ, 0x1f, R4 ;  /* 0x0000001fff067819 */ /* 0x000fe40000011404 */
[----:B------:R-:W-:Y:S02]  /*0fe0*/  IADD3 R10, P2, PT, R4, UR8, RZ ;  /* 0x00000008040a7c10 */ /* 0x000fe4000ff5e0ff */
[----:B------:R-:W-:Y:S01]  /*0ff0*/  IADD3.X R17, PT, PT, R5, UR9, RZ, P1, !PT ;  /* 0x0000000905117c10 */ /* 0x000fe20008ffe4ff */
[----:B0-----:R-:W-:Y:S01]  /*1000*/  IMAD.IADD R12, R8, 0x1, -R3 ;  /* 0x00000001080c7824 */ /* 0x001fe200078e0a03 */
[----:B------:R-:W-:-:S02]  /*1010*/  IADD3.X R11, PT, PT, R6, UR9, RZ, P2, !PT ;  /* 0x00000009060b7c10 */ /* 0x000fc400097fe4ff */
[----:B------:R-:W-:Y:S01]  /*1020*/  IADD3 R22, P1, PT, R22, UR10, RZ ;  /* 0x0000000a16167c10 */ /* 0x000fe2000ff3e0ff */
[----:B------:R0:W3:Y:S01]  /*1030*/  LDG.E.U8.CONSTANT R9, desc[UR4][R16.64] ;  /* 0x0000000410097981 */ /* 0x0000e2000c1e9100 */
[----:B------:R-:W-:Y:S02]  /*1040*/  SHF.R.S32.HI R7, RZ, 0x1f, R8 ;  /* 0x0000001fff077819 */ /* 0x000fe40000011408 */
[----:B------:R-:W-:Y:S01]  /*1050*/  IADD3 R18, P2, PT, R8, UR8, RZ ;  /* 0x0000000808127c10 */ /* 0x000fe2000ff5e0ff */
[--C-:B------:R-:W-:Y:S01]  /*1060*/  IMAD.IADD R26, R12, 0x1, -R3.reuse ;  /* 0x000000010c1a7824 */ /* 0x100fe200078e0a03 */
[----:B------:R-:W-:Y:S01]  /*1070*/  IADD3.X R23, PT, PT, R14, UR11, RZ, P1, !PT ;  /* 0x0000000b0e177c10 */ /* 0x000fe20008ffe4ff */
[----:B------:R-:W4:Y:S01]  /*1080*/  LDG.E.U8.CONSTANT R10, desc[UR4][R10.64] ;  /* 0x000000040a0a7981 */ /* 0x000f22000c1e9100 */
[----:B------:R-:W-:Y:S02]  /*1090*/  IADD3.X R19, PT, PT, R7, UR9, RZ, P2, !PT ;  /* 0x0000000907137c10 */ /* 0x000fe400097fe4ff */
[----:B------:R-:W-:Y:S01]  /*10a0*/  IADD3 R14, P1, PT, R12, UR8, RZ ;  /* 0x000000080c0e7c10 */ /* 0x000fe2000ff3e0ff */
[----:B------:R-:W-:Y:S01]  /*10b0*/  IMAD.IADD R28, R26, 0x1, -R3 ;  /* 0x000000011a1c7824 */ /* 0x000fe200078e0a03 */
[----:B------:R-:W-:-:S02]  /*10c0*/  SHF.R.S32.HI R21, RZ, 0x1f, R26 ;  /* 0x0000001fff157819 */ /* 0x000fc4000001141a */
[----:B0-----:R-:W-:Y:S01]  /*10d0*/  IADD3 R16, P2, PT, R26, UR8, RZ ;  /* 0x000000081a107c10 */ /* 0x001fe2000ff5e0ff */
[----:B------:R-:W-:Y:S01]  /*10e0*/  IMAD.IADD R29, R28, 0x1, -R3 ;  /* 0x000000011c1d7824 */ /* 0x000fe200078e0a03 */
[----:B------:R0:W5:Y:S01]  /*10f0*/  LDG.E.U8.CONSTANT R11, desc[UR4][R18.64] ;  /* 0x00000004120b7981 */ /* 0x000162000c1e9100 */
[----:B------:R-:W-:Y:S02]  /*1100*/  SHF.R.S32.HI R27, RZ, 0x1f, R28 ;  /* 0x0000001fff1b7819 */ /* 0x000fe4000001141c */
[----:B------:R-:W-:-:S05]  /*1110*/  IADD3.X R17, PT, PT, R21, UR9, RZ, P2, !PT ;  /* 0x0000000915117c10 */ /* 0x000fca00097fe4ff */
[----:B------:R-:W5:Y:S01]  /*1120*/  LDG.E.U8.CONSTANT R16, desc[UR4][R16.64] ;  /* 0x0000000410107981 */ /* 0x000f62000c1e9100 */
[----:B--2---:R-:W-:Y:S02]  /*1130*/  LOP3.LUT R20, R20, R13, RZ, 0x3c, !PT ;  /* 0x0000000d14147212 */ /* 0x004fe400078e3cff */
[----:B------:R-:W-:-:S04]  /*1140*/  SHF.R.S32.HI R13, RZ, 0x1f, R12 ;  /* 0x0000001fff0d7819 */ /* 0x000fc8000001140c */
[----:B------:R-:W-:Y:S02]  /*1150*/  IADD3.X R15, PT, PT, R13, UR9, RZ, P1, !PT ;  /* 0x000000090d0f7c10 */ /* 0x000fe40008ffe4ff */
[----:B0-----:R-:W-:Y:S01]  /*1160*/  IADD3 R18, P1, PT, R28, UR8, RZ ;  /* 0x000000081c127c10 */ /* 0x001fe2000ff3e0ff */
[----:B------:R0:W-:Y:S04]  /*1170*/  STG.E.U8 desc[UR4][R22.64], R20 ;  /* 0x0000001416007986 */ /* 0x0001e8000c101104 */
[----:B------:R1:W2:Y:S01]  /*1180*/  LDG.E.U8.CONSTANT R14, desc[UR4][R14.64] ;  /* 0x000000040e0e7981 */ /* 0x0002a2000c1e9100 */
[----:B------:R-:W-:-:S05]  /*1190*/  IADD3.X R19, PT, PT, R27, UR9, RZ, P1, !PT ;  /* 0x000000091b137c10 */ /* 0x000fca0008ffe4ff */
[----:B------:R4:W2:Y:S01]  /*11a0*/  LDG.E.U8.CONSTANT R18, desc[UR4][R18.64] ;  /* 0x0000000412127981 */ /* 0x0008a2000c1e9100 */
[----:B0-----:R-:W-:Y:S02]  /*11b0*/  IADD3 R22, P1, PT, R29, UR8, RZ ;  /* 0x000000081d167c10 */ /* 0x001fe4000ff3e0ff */
[----:B-1----:R-:W-:-:S04]  /*11c0*/  SHF.R.S32.HI R15, RZ, 0x1f, R29 ;  /* 0x0000001fff0f7819 */ /* 0x002fc8000001141d */
[----:B------:R-:W-:-:S05]  /*11d0*/  IADD3.X R23, PT, PT, R15, UR9, RZ, P1, !PT ;  /* 0x000000090f177c10 */ /* 0x000fca0008ffe4ff */
[----:B------:R5:W2:Y:S01]  /*11e0*/  LDG.E.U8.CONSTANT R22, desc[UR4][R22.64] ;  /* 0x0000000416167981 */ /* 0x000aa2000c1e9100 */
[----:B------:R-:W-:Y:S02]  /*11f0*/  IADD3 R24, P1, PT, R24, UR10, RZ ;  /* 0x0000000a18187c10 */ /* 0x000fe4000ff3e0ff */
[----:B---3--:R-:W-:Y:S02]  /*1200*/  LOP3.LUT R20, R20, R9, RZ, 0x3c, !PT ;  /* 0x0000000914147212 */ /* 0x008fe400078e3cff */
[----:B------:R-:W-:Y:S02]  /*1210*/  IADD3.X R25, PT, PT, R5, UR11, RZ, P1, !PT ;  /* 0x0000000b05197c10 */ /* 0x000fe40008ffe4ff */
[----:B------:R-:W-:Y:S02]  /*1220*/  IADD3 R4, P1, PT, R4, UR10, RZ ;  /* 0x0000000a04047c10 */ /* 0x000fe4000ff3e0ff */
[----:B----4-:R-:W-:Y:S02]  /*1230*/  LOP3.LUT R19, R20, R10, RZ, 0x3c, !PT ;  /* 0x0000000a14137212 */ /* 0x010fe400078e3cff */
[----:B------:R-:W-:-:S02]  /*1240*/  IADD3.X R5, PT, PT, R6, UR11, RZ, P1, !PT ;  /* 0x0000000b06057c10 */ /* 0x000fc40008ffe4ff */
[----:B------:R-:W-:Y:S02]  /*1250*/  IADD3 R12, P1, PT, R12, UR10, RZ ;  /* 0x0000000a0c0c7c10 */ /* 0x000fe4000ff3e0ff */
[----:B-----5:R-:W-:Y:S02]  /*1260*/  LOP3.LUT R23, R19, R11, RZ, 0x3c, !PT ;  /* 0x0000000b13177212 */ /* 0x020fe400078e3cff */
[----:B------:R-:W-:Y:S02]  /*1270*/  IADD3 R8, P2, PT, R8, UR10, RZ ;  /* 0x0000000a08087c10 */ /* 0x000fe4000ff5e0ff */
[----:B------:R-:W-:Y:S02]  /*1280*/  IADD3.X R13, PT, PT, R13, UR11, RZ, P1, !PT ;  /* 0x0000000b0d0d7c10 */ /* 0x000fe40008ffe4ff */
[----:B------:R-:W-:Y:S02]  /*1290*/  IADD3 R6, P1, PT, R26, UR10, RZ ;  /* 0x0000000a1a067c10 */ /* 0x000fe4000ff3e0ff */
[----:B------:R-:W-:-:S02]  /*12a0*/  IADD3.X R9, PT, PT, R7, UR11, RZ, P2, !PT ;  /* 0x0000000b07097c10 */ /* 0x000fc400097fe4ff */
[----:B------:R-:W-:Y:S01]  /*12b0*/  IADD3.X R7, PT, PT, R21, UR11, RZ, P1, !PT ;  /* 0x0000000b15077c10 */ /* 0x000fe20008ffe4ff */
[----:B------:R-:W-:Y:S01]  /*12c0*/  STG.E.U8 desc[UR4][R24.64], R20 ;  /* 0x0000001418007986 */ /* 0x000fe2000c101104 */
[----:B------:R-:W-:-:S03]  /*12d0*/  IADD3 R10, P2, PT, R29, UR10, RZ ;  /* 0x0000000a1d0a7c10 */ /* 0x000fc6000ff5e0ff */
[----:B------:R0:W-:Y:S01]  /*12e0*/  STG.E.U8 desc[UR4][R4.64], R19 ;  /* 0x0000001304007986 */ /* 0x0001e2000c101104 */
[----:B------:R-:W-:-:S03]  /*12f0*/  IADD3.X R11, PT, PT, R15, UR11, RZ, P2, !PT ;  /* 0x0000000b0f0b7c10 */ /* 0x000fc600097fe4ff */
[----:B------:R1:W-:Y:S01]  /*1300*/  STG.E.U8 desc[UR4][R8.64], R23 ;  /* 0x0000001708007986 */ /* 0x0003e2000c101104 */
[----:B--2---:R-:W-:-:S04]  /*1310*/  LOP3.LUT R14, R23, R14, RZ, 0x3c, !PT ;  /* 0x0000000e170e7212 */ /* 0x004fc800078e3cff */
[----:B------:R-:W-:Y:S02]  /*1320*/  LOP3.LUT R21, R14, R16, RZ, 0x3c, !PT ;  /* 0x000000100e157212 */ /* 0x000fe400078e3cff */
[----:B------:R-:W-:Y:S02]  /*1330*/  IADD3 R16, P1, PT, R28, UR10, RZ ;  /* 0x0000000a1c107c10 */ /* 0x000fe4000ff3e0ff */
[----:B0-----:R-:W-:Y:S02]  /*1340*/  LOP3.LUT R5, R21, R18, RZ, 0x3c, !PT ;  /* 0x0000001215057212 */ /* 0x001fe400078e3cff */
[----:B------:R-:W-:Y:S01]  /*1350*/  IADD3.X R17, PT, PT, R27, UR11, RZ, P1, !PT ;  /* 0x0000000b1b117c10 */ /* 0x000fe20008ffe4ff */
[----:B------:R1:W-:Y:S04]  /*1360*/  STG.E.U8 desc[UR4][R12.64], R14 ;  /* 0x0000000e0c007986 */ /* 0x0003e8000c101104 */
[----:B------:R1:W-:Y:S01]  /*1370*/  STG.E.U8 desc[UR4][R6.64], R21 ;  /* 0x0000001506007986 */ /* 0x0003e2000c101104 */
[----:B------:R-:W-:-:S03]  /*1380*/  LOP3.LUT R15, R5, R22, RZ, 0x3c, !PT ;  /* 0x00000016050f7212 */ /* 0x000fc600078e3cff */
[----:B------:R1:W-:Y:S04]  /*1390*/  STG.E.U8 desc[UR4][R16.64], R5 ;  /* 0x0000000510007986 */ /* 0x0003e8000c101104 */
[----:B------:R1:W-:Y:S02]  /*13a0*/  STG.E.U8 desc[UR4][R10.64], R15 ;  /* 0x0000000f0a007986 */ /* 0x0003e4000c101104 */
.L_x_36:
[----:B------:R-:W-:Y:S05]  /*13b0*/  @!P0 EXIT ;  /* 0x000000000000894d */ /* 0x000fea0003800000 */
[----:B------:R-:W-:Y:S02]  /*13c0*/  ISETP.GE.U32.AND P1, PT, R2, 0x4, PT ;  /* 0x000000040200780c */ /* 0x000fe40003f26070 */
[----:B------:R-:W-:-:S04]  /*13d0*/  LOP3.LUT R0, R0, 0x3, RZ, 0xc0, !PT ;  /* 0x0000000300007812 */ /* 0x000fc800078ec0ff */
[----:B------:R-:W-:-:S07]  /*13e0*/  ISETP.NE.AND P0, PT, R0, RZ, PT ;  /* 0x000000ff0000720c */ /* 0x000fce0003f05270 */
[----:B------:R-:W-:Y:S06]  /*13f0*/  @!P1 BRA `(.L_x_37) ;  /* 0x00000000009c9947 */ /* 0x000fec0003800000 */
[C---:B------:R-:W-:Y:S01]  /*1400*/  IADD3 R4, P1, PT, R29.reuse, UR10, RZ ;  /* 0x0000000a1d047c10 */ /* 0x040fe2000ff3e0ff */
[----:B-1----:R-:W-:-:S03]  /*1410*/  IMAD.IADD R6, R29, 0x1, -R3 ;  /* 0x000000011d067824 */ /* 0x002fc600078e0a03 */
[----:B0-----:R-:W-:Y:S01]  /*1420*/  LEA.HI.X.SX32 R5, R29, UR11, 0x1, P1 ;  /* 0x0000000b1d057c11 */ /* 0x001fe200088f0eff */
[C-C-:B------:R-:W-:Y:S01]  /*1430*/  IMAD.IADD R20, R6.reuse, 0x1, -R3.reuse ;  /* 0x0000000106147824 */ /* 0x140fe200078e0a03 */
[----:B------:R-:W-:Y:S02]  /*1440*/  SHF.R.S32.HI R7, RZ, 0x1f, R6 ;  /* 0x0000001fff077819 */ /* 0x000fe40000011406 */
[----:B------:R-:W-:Y:S01]  /*1450*/  IADD3 R18, P1, PT, R6, UR8, RZ ;  /* 0x0000000806127c10 */ /* 0x000fe2000ff3e0ff */
[C-C-:B------:R-:W-:Y:S01]  /*1460*/  IMAD.IADD R16, R20.reuse, 0x1, -R3.reuse ;  /* 0x0000000114107824 */ /* 0x140fe200078e0a03 */
[----:B------:R-:W-:Y:S01]  /*1470*/  SHF.R.S32.HI R17, RZ, 0x1f, R20 ;  /* 0x0000001fff117819 */ /* 0x000fe20000011414 */
[----:B------:R0:W2:Y:S01]  /*1480*/  LDG.E.U8 R5, desc[UR4][R4.64] ;  /* 0x0000000404057981 */ /* 0x0000a2000c1e1100 */
[----:B------:R-:W-:Y:S02]  /*1490*/  IADD3.X R19, PT, PT, R7, UR9, RZ, P1, !PT ;  /* 0x0000000907137c10 */ /* 0x000fe40008ffe4ff */
[----:B------:R-:W-:Y:S01]  /*14a0*/  IADD3 R8, P1, PT, R20, UR8, RZ ;  /* 0x0000000814087c10 */ /* 0x000fe2000ff3e0ff */
[C---:B------:R-:W-:Y:S01]  /*14b0*/  IMAD.IADD R29, R16.reuse, 0x1, -R3 ;  /* 0x00000001101d7824 */ /* 0x040fe200078e0a03 */
[----:B------:R-:W-:Y:S01]  /*14c0*/  SHF.R.S32.HI R2, RZ, 0x1f, R16 ;  /* 0x0000001fff027819 */ /* 0x000fe20000011410 */
[----:B------:R-:W2:Y:S01]  /*14d0*/  LDG.E.U8.CONSTANT R18, desc[UR4][R18.64] ;  /* 0x0000000412127981 */ /* 0x000ea2000c1e9100 */
[----:B------:R-:W-:-:S02]  /*14e0*/  IADD3 R10, P2, PT, R16, UR8, RZ ;  /* 0x00000008100a7c10 */ /* 0x000fc4000ff5e0ff */
        /* <DEDUP_REMOVED lines=10> */
[----:B0-----:R-:W-:Y:S02]  /*1590*/  IADD3 R4, P1, PT, R20, UR10, RZ ;  /* 0x0000000a14047c10 */ /* 0x001fe4000ff3e0ff */
        /* <DEDUP_REMOVED lines=13> */
.L_x_37:
[----:B------:R-:W-:Y:S05]  /*1670*/  @!P0 EXIT ;  /* 0x000000000000894d */ /* 0x000fea0003800000 */
[----:B--2---:R-:W-:-:S04]  /*1680*/  IADD3 R4, P0, PT, R29, UR10, RZ ;  /* 0x0000000a1d047c10 */ /* 0x004fc8000ff1e0ff */
[----:B01----:R-:W-:-:S05]  /*1690*/  LEA.HI.X.SX32 R5, R29, UR11, 0x1, P0 ;  /* 0x0000000b1d057c11 */ /* 0x003fca00080f0eff */
[----:B------:R0:W5:Y:S01]  /*16a0*/  LDG.E.U8 R2, desc[UR4][R4.64] ;  /* 0x0000000404027981 */ /* 0x000162000c1e1100 */
[----:B------:R-:W-:Y:S02]  /*16b0*/  IMAD.MOV R8, RZ, RZ, -R0 ;  /* 0x000000ffff087224 */ /* 0x000fe400078e0a00 */
[----:B------:R-:W-:-:S07]  /*16c0*/  IMAD.IADD R0, R29, 0x1, -R3 ;  /* 0x000000011d007824 */ /* 0x000fce00078e0a03 */
.L_x_38:
[----:B-1----:R-:W-:Y:S02]  /*16d0*/  SHF.R.S32.HI R7, RZ, 0x1f, R0 ;  /* 0x0000001fff077819 */ /* 0x002fe40000011400 */
[----:B0-----:R-:W-:-:S04]  /*16e0*/  IADD3 R4, P0, PT, R0, UR8, RZ ;  /* 0x0000000800047c10 */ /* 0x001fc8000ff1e0ff */
[----:B------:R-:W-:-:S06]  /*16f0*/  IADD3.X R5, PT, PT, R7, UR9, RZ, P0, !PT ;  /* 0x0000000907057c10 */ /* 0x000fcc00087fe4ff */
[----:B------:R-:W2:Y:S01]  /*1700*/  LDG.E.U8.CONSTANT R5, desc[UR4][R4.64] ;  /* 0x0000000404057981 */ /* 0x000ea2000c1e9100 */
[----:B------:R-:W-:Y:S01]  /*1710*/  IADD3 R6, P0, PT, R0, UR10, RZ ;  /* 0x0000000a00067c10 */ /* 0x000fe2000ff1e0ff */
[----:B------:R-:W-:Y:S02]  /*1720*/  VIADD R8, R8, 0x1 ;  /* 0x0000000108087836 */ /* 0x000fe40000000000 */
[----:B------:R-:W-:Y:S01]  /*1730*/  IMAD.IADD R0, R0, 0x1, -R3 ;  /* 0x0000000100007824 */ /* 0x000fe200078e0a03 */
[----:B------:R-:W-:Y:S02]  /*1740*/  IADD3.X R7, PT, PT, R7, UR11, RZ, P0, !PT ;  /* 0x0000000b07077c10 */ /* 0x000fe400087fe4ff */
[----:B------:R-:W-:Y:S02]  /*1750*/  ISETP.NE.AND P0, PT, R8, RZ, PT ;  /* 0x000000ff0800720c */ /* 0x000fe40003f05270 */
[----:B--2--5:R-:W-:-:S04]  /*1760*/  LOP3.LUT R9, R2, R5, RZ, 0x3c, !PT ;  /* 0x0000000502097212 */ /* 0x024fc800078e3cff */
[----:B------:R-:W-:Y:S01]  /*1770*/  PRMT R2, R9, 0x7610, R2 ;  /* 0x0000761009027816 */ /* 0x000fe20000000002 */
[----:B------:R1:W-:Y:S06]  /*1780*/  STG.E.U8 desc[UR4][R6.64], R9 ;  /* 0x0000000906007986 */ /* 0x0003ec000c101104 */
[----:B------:R-:W-:Y:S05]  /*1790*/  @P0 BRA `(.L_x_38) ;  /* 0xfffffffc00cc0947 */ /* 0x000fea000383ffff */
[----:B------:R-:W-:Y:S05]  /*17a0*/  EXIT ;  /* 0x000000000000794d */ /* 0x000fea0003800000 */
.L_x_39:
        /* <DEDUP_REMOVED lines=13> */
.L_x_65:


//--------------------- .text._Z10ENC_XOR_LRPKhPhPKdi --------------------------
	.section	.text._Z10ENC_XOR_LRPKhPhPKdi,"ax",@progbits
	.align	128
        .global         _Z10ENC_XOR_LRPKhPhPKdi
        .type           _Z10ENC_XOR_LRPKhPhPKdi,@function
        .size           _Z10ENC_XOR_LRPKhPhPKdi,(.L_x_66 - _Z10ENC_XOR_LRPKhPhPKdi)
        .other          _Z10ENC_XOR_LRPKhPhPKdi,@"STO_CUDA_ENTRY STV_DEFAULT"
_Z10ENC_XOR_LRPKhPhPKdi:
.text._Z10ENC_XOR_LRPKhPhPKdi:
[----:B------:R-:W-:Y:S01]  /*0000*/  LDC R1, c[0x0][0x37c] ;  /* 0x0000df00ff017b82 */ /* 0x000fe20000000800 */
[----:B------:R-:W0:Y:S07]  /*0010*/  S2R R15, SR_CTAID.X ;  /* 0x00000000000f7919 */ /* 0x000e2e0000002500 */
[----:B------:R-:W0:Y:S01]  /*0020*/  LDC.64 R2, c[0x0][0x390] ;  /* 0x0000e400ff027b82 */ /* 0x000e220000000a00 */
[----:B------:R-:W1:Y:S01]  /*0030*/  LDCU.64 UR4, c[0x0][0x358] ;  /* 0x00006b00ff0477ac */ /* 0x000e620008000a00 */
[----:B------:R-:W2:Y:S01]  /*0040*/  S2R R5, SR_TID.X ;  /* 0x0000000000057919 */ /* 0x000ea20000002100 */
[----:B------:R-:W3:Y:S05]  /*0050*/  LDCU.128 UR8, c[0x0][0x380] ;  /* 0x00007000ff0877ac */ /* 0x000eea0008000c00 */
[----:B------:R-:W4:Y:S08]  /*0060*/  LDC R0, c[0x0][0x360] ;  /* 0x0000d800ff007b82 */ /* 0x000f300000000800 */
[----:B------:R-:W2:Y:S01]  /*0070*/  LDC R12, c[0x0][0x398] ;  /* 0x0000e600ff0c7b82 */ /* 0x000ea20000000800 */
[----:B0-----:R-:W-:-:S06]  /*0080*/  IMAD.WIDE.U32 R2, R15, 0x8, R2 ;  /* 0x000000080f027825 */ /* 0x001fcc00078e0002 */
[----:B-1----:R-:W5:Y:S01]  /*0090*/  LDG.E.64.CONSTANT R2, desc[UR4][R2.64] ;  /* 0x0000000402027981 */ /* 0x002f62000c1e9b00 */
[----:B----4-:R-:W-:-:S04]  /*00a0*/  IMAD R4, R0, R15, RZ ;  /* 0x0000000f00047224 */ /* 0x010fc800078e02ff */
[----:B--2---:R-:W-:-:S05]  /*00b0*/  IMAD R4, R4, R12, R5 ;  /* 0x0000000c04047224 */ /* 0x004fca00078e0205 */
[----:B------:R-:W-:Y:S02]  /*00c0*/  SHF.R.S32.HI R11, RZ, 0x1f, R4 ;  /* 0x0000001fff0b7819 */ /* 0x000fe40000011404 */
[----:B---3--:R-:W-:-:S04]  /*00d0*/  IADD3 R8, P0, PT, R4, UR8, RZ ;  /* 0x0000000804087c10 */ /* 0x008fc8000ff1e0ff */
[----:B------:R-:W-:-:S05]  /*00e0*/  IADD3.X R9, PT, PT, R11, UR9, RZ, P0, !PT ;  /* 0x000000090b097c10 */ /* 0x000fca00087fe4ff */
[----:B------:R-:W2:Y:S01]  /*00f0*/  LDG.E.U8.CONSTANT R8, desc[UR4][R8.64] ;  /* 0x0000000408087981 */ /* 0x000ea2000c1e9100 */
[----:B------:R-:W-:Y:S02]  /*0100*/  ISETP.GE.AND P0, PT, R12, 0x2, PT ;  /* 0x000000020c00780c */ /* 0x000fe40003f06270 */
[----:B------:R-:W-:-:S04]  /*0110*/  IADD3 R10, P1, PT, R4, UR10, RZ ;  /* 0x0000000a040a7c10 */ /* 0x000fc8000ff3e0ff */
[----:B------:R-:W-:Y:S01]  /*0120*/  IADD3.X R11, PT, PT, R11, UR11, RZ, P1, !PT ;  /* 0x0000000b0b0b7c10 */ /* 0x000fe20008ffe4ff */
[----:B-----5:R-:W-:-:S10]  /*0130*/  DMUL R6, R2, 256 ;  /* 0x4070000002067828 */ /* 0x020fd40000000000 */
[----:B------:R-:W2:Y:S02]  /*0140*/  F2I.U32.F64.TRUNC R7, R6 ;  /* 0x0000000600077311 */ /* 0x000ea4000030d000 */
[----:B--2---:R-:W-:-:S05]  /*0150*/  LOP3.LUT R13, R8, R7, RZ, 0x3c, !PT ;  /* 0x00000007080d7212 */ /* 0x004fca00078e3cff */
[----:B------:R0:W-:Y:S01]  /*0160*/  STG.E.U8 desc[UR4][R10.64], R13 ;  /* 0x0000000d0a007986 */ /* 0x0001e2000c101104 */
[----:B------:R-:W-:Y:S05]  /*0170*/  @!P0 EXIT ;  /* 0x000000000000894d */ /* 0x000fea0003800000 */
[C---:B------:R-:W-:Y:S01]  /*0180*/  VIADD R6, R12.reuse, 0xfffffffe ;  /* 0xfffffffe0c067836 */ /* 0x040fe20000000000 */
[----:B------:R-:W-:Y:S01]  /*0190*/  PRMT R28, R13, 0x7610, R28 ;  /* 0x000076100d1c7816 */ /* 0x000fe2000000001c */
[----:B------:R-:W-:Y:S02]  /*01a0*/  VIADD R2, R12, 0xffffffff ;  /* 0xffffffff0c027836 */ /* 0x000fe40000000000 */
[----:B------:R-:W-:Y:S01]  /*01b0*/  IMAD.MOV.U32 R7, RZ, RZ, R4 ;  /* 0x000000ffff077224 */ /* 0x000fe200078e0004 */
[----:B------:R-:W-:Y:S02]  /*01c0*/  ISETP.GE.U32.AND P1, PT, R6, 0xf, PT ;  /* 0x0000000f0600780c */ /* 0x000fe40003f26070 */
[----:B------:R-:W-:-:S04]  /*01d0*/  LOP3.LUT R3, R2, 0xf, RZ, 0xc0, !PT ;  /* 0x0000000f02037812 */ /* 0x000fc800078ec0ff */
[----:B------:R-:W-:-:S07]  /*01e0*/  ISETP.NE.AND P0, PT, R3, RZ, PT ;  /* 0x000000ff0300720c */ /* 0x000fce0003f05270 */
[----:B------:R-:W-:Y:S06]  /*01f0*/  @!P1 BRA `(.L_x_40) ;  /* 0x0000000400f09947 */ /* 0x000fec0003800000 */
[----:B------:R-:W-:Y:S01]  /*0200*/  IMAD R9, R15, R12, RZ ;  /* 0x0000000c0f097224 */ /* 0x000fe200078e02ff */
[----:B------:R-:W-:-:S03]  /*0210*/  LOP3.LUT R4, R2, 0xfffffff0, RZ, 0xc0, !PT ;  /* 0xfffffff002047812 */ /* 0x000fc600078ec0ff */
[----:B------:R-:W-:Y:S02]  /*0220*/  IMAD R6, R9, R0, R0 ;  /* 0x0000000009067224 */ /* 0x000fe400078e0200 */
[----:B------:R-:W-:Y:S02]  /*0230*/  IMAD.MOV R4, RZ, RZ, -R4 ;  /* 0x000000ffff047224 */ /* 0x000fe400078e0a04 */
[----:B------:R-:W-:-:S07]  /*0240*/  IMAD.IADD R5, R6, 0x1, R5 ;  /* 0x0000000106057824 */ /* 0x000fce00078e0205 */
.L_x_41:
[----:B------:R-:W-:Y:S02]  /*0250*/  SHF.R.S32.HI R14, RZ, 0x1f, R5 ;  /* 0x0000001fff0e7819 */ /* 0x000fe40000011405 */
[----:B------:R-:W-:-:S04]  /*0260*/  IADD3 R8, P1, PT, R5, UR8, RZ ;  /* 0x0000000805087c10 */ /* 0x000fc8000ff3e0ff */
[----:B-1----:R-:W-:-:S05]  /*0270*/  IADD3.X R9, PT, PT, R14, UR9, RZ, P1, !PT ;  /* 0x000000090e097c10 */ /* 0x002fca0008ffe4ff */
[----:B------:R1:W2:Y:S01]  /*0280*/  LDG.E.U8.CONSTANT R19, desc[UR4][R8.64] ;  /* 0x0000000408137981 */ /* 0x0002a2000c1e9100 */
[----:B------:R-:W-:-:S05]  /*0290*/  IADD3 R20, P1, PT, R0, R8, RZ ;  /* 0x0000000800147210 */ /* 0x000fca0007f3e0ff */
[----:B------:R-:W-:-:S05]  /*02a0*/  IMAD.X R21, RZ, RZ, R9, P1 ;  /* 0x000000ffff157224 */ /* 0x000fca00008e0609 */
[----:B------:R-:W3:Y:S01]  /*02b0*/  LDG.E.U8.CONSTANT R15, desc[UR4][R20.64] ;  /* 0x00000004140f7981 */ /* 0x000ee2000c1e9100 */
[----:B0-----:R-:W-:-:S05]  /*02c0*/  IADD3 R10, P1, PT, R0, R20, RZ ;  /* 0x00000014000a7210 */ /* 0x001fca0007f3e0ff */
[----:B------:R-:W-:Y:S01]  /*02d0*/  IMAD.X R11, RZ, RZ, R21, P1 ;  /* 0x000000ffff0b7224 */ /* 0x000fe200008e0615 */
[----:B------:R-:W-:-:S04]  /*02e0*/  IADD3 R16, P1, PT, R0, R10, RZ ;  /* 0x0000000a00107210 */ /* 0x000fc80007f3e0ff */
[----:B------:R-:W4:Y:S01]  /*02f0*/  LDG.E.U8.CONSTANT R10, desc[UR4][R10.64] ;  /* 0x000000040a0a7981 */ /* 0x000f22000c1e9100 */
[----:B------:R-:W-:Y:S01]  /*0300*/  IMAD.X R17, RZ, RZ, R11, P1 ;  /* 0x000000ffff117224 */ /* 0x000fe200008e060b */
[----:B------:R-:W-:-:S05]  /*0310*/  IADD3 R12, P1, PT, R0, R16, RZ ;  /* 0x00000010000c7210 */ /* 0x000fca0007f3e0ff */
[----:B------:R-:W-:Y:S01]  /*0320*/  IMAD.X R13, RZ, RZ, R17, P1 ;  /* 0x000000ffff0d7224 */ /* 0x000fe200008e0611 */
[----:B------:R0:W5:Y:S01]  /*0330*/  LDG.E.U8.CONSTANT R11, desc[UR4][R16.64] ;  /* 0x00000004100b7981 */ /* 0x000162000c1e9100 */
[----:B------:R-:W-:-:S03]  /*0340*/  IADD3 R24, P1, PT, R0, R12, RZ ;  /* 0x0000000c00187210 */ /* 0x000fc60007f3e0ff */
[----:B------:R0:W5:Y:S02]  /*0350*/  LDG.E.U8.CONSTANT R6, desc[UR4][R12.64] ;  /* 0x000000040c067981 */ /* 0x000164000c1e9100 */
[----:B------:R-:W-:Y:S01]  /*0360*/  IMAD.X R25, RZ, RZ, R13, P1 ;  /* 0x000000ffff197224 */ /* 0x000fe200008e060d */
[----:B-1----:R-:W-:-:S04]  /*0370*/  IADD3 R8, P1, PT, R0, R24, RZ ;  /* 0x0000001800087210 */ /* 0x002fc80007f3e0ff */
[----:B------:R1:W5:Y:S01]  /*0380*/  LDG.E.U8.CONSTANT R20, desc[UR4][R24.64] ;  /* 0x0000000418147981 */ /* 0x000362000c1e9100 */
[----:B------:R-:W-:Y:S01]  /*0390*/  IMAD.X R9, RZ, RZ, R25, P1 ;  /* 0x000000ffff097224 */ /* 0x000fe200008e0619 */
[----:B------:R-:W-:-:S04]  /*03a0*/  IADD3 R22, P1, PT, R0, R8, RZ ;  /* 0x0000000800167210 */ /* 0x000fc80007f3e0ff */
[----:B------:R-:W5:Y:S01]  /*03b0*/  LDG.E.U8.CONSTANT R8, desc[UR4][R8.64] ;  /* 0x0000000408087981 */ /* 0x000f62000c1e9100 */
[----:B------:R-:W-:Y:S01]  /*03c0*/  IMAD.X R23, RZ, RZ, R9, P1 ;  /* 0x000000ffff177224 */ /* 0x000fe200008e0609 */
[----:B------:R-:W-:-:S04]  /*03d0*/  IADD3 R26, P1, PT, R0, R22, RZ ;  /* 0x00000016001a7210 */ /* 0x000fc80007f3e0ff */
[----:B------:R-:W5:Y:S01]  /*03e0*/  LDG.E.U8.CONSTANT R22, desc[UR4][R22.64] ;  /* 0x0000000416167981 */ /* 0x000f62000c1e9100 */
[----:B------:R-:W-:Y:S01]  /*03f0*/  IMAD.X R27, RZ, RZ, R23, P1 ;  /* 0x000000ffff1b7224 */ /* 0x000fe200008e0617 */
[----:B0-----:R-:W-:-:S04]  /*0400*/  IADD3 R16, P1, PT, R0, R26, RZ ;  /* 0x0000001a00107210 */ /* 0x001fc80007f3e0ff */
[----:B------:R2:W5:Y:S01]  /*0410*/  LDG.E.U8.CONSTANT R9, desc[UR4][R26.64] ;  /* 0x000000041a097981 */ /* 0x000562000c1e9100 */
[----:B------:R-:W-:Y:S01]  /*0420*/  IMAD.X R17, RZ, RZ, R27, P1 ;  /* 0x000000ffff117224 */ /* 0x000fe200008e061b */
[C---:B------:R-:W-:Y:S02]  /*0430*/  IADD3 R12, P2, PT, R0.reuse, R16, RZ ;  /* 0x00000010000c7210 */ /* 0x040fe40007f5e0ff */
[----:B------:R-:W-:Y:S02]  /*0440*/  IADD3 R18, P1, PT, R5, UR10, RZ ;  /* 0x0000000a05127c10 */ /* 0x000fe4000ff3e0ff */
[----:B------:R0:W5:Y:S01]  /*0450*/  LDG.E.U8.CONSTANT R21, desc[UR4][R16.64] ;  /* 0x0000000410157981 */ /* 0x000162000c1e9100 */
[----:B------:R-:W-:Y:S01]  /*0460*/  IMAD.X R13, RZ, RZ, R17, P2 ;  /* 0x000000ffff0d7224 */ /* 0x000fe200010e0611 */
[----:B-1----:R-:W-:-:S04]  /*0470*/  IADD3 R24, P2, PT, R0, R12, RZ ;  /* 0x0000000c00187210 */ /* 0x002fc80007f5e0ff */
[----:B------:R1:W5:Y:S01]  /*0480*/  LDG.E.U8.CONSTANT R23, desc[UR4][R12.64] ;  /* 0x000000040c177981 */ /* 0x000362000c1e9100 */
[----:B------:R-:W-:Y:S01]  /*0490*/  IMAD.X R25, RZ, RZ, R13, P2 ;  /* 0x000000ffff197224 */ /* 0x000fe200010e060d */
[----:B--2---:R-:W-:Y:S02]  /*04a0*/  LOP3.LUT R26, R28, R19, RZ, 0x3c, !PT ;  /* 0x000000131c1a7212 */ /* 0x004fe400078e3cff */
[----:B------:R-:W-:Y:S02]  /*04b0*/  IADD3.X R19, PT, PT, R14, UR11, RZ, P1, !PT ;  /* 0x0000000b0e137c10 */ /* 0x000fe40008ffe4ff */
[C---:B------:R-:W-:Y:S02]  /*04c0*/  IADD3 R28, P1, PT, R0.reuse, R24, RZ ;  /* 0x00000018001c7210 */ /* 0x040fe40007f3e0ff */
[----:B------:R-:W2:Y:S03]  /*04d0*/  LDG.E.U8.CONSTANT R24, desc[UR4][R24.64] ;  /* 0x0000000418187981 */ /* 0x000ea6000c1e9100 */
[----:B------:R-:W-:Y:S01]  /*04e0*/  IMAD.X R29, RZ, RZ, R25, P1 ;  /* 0x000000ffff1d7224 */ /* 0x000fe200008e0619 */
[----:B0-----:R-:W-:-:S05]  /*04f0*/  IADD3 R16, P1, PT, R0, R28, RZ ;  /* 0x0000001c00107210 */ /* 0x001fca0007f3e0ff */
[----:B------:R-:W-:Y:S01]  /*0500*/  IMAD.X R17, RZ, RZ, R29, P1 ;  /* 0x000000ffff117224 */ /* 0x000fe200008e061d */
[C---:B-1----:R-:W-:Y:S01]  /*0510*/  IADD3 R12, P1, PT, R0.reuse, R18, RZ ;  /* 0x00000012000c7210 */ /* 0x042fe20007f3e0ff */
[----:B------:R3:W2:Y:S01]  /*0520*/  LDG.E.U8.CONSTANT R25, desc[UR4][R28.64] ;  /* 0x000000041c197981 */ /* 0x0006a2000c1e9100 */
[----:B------:R-:W-:-:S03]  /*0530*/  IADD3 R14, P2, PT, R0, R16, RZ ;  /* 0x00000010000e7210 */ /* 0x000fc60007f5e0ff */
[----:B------:R0:W-:Y:S01]  /*0540*/  STG.E.U8 desc[UR4][R18.64], R26 ;  /* 0x0000001a12007986 */ /* 0x0001e2000c101104 */
[----:B------:R-:W-:-:S03]  /*0550*/  IMAD.X R13, RZ, RZ, R19, P1 ;  /* 0x000000ffff0d7224 */ /* 0x000fc600008e0613 */
[----:B------:R4:W2:Y:S01]  /*0560*/  LDG.E.U8.CONSTANT R16, desc[UR4][R16.64] ;  /* 0x0000000410107981 */ /* 0x0008a2000c1e9100 */
[----:B---3--:R-:W-:Y:S01]  /*0570*/  LOP3.LUT R29, R26, R15, RZ, 0x3c, !PT ;  /* 0x0000000f1a1d7212 */ /* 0x008fe200078e3cff */
[----:B------:R-:W-:Y:S01]  /*0580*/  IMAD.X R15, RZ, RZ, R17, P2 ;  /* 0x000000ffff0f7224 */ /* 0x000fe200010e0611 */
[----:B0-----:R-:W-:-:S04]  /*0590*/  IADD3 R18, P1, PT, R0, R14, RZ ;  /* 0x0000000e00127210 */ /* 0x001fc80007f3e0ff */
[----:B------:R5:W3:Y:S01]  /*05a0*/  LDG.E.U8.CONSTANT R14, desc[UR4][R14.64] ;  /* 0x000000040e0e7981 */ /* 0x000ae2000c1e9100 */
[----:B------:R-:W-:-:S05]  /*05b0*/  IMAD.X R19, RZ, RZ, R15, P1 ;  /* 0x000000ffff137224 */ /* 0x000fca00008e060f */
[----:B------:R0:W3:Y:S01]  /*05c0*/  LDG.E.U8.CONSTANT R18, desc[UR4][R18.64] ;  /* 0x0000000412127981 */ /* 0x0000e2000c1e9100 */
[----:B------:R-:W-:-:S05]  /*05d0*/  IADD3 R26, P1, PT, R0, R12, RZ ;  /* 0x0000000c001a7210 */ /* 0x000fca0007f3e0ff */
[----:B------:R-:W-:Y:S01]  /*05e0*/  IMAD.X R27, RZ, RZ, R13, P1 ;  /* 0x000000ffff1b7224 */ /* 0x000fe200008e060d */
[----:B------:R-:W-:Y:S01]  /*05f0*/  IADD3 R28, P1, PT, R0, R26, RZ ;  /* 0x0000001a001c7210 */ /* 0x000fe20007f3e0ff */
[----:B------:R1:W-:Y:S01]  /*0600*/  STG.E.U8 desc[UR4][R12.64], R29 ;  /* 0x0000001d0c007986 */ /* 0x0003e2000c101104 */
[----:B----4-:R-:W-:-:S04]  /*0610*/  LOP3.LUT R17, R29, R10, RZ, 0x3c, !PT ;  /* 0x0000000a1d117212 */ /* 0x010fc800078e3cff */
[----:B-----5:R-:W-:Y:S01]  /*0620*/  LOP3.LUT R15, R17, R11, RZ, 0x3c, !PT ;  /* 0x0000000b110f7212 */ /* 0x020fe200078e3cff */
[----:B-1----:R-:W-:Y:S01]  /*0630*/  IMAD.X R29, RZ, RZ, R27, P1 ;  /* 0x000000ffff1d7224 */ /* 0x002fe200008e061b */
[----:B------:R-:W-:-:S05]  /*0640*/  IADD3 R10, P1, PT, R0, R28, RZ ;  /* 0x0000001c000a7210 */ /* 0x000fca0007f3e0ff */
[----:B------:R-:W-:Y:S01]  /*0650*/  IMAD.X R11, RZ, RZ, R29, P1 ;  /* 0x000000ffff0b7224 */ /* 0x000fe200008e061d */
[----:B------:R-:W-:Y:S01]  /*0660*/  IADD3 R12, P1, PT, R0, R10, RZ ;  /* 0x0000000a000c7210 */ /* 0x000fe20007f3e0ff */
[----:B------:R1:W-:Y:S01]  /*0670*/  STG.E.U8 desc[UR4][R26.64], R17 ;  /* 0x000000111a007986 */ /* 0x0003e2000c101104 */
[----:B0-----:R-:W-:-:S03]  /*0680*/  LOP3.LUT R19, R15, R6, RZ, 0x3c, !PT ;  /* 0x000000060f137212 */ /* 0x001fc600078e3cff */
[----:B------:R-:W-:Y:S01]  /*0690*/  IMAD.X R13, RZ, RZ, R11, P1 ;  /* 0x000000ffff0d7224 */ /* 0x000fe200008e060b */
[----:B------:R-:W-:Y:S01]  /*06a0*/  STG.E.U8 desc[UR4][R28.64], R15 ;  /* 0x0000000f1c007986 */ /* 0x000fe2000c101104 */
[----:B-1----:R-:W-:-:S03]  /*06b0*/  IADD3 R26, P1, PT, R0, R12, RZ ;  /* 0x0000000c001a7210 */ /* 0x002fc60007f3e0ff */
[----:B------:R0:W-:Y:S02]  /*06c0*/  STG.E.U8 desc[UR4][R10.64], R19 ;  /* 0x000000130a007986 */ /* 0x0001e4000c101104 */
[----:B------:R-:W-:Y:S01]  /*06d0*/  IMAD.X R27, RZ, RZ, R13, P1 ;  /* 0x000000ffff1b7224 */ /* 0x000fe200008e060d */
[----:B------:R-:W-:Y:S02]  /*06e0*/  LOP3.LUT R17, R19, R20, RZ, 0x3c, !PT ;  /* 0x0000001413117212 */ /* 0x000fe400078e3cff */
[----:B0-----:R-:W-:-:S05]  /*06f0*/  IADD3 R10, P1, PT, R0, R26, RZ ;  /* 0x0000001a000a7210 */ /* 0x001fca0007f3e0ff */
[----:B------:R-:W-:Y:S01]  /*0700*/  IMAD.X R11, RZ, RZ, R27, P1 ;  /* 0x000000ffff0b7224 */ /* 0x000fe200008e061b */
[----:B------:R-:W-:Y:S01]  /*0710*/  IADD3 R28, P1, PT, R0, R10, RZ ;  /* 0x0000000a001c7210 */ /* 0x000fe20007f3e0ff */
[----:B------:R0:W-:Y:S01]  /*0720*/  STG.E.U8 desc[UR4][R12.64], R17 ;  /* 0x000000110c007986 */ /* 0x0001e2000c101104 */
[----:B------:R-:W-:-:S03]  /*0730*/  LOP3.LUT R6, R17, R8, RZ, 0x3c, !PT ;  /* 0x0000000811067212 */ /* 0x000fc600078e3cff */
[----:B------:R-:W-:Y:S01]  /*0740*/  IMAD.X R29, RZ, RZ, R11, P1 ;  /* 0x000000ffff1d7224 */ /* 0x000fe200008e060b */
[----:B------:R-:W-:Y:S02]  /*0750*/  LOP3.LUT R15, R6, R22, RZ, 0x3c, !PT ;  /* 0x00000016060f7212 */ /* 0x000fe400078e3cff */
[----:B0-----:R-:W-:-:S05]  /*0760*/  IADD3 R12, P1, PT, R0, R28, RZ ;  /* 0x0000001c000c7210 */ /* 0x001fca0007f3e0ff */
[----:B------:R-:W-:Y:S01]  /*0770*/  IMAD.X R13, RZ, RZ, R29, P1 ;  /* 0x000000ffff0d7224 */ /* 0x000fe200008e061d */
[----:B------:R-:W-:Y:S02]  /*0780*/  IADD3 R8, P1, PT, R0, R12, RZ ;  /* 0x0000000c00087210 */ /* 0x000fe40007f3e0ff */
[----:B------:R-:W-:-:S03]  /*0790*/  LOP3.LUT R19, R15, R9, RZ, 0x3c, !PT ;  /* 0x000000090f137212 */ /* 0x000fc600078e3cff */
[----:B------:R-:W-:Y:S01]  /*07a0*/  IMAD.X R9, RZ, RZ, R13, P1 ;  /* 0x000000ffff097224 */ /* 0x000fe200008e060d */
[----:B------:R-:W-:Y:S02]  /*07b0*/  IADD3 R20, P1, PT, R0, R8, RZ ;  /* 0x0000000800147210 */ /* 0x000fe40007f3e0ff */
[----:B------:R-:W-:-:S03]  /*07c0*/  LOP3.LUT R17, R19, R21, RZ, 0x3c, !PT ;  /* 0x0000001513117212 */ /* 0x000fc600078e3cff */
[----:B------:R-:W-:Y:S01]  /*07d0*/  IMAD.X R21, RZ, RZ, R9, P1 ;  /* 0x000000ffff157224 */ /* 0x000fe200008e0609 */
[C---:B------:R-:W-:Y:S01]  /*07e0*/  IADD3 R22, P1, PT, R0.reuse, R20, RZ ;  /* 0x0000001400167210 */ /* 0x040fe20007f3e0ff */
[----:B------:R0:W-:Y:S04]  /*07f0*/  STG.E.U8 desc[UR4][R26.64], R6 ;  /* 0x000000061a007986 */ /* 0x0001e8000c101104 */
[----:B------:R1:W-:Y:S01]  /*0800*/  STG.E.U8 desc[UR4][R10.64], R15 ;  /* 0x0000000f0a007986 */ /* 0x0003e2000c101104 */
[----:B0-----:R-:W-:Y:S01]  /*0810*/  LOP3.LUT R6, R17, R23, RZ, 0x3c, !PT ;  /* 0x0000001711067212 */ /* 0x001fe200078e3cff */
[----:B------:R-:W-:Y:S01]  /*0820*/  IMAD.X R23, RZ, RZ, R21, P1 ;  /* 0x000000ffff177224 */ /* 0x000fe200008e0615 */
[----:B------:R-:W-:-:S05]  /*0830*/  IADD3 R26, P1, PT, R0, R22, RZ ;  /* 0x00000016001a7210 */ /* 0x000fca0007f3e0ff */
[----:B------:R-:W-:Y:S01]  /*0840*/  IMAD.X R27, RZ, RZ, R23, P1 ;  /* 0x000000ffff1b7224 */ /* 0x000fe200008e0617 */
[----:B-1----:R-:W-:Y:S01]  /*0850*/  IADD3 R10, P1, PT, R0, R26, RZ ;  /* 0x0000001a000a7210 */ /* 0x002fe20007f3e0ff */
[----:B------:R-:W-:Y:S01]  /*0860*/  STG.E.U8 desc[UR4][R28.64], R19 ;  /* 0x000000131c007986 */ /* 0x000fe2000c101104 */
[----:B------:R-:W-:-:S03]  /*0870*/  VIADD R4, R4, 0x10 ;  /* 0x0000001004047836 */ /* 0x000fc60000000000 */
[----:B------:R0:W-:Y:S01]  /*0880*/  STG.E.U8 desc[UR4][R12.64], R17 ;  /* 0x000000110c007986 */ /* 0x0001e2000c101104 */
[----:B------:R-:W-:Y:S01]  /*0890*/  IMAD.X R11, RZ, RZ, R27, P1 ;  /* 0x000000ffff0b7224 */ /* 0x000fe200008e061b */
[----:B0-----:R-:W-:-:S05]  /*08a0*/  IADD3 R12, P1, PT, R0, R10, RZ ;  /* 0x0000000a000c7210 */ /* 0x001fca0007f3e0ff */
[----:B------:R-:W-:Y:S01]  /*08b0*/  IMAD.X R13, RZ, RZ, R11, P1 ;  /* 0x000000ffff0d7224 */ /* 0x000fe200008e060b */
[----:B------:R-:W-:Y:S01]  /*08c0*/  ISETP.NE.AND P1, PT, R4, RZ, PT ;  /* 0x000000ff0400720c */ /* 0x000fe20003f25270 */
[----:B------:R0:W-:Y:S01]  /*08d0*/  STG.E.U8 desc[UR4][R8.64], R6 ;  /* 0x0000000608007986 */ /* 0x0001e2000c101104 */
[C---:B------:R-:W-:Y:S02]  /*08e0*/  IMAD R7, R0.reuse, 0x10, R7 ;  /* 0x0000001000077824 */ /* 0x040fe400078e0207 */
[----:B------:R-:W-:Y:S01]  /*08f0*/  IMAD R5, R0, 0x10, R5 ;  /* 0x0000001000057824 */ /* 0x000fe200078e0205 */
[----:B--2---:R-:W-:-:S04]  /*0900*/  LOP3.LUT R24, R6, R24, RZ, 0x3c, !PT ;  /* 0x0000001806187212 */ /* 0x004fc800078e3cff */
[----:B------:R-:W-:-:S04]  /*0910*/  LOP3.LUT R25, R24, R25, RZ, 0x3c, !PT ;  /* 0x0000001918197212 */ /* 0x000fc800078e3cff */
[----:B------:R-:W-:Y:S01]  /*0920*/  LOP3.LUT R15, R25, R16, RZ, 0x3c, !PT ;  /* 0x00000010190f7212 */ /* 0x000fe200078e3cff */
[----:B------:R1:W-:Y:S03]  /*0930*/  STG.E.U8 desc[UR4][R20.64], R24 ;  /* 0x0000001814007986 */ /* 0x0003e6000c101104 */
[----:B---3--:R-:W-:Y:S01]  /*0940*/  LOP3.LUT R17, R15, R14, RZ, 0x3c, !PT ;  /* 0x0000000e0f117212 */ /* 0x008fe200078e3cff */
[----:B------:R1:W-:Y:S04]  /*0950*/  STG.E.U8 desc[UR4][R22.64], R25 ;  /* 0x0000001916007986 */ /* 0x0003e8000c101104 */
[----:B------:R1:W-:Y:S01]  /*0960*/  STG.E.U8 desc[UR4][R26.64], R15 ;  /* 0x0000000f1a007986 */ /* 0x0003e2000c101104 */
[----:B0-----:R-:W-:-:S03]  /*0970*/  LOP3.LUT R9, R17, R18, RZ, 0x3c, !PT ;  /* 0x0000001211097212 */ /* 0x001fc600078e3cff */
[----:B------:R1:W-:Y:S04]  /*0980*/  STG.E.U8 desc[UR4][R10.64], R17 ;  /* 0x000000110a007986 */ /* 0x0003e8000c101104 */
[----:B------:R1:W-:Y:S01]  /*0990*/  STG.E.U8 desc[UR4][R12.64], R9 ;  /* 0x000000090c007986 */ /* 0x0003e2000c101104 */
[----:B------:R-:W-:Y:S01]  /*09a0*/  PRMT R28, R9, 0x7610, R28 ;  /* 0x00007610091c7816 */ /* 0x000fe2000000001c */
[----:B------:R-:W-:Y:S06]  /*09b0*/  @P1 BRA `(.L_x_41) ;  /* 0xfffffff800241947 */ /* 0x000fec000383ffff */
.L_x_40:
[----:B------:R-:W-:Y:S05]  /*09c0*/  @!P0 EXIT ;  /* 0x000000000000894d */ /* 0x000fea0003800000 */
[----:B------:R-:W-:Y:S02]  /*09d0*/  ISETP.GE.U32.AND P1, PT, R3, 0x8, PT ;  /* 0x000000080300780c */ /* 0x000fe40003f26070 */
[----:B-1----:R-:W-:-:S04]  /*09e0*/  LOP3.LUT R22, R2, 0x7, RZ, 0xc0, !PT ;  /* 0x0000000702167812 */ /* 0x002fc800078ec0ff */
[----:B------:R-:W-:-:S07]  /*09f0*/  ISETP.NE.AND P0, PT, R22, RZ, PT ;  /* 0x000000ff1600720c */ /* 0x000fce0003f05270 */
[----:B------:R-:W-:Y:S06]  /*0a00*/  @!P1 BRA `(.L_x_42) ;  /* 0x0000000000f49947 */ /* 0x000fec0003800000 */
[----:B------:R-:W-:-:S05]  /*0a10*/  IMAD.IADD R3, R7, 0x1, R0 ;  /* 0x0000000107037824 */ /* 0x000fca00078e0200 */
[----:B------:R-:W-:Y:S02]  /*0a20*/  SHF.R.S32.HI R6, RZ, 0x1f, R3 ;  /* 0x0000001fff067819 */ /* 0x000fe40000011403 */
[----:B------:R-:W-:-:S04]  /*0a30*/  IADD3 R4, P1, PT, R3, UR8, RZ ;  /* 0x0000000803047c10 */ /* 0x000fc8000ff3e0ff */
[----:B------:R-:W-:Y:S02]  /*0a40*/  IADD3.X R5, PT, PT, R6, UR9, RZ, P1, !PT ;  /* 0x0000000906057c10 */ /* 0x000fe40008ffe4ff */
[----:B------:R-:W-:-:S03]  /*0a50*/  IADD3 R8, P1, PT, R0, R4, RZ ;  /* 0x0000000400087210 */ /* 0x000fc60007f3e0ff */
[----:B------:R1:W2:Y:S02]  /*0a60*/  LDG.E.U8.CONSTANT R7, desc[UR4][R4.64] ;  /* 0x0000000404077981 */ /* 0x0002a4000c1e9100 */
[----:B------:R-:W-:Y:S01]  /*0a70*/  IMAD.X R9, RZ, RZ, R5, P1 ;  /* 0x000000ffff097224 */ /* 0x000fe200008e0605 */
[----:B------:R-:W-:-:S04]  /*0a80*/  IADD3 R26, P1, PT, R0, R8, RZ ;  /* 0x00000008001a7210 */ /* 0x000fc80007f3e0ff */
[----:B0-----:R0:W3:Y:S01]  /*0a90*/  LDG.E.U8.CONSTANT R13, desc[UR4][R8.64] ;  /* 0x00000004080d7981 */ /* 0x0010e2000c1e9100 */
[----:B------:R-:W-:Y:S01]  /*0aa0*/  IMAD.X R27, RZ, RZ, R9, P1 ;  /* 0x000000ffff1b7224 */ /* 0x000fe200008e0609 */
[----:B-1----:R-:W-:-:S04]  /*0ab0*/  IADD3 R4, P1, PT, R0, R26, RZ ;  /* 0x0000001a00047210 */ /* 0x002fc80007f3e0ff */
[----:B------:R-:W4:Y:S01]  /*0ac0*/  LDG.E.U8.CONSTANT R14, desc[UR4][R26.64] ;  /* 0x000000041a0e7981 */ /* 0x000f22000c1e9100 */
[----:B------:R-:W-:Y:S01]  /*0ad0*/  IMAD.X R5, RZ, RZ, R27, P1 ;  /* 0x000000ffff057224 */ /* 0x000fe200008e061b */
[----:B------:R-:W-:-:S04]  /*0ae0*/  IADD3 R24, P1, PT, R0, R4, RZ ;  /* 0x0000000400187210 */ /* 0x000fc80007f3e0ff */
        /* <DEDUP_REMOVED lines=8> */
[----:B------:R-:W-:-:S04]  /*0b70*/  IADD3 R10, P1, PT, R0, R16, RZ ;  /* 0x00000010000a7210 */ /* 0x000fc80007f3e0ff */
[----:B------:R3:W5:Y:S01]  /*0b80*/  LDG.E.U8.CONSTANT R16, desc[UR4][R16.64] ;  /* 0x0000000410107981 */ /* 0x000762000c1e9100 */
[----:B------:R-:W-:-:S05]  /*0b90*/  IMAD.X R11, RZ, RZ, R17, P1 ;  /* 0x000000ffff0b7224 */ /* 0x000fca00008e0611 */
[----:B------:R3:W5:Y:S01]  /*0ba0*/  LDG.E.U8.CONSTANT R23, desc[UR4][R10.64] ;  /* 0x000000040a177981 */ /* 0x000762000c1e9100 */
[----:B0-----:R-:W-:-:S04]  /*0bb0*/  IADD3 R8, P1, PT, R3, UR10, RZ ;  /* 0x0000000a03087c10 */ /* 0x001fc8000ff3e0ff */
[----:B------:R-:W-:Y:S02]  /*0bc0*/  IADD3.X R9, PT, PT, R6, UR11, RZ, P1, !PT ;  /* 0x0000000b06097c10 */ /* 0x000fe40008ffe4ff */
[----:B-1----:R-:W-:-:S05]  /*0bd0*/  IADD3 R4, P1, PT, R0, R8, RZ ;  /* 0x0000000800047210 */ /* 0x002fca0007f3e0ff */
[----:B------:R-:W-:Y:S01]  /*0be0*/  IMAD.X R5, RZ, RZ, R9, P1 ;  /* 0x000000ffff057224 */ /* 0x000fe200008e0609 */
[C---:B------:R-:W-:Y:S01]  /*0bf0*/  IADD3 R6, P1, PT, R0.reuse, R4, RZ ;  /* 0x0000000400067210 */ /* 0x040fe20007f3e0ff */
[----:B------:R-:W-:-:S04]  /*0c00*/  IMAD R3, R0, 0x4, R3 ;  /* 0x0000000400037824 */ /* 0x000fc800078e0203 */
[----:B------:R-:W-:Y:S01]  /*0c10*/  IMAD R3, R0, 0x2, R3 ;  /* 0x0000000200037824 */ /* 0x000fe200078e0203 */
[----:B--2---:R-:W-:Y:S01]  /*0c20*/  LOP3.LUT R28, R28, R7, RZ, 0x3c, !PT ;  /* 0x000000071c1c7212 */ /* 0x004fe200078e3cff */
[----:B------:R-:W-:Y:S01]  /*0c30*/  IMAD.X R7, RZ, RZ, R5, P1 ;  /* 0x000000ffff077224 */ /* 0x000fe200008e0605 */
[----:B------:R-:W-:Y:S02]  /*0c40*/  IADD3 R12, P1, PT, R0, R6, RZ ;  /* 0x00000006000c7210 */ /* 0x000fe40007f3e0ff */
[----:B---3--:R-:W-:-:S03]  /*0c50*/  LOP3.LUT R17, R28, R13, RZ, 0x3c, !PT ;  /* 0x0000000d1c117212 */ /* 0x008fc600078e3cff */
[----:B------:R-:W-:Y:S01]  /*0c60*/  IMAD.X R13, RZ, RZ, R7, P1 ;  /* 0x000000ffff0d7224 */ /* 0x000fe200008e0607 */
[----:B------:R-:W-:Y:S02]  /*0c70*/  IADD3 R10, P1, PT, R0, R12, RZ ;  /* 0x0000000c000a7210 */ /* 0x000fe40007f3e0ff */
[----:B----4-:R-:W-:-:S03]  /*0c80*/  LOP3.LUT R20, R17, R14, RZ, 0x3c, !PT ;  /* 0x0000000e11147212 */ /* 0x010fc600078e3cff */
[----:B------:R-:W-:Y:S01]  /*0c90*/  IMAD.X R11, RZ, RZ, R13, P1 ;  /* 0x000000ffff0b7224 */ /* 0x000fe200008e060d */
[----:B------:R-:W-:Y:S01]  /*0ca0*/  IADD3 R14, P1, PT, R0, R10, RZ ;  /* 0x0000000a000e7210 */ /* 0x000fe20007f3e0ff */
[----:B------:R0:W-:Y:S01]  /*0cb0*/  STG.E.U8 desc[UR4][R8.64], R28 ;  /* 0x0000001c08007986 */ /* 0x0001e2000c101104 */
[----:B-----5:R-:W-:-:S03]  /*0cc0*/  LOP3.LUT R21, R20, R15, RZ, 0x3c, !PT ;  /* 0x0000000f14157212 */ /* 0x020fc600078e3cff */
[----:B------:R-:W-:Y:S01]  /*0cd0*/  IMAD.X R15, RZ, RZ, R11, P1 ;  /* 0x000000ffff0f7224 */ /* 0x000fe200008e060b */
[----:B------:R-:W-:Y:S02]  /*0ce0*/  LOP3.LUT R18, R21, R18, RZ, 0x3c, !PT ;  /* 0x0000001215127212 */ /* 0x000fe400078e3cff */
[----:B0-----:R-:W-:Y:S01]  /*0cf0*/  IADD3 R8, P1, PT, R0, R14, RZ ;  /* 0x0000000e00087210 */ /* 0x001fe20007f3e0ff */
[----:B------:R0:W-:Y:S01]  /*0d00*/  STG.E.U8 desc[UR4][R4.64], R17 ;  /* 0x0000001104007986 */ /* 0x0001e2000c101104 */
[----:B------:R-:W-:-:S03]  /*0d10*/  LOP3.LUT R19, R18, R19, RZ, 0x3c, !PT ;  /* 0x0000001312137212 */ /* 0x000fc600078e3cff */
[----:B------:R-:W-:Y:S01]  /*0d20*/  IMAD.X R9, RZ, RZ, R15, P1 ;  /* 0x000000ffff097224 */ /* 0x000fe200008e060f */
[----:B------:R1:W-:Y:S01]  /*0d30*/  STG.E.U8 desc[UR4][R6.64], R20 ;  /* 0x0000001406007986 */ /* 0x0003e2000c101104 */
[----:B------:R-:W-:Y:S02]  /*0d40*/  LOP3.LUT R16, R19, R16, RZ, 0x3c, !PT ;  /* 0x0000001013107212 */ /* 0x000fe400078e3cff */
[----:B0-----:R-:W-:Y:S01]  /*0d50*/  IADD3 R4, P1, PT, R0, R8, RZ ;  /* 0x0000000800047210 */ /* 0x001fe20007f3e0ff */
[----:B------:R2:W-:Y:S01]  /*0d60*/  STG.E.U8 desc[UR4][R12.64], R21 ;  /* 0x000000150c007986 */ /* 0x0005e2000c101104 */
[----:B------:R-:W-:-:S03]  /*0d70*/  LOP3.LUT R23, R16, R23, RZ, 0x3c, !PT ;  /* 0x0000001710177212 */ /* 0x000fc600078e3cff */
[----:B------:R-:W-:Y:S01]  /*0d80*/  IMAD.X R5, RZ, RZ, R9, P1 ;  /* 0x000000ffff057224 */ /* 0x000fe200008e0609 */
[----:B------:R2:W-:Y:S04]  /*0d90*/  STG.E.U8 desc[UR4][R10.64], R18 ;  /* 0x000000120a007986 */ /* 0x0005e8000c101104 */
[----:B------:R2:W-:Y:S04]  /*0da0*/  STG.E.U8 desc[UR4][R14.64], R19 ;  /* 0x000000130e007986 */ /* 0x0005e8000c101104 */
[----:B------:R2:W-:Y:S04]  /*0db0*/  STG.E.U8 desc[UR4][R8.64], R16 ;  /* 0x0000001008007986 */ /* 0x0005e8000c101104 */
[----:B------:R2:W-:Y:S01]  /*0dc0*/  STG.E.U8 desc[UR4][R4.64], R23 ;  /* 0x0000001704007986 */ /* 0x0005e2000c101104 */
[----:B-1----:R-:W-:-:S07]  /*0dd0*/  IMAD.IADD R7, R3, 0x1, R0 ;  /* 0x0000000103077824 */ /* 0x002fce00078e0200 */
.L_x_42:
[----:B------:R-:W-:Y:S05]  /*0de0*/  @!P0 EXIT ;  /* 0x000000000000894d */ /* 0x000fea0003800000 */
[----:B------:R-:W-:Y:S02]  /*0df0*/  ISETP.GE.U32.AND P1, PT, R22, 0x4, PT ;  /* 0x000000041600780c */ /* 0x000fe40003f26070 */
[----:B------:R-:W-:-:S04]  /*0e00*/  LOP3.LUT R2, R2, 0x3, RZ, 0xc0, !PT ;  /* 0x0000000302027812 */ /* 0x000fc800078ec0ff */
[----:B------:R-:W-:-:S07]  /*0e10*/  ISETP.NE.AND P0, PT, R2, RZ, PT ;  /* 0x000000ff0200720c */ /* 0x000fce0003f05270 */
[----:B------:R-:W-:Y:S06]  /*0e20*/  @!P1 BRA `(.L_x_43) ;  /* 0x0000000000889947 */ /* 0x000fec0003800000 */
[C---:B------:R-:W-:Y:S01]  /*0e30*/  IMAD.IADD R3, R7.reuse, 0x1, R0 ;  /* 0x0000000107037824 */ /* 0x040fe200078e0200 */
[----:B--2---:R-:W-:-:S04]  /*0e40*/  IADD3 R4, P1, PT, R7, UR10, RZ ;  /* 0x0000000a07047c10 */ /* 0x004fc8000ff3e0ff */
[----:B------:R-:W-:Y:S02]  /*0e50*/  IADD3 R6, P2, PT, R3, UR8, RZ ;  /* 0x0000000803067c10 */ /* 0x000fe4000ff5e0ff */
[----:B------:R-:W-:Y:S02]  /*0e60*/  LEA.HI.X.SX32 R5, R7, UR11, 0x1, P1 ;  /* 0x0000000b07057c11 */ /* 0x000fe400088f0eff */
[----:B------:R-:W-:Y:S02]  /*0e70*/  LEA.HI.X.SX32 R7, R3, UR9, 0x1, P2 ;  /* 0x0000000903077c11 */ /* 0x000fe400090f0eff */
[C---:B------:R-:W-:Y:S01]  /*0e80*/  IADD3 R12, P1, PT, R0.reuse, R6, RZ ;  /* 0x00000006000c7210 */ /* 0x040fe20007f3e0ff */
[----:B0-----:R0:W2:Y:S04]  /*0e90*/  LDG.E.U8 R10, desc[UR4][R4.64] ;  /* 0x00000004040a7981 */ /* 0x0010a8000c1e1100 */
[----:B------:R-:W-:Y:S01]  /*0ea0*/  IMAD.X R13, RZ, RZ, R7, P1 ;  /* 0x000000ffff0d7224 */ /* 0x000fe200008e0607 */
[C---:B------:R-:W-:Y:S01]  /*0eb0*/  IADD3 R14, P1, PT, R0.reuse, R12, RZ ;  /* 0x0000000c000e7210 */ /* 0x040fe20007f3e0ff */
[----:B------:R1:W2:Y:S04]  /*0ec0*/  LDG.E.U8.CONSTANT R19, desc[UR4][R6.64] ;  /* 0x0000000406137981 */ /* 0x0002a8000c1e9100 */
[----:B------:R-:W-:Y:S01]  /*0ed0*/  IMAD.X R15, RZ, RZ, R13, P1 ;  /* 0x000000ffff0f7224 */ /* 0x000fe200008e060d */
[C---:B------:R-:W-:Y:S01]  /*0ee0*/  IADD3 R16, P1, PT, R0.reuse, R14, RZ ;  /* 0x0000000e00107210 */ /* 0x040fe20007f3e0ff */
[----:B------:R-:W3:Y:S04]  /*0ef0*/  LDG.E.U8.CONSTANT R12, desc[UR4][R12.64] ;  /* 0x000000040c0c7981 */ /* 0x000ee8000c1e9100 */
[----:B------:R-:W-:Y:S01]  /*0f00*/  IMAD.X R17, RZ, RZ, R15, P1 ;  /* 0x000000ffff117224 */ /* 0x000fe200008e060f */
[----:B------:R-:W4:Y:S04]  /*0f10*/  LDG.E.U8.CONSTANT R14, desc[UR4][R14.64] ;  /* 0x000000040e0e7981 */ /* 0x000f28000c1e9100 */
[----:B------:R-:W5:Y:S01]  /*0f20*/  LDG.E.U8.CONSTANT R16, desc[UR4][R16.64] ;  /* 0x0000000410107981 */ /* 0x000f62000c1e9100 */
[C---:B------:R-:W-:Y:S01]  /*0f30*/  IADD3 R8, P1, PT, R0.reuse, R4, RZ ;  /* 0x0000000400087210 */ /* 0x040fe20007f3e0ff */
[----:B------:R-:W-:-:S04]  /*0f40*/  IMAD R3, R0, 0x2, R3 ;  /* 0x0000000200037824 */ /* 0x000fc800078e0203 */
[----:B------:R-:W-:Y:S01]  /*0f50*/  IMAD.X R9, RZ, RZ, R5, P1 ;  /* 0x000000ffff097224 */ /* 0x000fe200008e0605 */
[----:B0-----:R-:W-:Y:S01]  /*0f60*/  IADD3 R4, P1, PT, R0, R8, RZ ;  /* 0x0000000800047210 */ /* 0x001fe20007f3e0ff */
[----:B-1----:R-:W-:-:S04]  /*0f70*/  IMAD.IADD R7, R3, 0x1, R0 ;  /* 0x0000000103077824 */ /* 0x002fc800078e0200 */
[----:B------:R-:W-:Y:S01]  /*0f80*/  IMAD.X R5, RZ, RZ, R9, P1 ;  /* 0x000000ffff057224 */ /* 0x000fe200008e0609 */
[----:B--2---:R-:W-:Y:S02]  /*0f90*/  LOP3.LUT R19, R10, R19, RZ, 0x3c, !PT ;  /* 0x000000130a137212 */ /* 0x004fe400078e3cff */
[----:B------:R-:W-:-:S03]  /*0fa0*/  IADD3 R10, P1, PT, R0, R4, RZ ;  /* 0x00000004000a7210 */ /* 0x000fc60007f3e0ff */
[----:B------:R1:W-:Y:S01]  /*0fb0*/  STG.E.U8 desc[UR4][R8.64], R19 ;  /* 0x0000001308007986 */ /* 0x0003e2000c101104 */
[----:B---3--:R-:W-:Y:S01]  /*0fc0*/  LOP3.LUT R21, R19, R12, RZ, 0x3c, !PT ;  /* 0x0000000c13157212 */ /* 0x008fe200078e3cff */
[----:B------:R-:W-:Y:S01]  /*0fd0*/  IMAD.X R11, RZ, RZ, R5, P1 ;  /* 0x000000ffff0b7224 */ /* 0x000fe200008e0605 */
[----:B------:R-:W-:Y:S02]  /*0fe0*/  IADD3 R12, P1, PT, R0, R10, RZ ;  /* 0x0000000a000c7210 */ /* 0x000fe40007f3e0ff */
[----:B----4-:R-:W-:Y:S01]  /*0ff0*/  LOP3.LUT R15, R21, R14, RZ, 0x3c, !PT ;  /* 0x0000000e150f7212 */ /* 0x010fe200078e3cff */
[----:B------:R1:W-:Y:S02]  /*1000*/  STG.E.U8 desc[UR4][R4.64], R21 ;  /* 0x0000001504007986 */ /* 0x0003e4000c101104 */
[----:B------:R-:W-:Y:S01]  /*1010*/  IMAD.X R13, RZ, RZ, R11, P1 ;  /* 0x000000ffff0d7224 */ /* 0x000fe200008e060b */
[----:B-----5:R-:W-:Y:S01]  /*1020*/  LOP3.LUT R17, R15, R16, RZ, 0x3c, !PT ;  /* 0x000000100f117212 */ /* 0x020fe200078e3cff */
[----:B------:R1:W-:Y:S04]  /*1030*/  STG.E.U8 desc[UR4][R10.64], R15 ;  /* 0x0000000f0a007986 */ /* 0x0003e8000c101104 */
[----:B------:R1:W-:Y:S02]  /*1040*/  STG.E.U8 desc[UR4][R12.64], R17 ;  /* 0x000000110c007986 */ /* 0x0003e4000c101104 */
.L_x_43:
[----:B------:R-:W-:Y:S05]  /*1050*/  @!P0 EXIT ;  /* 0x000000000000894d */ /* 0x000fea0003800000 */
[----:B-12---:R-:W-:-:S04]  /*1060*/  IADD3 R4, P0, PT, R7, UR10, RZ ;  /* 0x0000000a07047c10 */ /* 0x006fc8000ff1e0ff */
[----:B------:R-:W-:-:S05]  /*1070*/  LEA.HI.X.SX32 R5, R7, UR11, 0x1, P0 ;  /* 0x0000000b07057c11 */ /* 0x000fca00080f0eff */
[----:B------:R1:W5:Y:S01]  /*1080*/  LDG.E.U8 R6, desc[UR4][R4.64] ;  /* 0x0000000404067981 */ /* 0x000362000c1e1100 */
[----:B------:R-:W-:Y:S02]  /*1090*/  IMAD.MOV R8, RZ, RZ, -R2 ;  /* 0x000000ffff087224 */ /* 0x000fe400078e0a02 */
[----:B------:R-:W-:-:S07]  /*10a0*/  IMAD.IADD R7, R0, 0x1, R7 ;  /* 0x0000000100077824 */ /* 0x000fce00078e0207 */
.L_x_44:
[----:B-12---:R-:W-:Y:S02]  /*10b0*/  SHF.R.S32.HI R5, RZ, 0x1f, R7 ;  /* 0x0000001fff057819 */ /* 0x006fe40000011407 */
[----:B------:R-:W-:-:S04]  /*10c0*/  IADD3 R2, P0, PT, R7, UR8, RZ ;  /* 0x0000000807027c10 */ /* 0x000fc8000ff1e0ff */
[----:B------:R-:W-:-:S06]  /*10d0*/  IADD3.X R3, PT, PT, R5, UR9, RZ, P0, !PT ;  /* 0x0000000905037c10 */ /* 0x000fcc00087fe4ff */
[----:B------:R-:W2:Y:S01]  /*10e0*/  LDG.E.U8.CONSTANT R3, desc[UR4][R2.64] ;  /* 0x0000000402037981 */ /* 0x000ea2000c1e9100 */
[----:B------:R-:W-:Y:S01]  /*10f0*/  IADD3 R4, P0, PT, R7, UR10, RZ ;  /* 0x0000000a07047c10 */ /* 0x000fe2000ff1e0ff */
[----:B------:R-:W-:Y:S02]  /*1100*/  VIADD R8, R8, 0x1 ;  /* 0x0000000108087836 */ /* 0x000fe40000000000 */
[----:B------:R-:W-:Y:S01]  /*1110*/  IMAD.IADD R7, R0, 0x1, R7 ;  /* 0x0000000100077824 */ /* 0x000fe200078e0207 */
[----:B------:R-:W-:Y:S02]  /*1120*/  IADD3.X R5, PT, PT, R5, UR11, RZ, P0, !PT ;  /* 0x0000000b05057c10 */ /* 0x000fe400087fe4ff */
[----:B------:R-:W-:Y:S02]  /*1130*/  ISETP.NE.AND P0, PT, R8, RZ, PT ;  /* 0x000000ff0800720c */ /* 0x000fe40003f05270 */
[----:B--2--5:R-:W-:-:S04]  /*1140*/  LOP3.LUT R9, R6, R3, RZ, 0x3c, !PT ;  /* 0x0000000306097212 */ /* 0x024fc800078e3cff */
[----:B------:R-:W-:Y:S01]  /*1150*/  PRMT R6, R9, 0x7610, R6 ;  /* 0x0000761009067816 */ /* 0x000fe20000000006 */
[----:B------:R2:W-:Y:S06]  /*1160*/  STG.E.U8 desc[UR4][R4.64], R9 ;  /* 0x0000000904007986 */ /* 0x0005ec000c101104 */
[----:B------:R-:W-:Y:S05]  /*1170*/  @P0 BRA `(.L_x_44) ;  /* 0xfffffffc00cc0947 */ /* 0x000fea000383ffff */
[----:B------:R-:W-:Y:S05]  /*1180*/  EXIT ;  /* 0x000000000000794d */ /* 0x000fea0003800000 */
.L_x_45:
        /* <DEDUP_REMOVED lines=15> */
.L_x_66:


//--------------------- .text._Z10ENC_XOR_TDPKhPhPKdi --------------------------
	.section	.text._Z10ENC_XOR_TDPKhPhPKdi,"ax",@progbits
	.align	128
        .global         _Z10ENC_XOR_TDPKhPhPKdi
        .type           _Z10ENC_XOR_TDPKhPhPKdi,@function
        .size           _Z10ENC_XOR_TDPKhPhPKdi,(.L_x_67 - _Z10ENC_XOR_TDPKhPhPKdi)
        .other          _Z10ENC_XOR_TDPKhPhPKdi,@"STO_CUDA_ENTRY STV_DEFAULT"
_Z10ENC_XOR_TDPKhPhPKdi:
.text._Z10ENC_XOR_TDPKhPhPKdi:
[----:B------:R-:W-:Y:S01]  /*0000*/  LDC R1, c[0x0][0x37c] ;  /* 0x0000df00ff017b82 */ /* 0x000fe20000000800 */
[----:B------:R-:W0:Y:S07]  /*0010*/  S2R R15, SR_CTAID.X ;  /* 0x00000000000f7919 */ /* 0x000e2e0000002500 */
[----:B------:R-:W0:Y:S01]  /*0020*/  LDC.64 R4, c[0x0][0x390] ;  /* 0x0000e400ff047b82 */ /* 0x000e220000000a00 */
[----:B------:R-:W1:Y:S01]  /*0030*/  LDCU.64 UR4, c[0x0][0x358] ;  /* 0x00006b00ff0477ac */ /* 0x000e620008000a00 */
[----:B------:R-:W2:Y:S01]  /*0040*/  S2R R8, SR_TID.X ;  /* 0x0000000000087919 */ /* 0x000ea20000002100 */
[----:B------:R-:W3:Y:S05]  /*0050*/  LDCU UR6, c[0x0][0x370] ;  /* 0x00006e00ff0677ac */ /* 0x000eea0008000800 */
[----:B------:R-:W2:Y:S01]  /*0060*/  LDC R3, c[0x0][0x360] ;  /* 0x0000d800ff037b82 */ /* 0x000ea20000000800 */
[----:B------:R-:W4:Y:S07]  /*0070*/  LDCU.128 UR8, c[0x0][0x380] ;  /* 0x00007000ff0877ac */ /* 0x000f2e0008000c00 */
[----:B------:R-:W5:Y:S01]  /*0080*/  LDC R2, c[0x0][0x398] ;  /* 0x0000e600ff027b82 */ /* 0x000f620000000800 */
[----:B0-----:R-:W-:-:S06]  /*0090*/  IMAD.WIDE.U32 R4, R15, 0x8, R4 ;  /* 0x000000080f047825 */ /* 0x001fcc00078e0004 */
[----:B-1----:R-:W3:Y:S01]  /*00a0*/  LDG.E.64.CONSTANT R4, desc[UR4][R4.64] ;  /* 0x0000000404047981 */ /* 0x002ee2000c1e9b00 */
[----:B--2---:R-:W-:-:S05]  /*00b0*/  IMAD R9, R3, R15, R8 ;  /* 0x0000000f03097224 */ /* 0x004fca00078e0208 */
[----:B------:R-:W-:Y:S02]  /*00c0*/  SHF.R.S32.HI R0, RZ, 0x1f, R9 ;  /* 0x0000001fff007819 */ /* 0x000fe40000011409 */
[----:B----4-:R-:W-:-:S04]  /*00d0*/  IADD3 R10, P0, PT, R9, UR8, RZ ;  /* 0x00000008090a7c10 */ /* 0x010fc8000ff1e0ff */
[----:B------:R-:W-:-:S05]  /*00e0*/  IADD3.X R11, PT, PT, R0, UR9, RZ, P0, !PT ;  /* 0x00000009000b7c10 */ /* 0x000fca00087fe4ff */
[----:B------:R-:W2:Y:S01]  /*00f0*/  LDG.E.U8.CONSTANT R10, desc[UR4][R10.64] ;  /* 0x000000040a0a7981 */ /* 0x000ea2000c1e9100 */
[----:B-----5:R-:W-:Y:S02]  /*0100*/  ISETP.GE.AND P0, PT, R2, 0x2, PT ;  /* 0x000000020200780c */ /* 0x020fe40003f06270 */
[----:B------:R-:W-:-:S04]  /*0110*/  IADD3 R12, P1, PT, R9, UR10, RZ ;  /* 0x0000000a090c7c10 */ /* 0x000fc8000ff3e0ff */
[----:B------:R-:W-:Y:S01]  /*0120*/  IADD3.X R13, PT, PT, R0, UR11, RZ, P1, !PT ;  /* 0x0000000b000d7c10 */ /* 0x000fe20008ffe4ff */
[----:B---3--:R-:W-:-:S10]  /*0130*/  DMUL R6, R4, 256 ;  /* 0x4070000004067828 */ /* 0x008fd40000000000 */
[----:B------:R-:W2:Y:S02]  /*0140*/  F2I.U32.F64.TRUNC R7, R6 ;  /* 0x0000000600077311 */ /* 0x000ea4000030d000 */
[----:B--2---:R-:W-:-:S05]  /*0150*/  LOP3.LUT R5, R10, R7, RZ, 0x3c, !PT ;  /* 0x000000070a057212 */ /* 0x004fca00078e3cff */
[----:B------:R0:W-:Y:S01]  /*0160*/  STG.E.U8 desc[UR4][R12.64], R5 ;  /* 0x000000050c007986 */ /* 0x0001e2000c101104 */
[----:B------:R-:W-:Y:S05]  /*0170*/  @!P0 EXIT ;  /* 0x000000000000894d */ /* 0x000fea0003800000 */
[C---:B------:R-:W-:Y:S01]  /*0180*/  VIADD R4, R2.reuse, 0xfffffffe ;  /* 0xfffffffe02047836 */ /* 0x040fe20000000000 */
[----:B0-----:R-:W-:Y:S01]  /*0190*/  PRMT R12, R5, 0x7610, R12 ;  /* 0x00007610050c7816 */ /* 0x001fe2000000000c */
[----:B------:R-:W-:Y:S02]  /*01a0*/  VIADD R0, R2, 0xffffffff ;  /* 0xffffffff02007836 */ /* 0x000fe40000000000 */
[----:B------:R-:W-:Y:S01]  /*01b0*/  IMAD R5, R3, UR6, RZ ;  /* 0x0000000603057c24 */ /* 0x000fe2000f8e02ff */
[----:B------:R-:W-:Y:S01]  /*01c0*/  ISETP.GE.U32.AND P1, PT, R4, 0xf, PT ;  /* 0x0000000f0400780c */ /* 0x000fe20003f26070 */
[----:B------:R-:W-:Y:S01]  /*01d0*/  IMAD.MOV.U32 R4, RZ, RZ, R9 ;  /* 0x000000ffff047224 */ /* 0x000fe200078e0009 */
[----:B------:R-:W-:-:S04]  /*01e0*/  LOP3.LUT R2, R0, 0xf, RZ, 0xc0, !PT ;  /* 0x0000000f00027812 */ /* 0x000fc800078ec0ff */
[----:B------:R-:W-:-:S07]  /*01f0*/  ISETP.NE.AND P0, PT, R2, RZ, PT ;  /* 0x000000ff0200720c */ /* 0x000fce0003f05270 */
[----:B------:R-:W-:Y:S06]  /*0200*/  @!P1 BRA `(.L_x_46) ;  /* 0x0000000400f09947 */ /* 0x000fec0003800000 */
[----:B------:R-:W-:Y:S01]  /*0210*/  VIADD R7, R15, UR6 ;  /* 0x000000060f077c36 */ /* 0x000fe20008000000 */
[----:B------:R-:W-:Y:S02]  /*0220*/  LOP3.LUT R9, R0, 0xfffffff0, RZ, 0xc0, !PT ;  /* 0xfffffff000097812 */ /* 0x000fe400078ec0ff */
[----:B------:R-:W-:Y:S01]  /*0230*/  SHF.R.S32.HI R6, RZ, 0x1f, R5 ;  /* 0x0000001fff067819 */ /* 0x000fe20000011405 */
[----:B------:R-:W-:Y:S02]  /*0240*/  IMAD R3, R7, R3, R8 ;  /* 0x0000000307037224 */ /* 0x000fe400078e0208 */
[----:B------:R-:W-:-:S07]  /*0250*/  IMAD.MOV R7, RZ, RZ, -R9 ;  /* 0x000000ffff077224 */ /* 0x000fce00078e0a09 */
.L_x_47:
[----:B0-----:R-:W-:Y:S02]  /*0260*/  SHF.R.S32.HI R13, RZ, 0x1f, R3 ;  /* 0x0000001fff0d7819 */ /* 0x001fe40000011403 */
[----:B------:R-:W-:-:S04]  /*0270*/  IADD3 R8, P1, PT, R3, UR8, RZ ;  /* 0x0000000803087c10 */ /* 0x000fc8000ff3e0ff */
[----:B------:R-:W-:Y:S02]  /*0280*/  IADD3.X R9, PT, PT, R13, UR9, RZ, P1, !PT ;  /* 0x000000090d097c10 */ /* 0x000fe40008ffe4ff */
[----:B------:R-:W-:-:S03]  /*0290*/  IADD3 R22, P1, PT, R5, R8, RZ ;  /* 0x0000000805167210 */ /* 0x000fc60007f3e0ff */
[----:B------:R-:W2:Y:S02]  /*02a0*/  LDG.E.U8.CONSTANT R17, desc[UR4][R8.64] ;  /* 0x0000000408117981 */ /* 0x000ea4000c1e9100 */
[----:B------:R-:W-:-:S05]  /*02b0*/  IMAD.X R23, R6, 0x1, R9, P1 ;  /* 0x0000000106177824 */ /* 0x000fca00008e0609 */
[----:B------:R0:W3:Y:S01]  /*02c0*/  LDG.E.U8.CONSTANT R14, desc[UR4][R22.64] ;  /* 0x00000004160e7981 */ /* 0x0000e2000c1e9100 */
[----:B------:R-:W-:-:S05]  /*02d0*/  IADD3 R26, P1, PT, R5, R22, RZ ;  /* 0x00000016051a7210 */ /* 0x000fca0007f3e0ff */
[----:B------:R-:W-:-:S05]  /*02e0*/  IMAD.X R27, R6, 0x1, R23, P1 ;  /* 0x00000001061b7824 */ /* 0x000fca00008e0617 */
[----:B------:R1:W4:Y:S01]  /*02f0*/  LDG.E.U8.CONSTANT R15, desc[UR4][R26.64] ;  /* 0x000000041a0f7981 */ /* 0x000322000c1e9100 */
[----:B------:R-:W-:-:S05]  /*0300*/  IADD3 R10, P1, PT, R5, R26, RZ ;  /* 0x0000001a050a7210 */ /* 0x000fca0007f3e0ff */
[----:B------:R-:W-:Y:S01]  /*0310*/  IMAD.X R11, R6, 0x1, R27, P1 ;  /* 0x00000001060b7824 */ /* 0x000fe200008e061b */
[----:B------:R-:W-:-:S05]  /*0320*/  IADD3 R20, P1, PT, R5, R10, RZ ;  /* 0x0000000a05147210 */ /* 0x000fca0007f3e0ff */
[C---:B------:R-:W-:Y:S01]  /*0330*/  IMAD.X R21, R6.reuse, 0x1, R11, P1 ;  /* 0x0000000106157824 */ /* 0x040fe200008e060b */
[C---:B------:R-:W-:Y:S01]  /*0340*/  IADD3 R24, P1, PT, R5.reuse, R20, RZ ;  /* 0x0000001405187210 */ /* 0x040fe20007f3e0ff */
[----:B------:R-:W5:Y:S04]  /*0350*/  LDG.E.U8.CONSTANT R11, desc[UR4][R10.64] ;  /* 0x000000040a0b7981 */ /* 0x000f68000c1e9100 */
[----:B------:R-:W5:Y:S01]  /*0360*/  LDG.E.U8.CONSTANT R20, desc[UR4][R20.64] ;  /* 0x0000000414147981 */ /* 0x000f62000c1e9100 */
[----:B------:R-:W-:Y:S01]  /*0370*/  IMAD.X R25, R6, 0x1, R21, P1 ;  /* 0x0000000106197824 */ /* 0x000fe200008e0615 */
[----:B------:R-:W-:-:S04]  /*0380*/  IADD3 R18, P1, PT, R5, R24, RZ ;  /* 0x0000001805127210 */ /* 0x000fc80007f3e0ff */
[----:B------:R-:W5:Y:S01]  /*0390*/  LDG.E.U8.CONSTANT R8, desc[UR4][R24.64] ;  /* 0x0000000418087981 */ /* 0x000f62000c1e9100 */
[----:B------:R-:W-:Y:S01]  /*03a0*/  IMAD.X R19, R6, 0x1, R25, P1 ;  /* 0x0000000106137824 */ /* 0x000fe200008e0619 */
[----:B0-----:R-:W-:-:S04]  /*03b0*/  IADD3 R22, P1, PT, R5, R18, RZ ;  /* 0x0000001205167210 */ /* 0x001fc80007f3e0ff */
[----:B------:R2:W5:Y:S01]  /*03c0*/  LDG.E.U8.CONSTANT R9, desc[UR4][R18.64] ;  /* 0x0000000412097981 */ /* 0x000562000c1e9100 */
[----:B------:R-:W-:Y:S01]  /*03d0*/  IMAD.X R23, R6, 0x1, R19, P1 ;  /* 0x0000000106177824 */ /* 0x000fe200008e0613 */
[----:B------:R-:W-:-:S04]  /*03e0*/  IADD3 R28, P1, PT, R5, R22, RZ ;  /* 0x00000016051c7210 */ /* 0x000fc80007f3e0ff */
[----:B-1----:R-:W-:Y:S01]  /*03f0*/  IADD3 R26, P2, PT, R5, R28, RZ ;  /* 0x0000001c051a7210 */ /* 0x002fe20007f5e0ff */
[C---:B------:R-:W-:Y:S01]  /*0400*/  IMAD.X R29, R6.reuse, 0x1, R23, P1 ;  /* 0x00000001061d7824 */ /* 0x040fe200008e0617 */
[----:B------:R-:W5:Y:S01]  /*0410*/  LDG.E.U8.CONSTANT R22, desc[UR4][R22.64] ;  /* 0x0000000416167981 */ /* 0x000f62000c1e9100 */
[----:B------:R-:W-:Y:S02]  /*0420*/  IADD3 R16, P1, PT, R3, UR10, RZ ;  /* 0x0000000a03107c10 */ /* 0x000fe4000ff3e0ff */
[----:B------:R-:W-:Y:S01]  /*0430*/  IMAD.X R27, R6, 0x1, R29, P2 ;  /* 0x00000001061b7824 */ /* 0x000fe200010e061d */
[----:B------:R-:W5:Y:S04]  /*0440*/  LDG.E.U8.CONSTANT R10, desc[UR4][R28.64] ;  /* 0x000000041c0a7981 */ /* 0x000f68000c1e9100 */
[----:B------:R3:W5:Y:S01]  /*0450*/  LDG.E.U8.CONSTANT R21, desc[UR4][R26.64] ;  /* 0x000000041a157981 */ /* 0x000762000c1e9100 */
[----:B--2---:R-:W-:-:S02]  /*0460*/  LOP3.LUT R19, R12, R17, RZ, 0x3c, !PT ;  /* 0x000000110c137212 */ /* 0x004fc400078e3cff */
[----:B------:R-:W-:Y:S02]  /*0470*/  IADD3 R12, P2, PT, R5, R26, RZ ;  /* 0x0000001a050c7210 */ /* 0x000fe40007f5e0ff */
[----:B------:R-:W-:Y:S02]  /*0480*/  IADD3.X R17, PT, PT, R13, UR11, RZ, P1, !PT ;  /* 0x0000000b0d117c10 */ /* 0x000fe40008ffe4ff */
[C---:B------:R-:W-:Y:S01]  /*0490*/  IADD3 R18, P1, PT, R5.reuse, R16, RZ ;  /* 0x0000001005127210 */ /* 0x040fe20007f3e0ff */
[----:B------:R-:W-:Y:S01]  /*04a0*/  IMAD.X R13, R6, 0x1, R27, P2 ;  /* 0x00000001060d7824 */ /* 0x000fe200010e061b */
[----:B------:R-:W-:Y:S01]  /*04b0*/  IADD3 R24, P2, PT, R5, R12, RZ ;  /* 0x0000000c05187210 */ /* 0x000fe20007f5e0ff */
[----:B------:R0:W-:Y:S01]  /*04c0*/  STG.E.U8 desc[UR4][R16.64], R19 ;  /* 0x0000001310007986 */ /* 0x0001e2000c101104 */
[----:B---3--:R-:W-:-:S03]  /*04d0*/  LOP3.LUT R26, R19, R14, RZ, 0x3c, !PT ;  /* 0x0000000e131a7212 */ /* 0x008fc600078e3cff */
[C---:B------:R-:W-:Y:S01]  /*04e0*/  IMAD.X R25, R6.reuse, 0x1, R13, P2 ;  /* 0x0000000106197824 */ /* 0x040fe200010e060d */
[----:B------:R1:W2:Y:S01]  /*04f0*/  LDG.E.U8.CONSTANT R23, desc[UR4][R12.64] ;  /* 0x000000040c177981 */ /* 0x0002a2000c1e9100 */
[C---:B0-----:R-:W-:Y:S01]  /*0500*/  IMAD.X R19, R6.reuse, 0x1, R17, P1 ;  /* 0x0000000106137824 */ /* 0x041fe200008e0611 */
[C---:B------:R-:W-:Y:S02]  /*0510*/  IADD3 R28, P1, PT, R5.reuse, R24, RZ ;  /* 0x00000018051c7210 */ /* 0x040fe40007f3e0ff */
[----:B------:R-:W3:Y:S03]  /*0520*/  LDG.E.U8.CONSTANT R24, desc[UR4][R24.64] ;  /* 0x0000000418187981 */ /* 0x000ee6000c1e9100 */
[----:B------:R-:W-:Y:S01]  /*0530*/  IMAD.X R29, R6, 0x1, R25, P1 ;  /* 0x00000001061d7824 */ /* 0x000fe200008e0619 */
[----:B------:R-:W-:-:S05]  /*0540*/  IADD3 R16, P1, PT, R5, R28, RZ ;  /* 0x0000001c05107210 */ /* 0x000fca0007f3e0ff */
[C---:B------:R-:W-:Y:S01]  /*0550*/  IMAD.X R17, R6.reuse, 0x1, R29, P1 ;  /* 0x0000000106117824 */ /* 0x040fe200008e061d */
[----:B------:R4:W3:Y:S01]  /*0560*/  LDG.E.U8.CONSTANT R25, desc[UR4][R28.64] ;  /* 0x000000041c197981 */ /* 0x0008e2000c1e9100 */
[C---:B-1----:R-:W-:Y:S02]  /*0570*/  IADD3 R12, P1, PT, R5.reuse, R18, RZ ;  /* 0x00000012050c7210 */ /* 0x042fe40007f3e0ff */
[----:B------:R-:W-:Y:S02]  /*0580*/  IADD3 R14, P2, PT, R5, R16, RZ ;  /* 0x00000010050e7210 */ /* 0x000fe40007f5e0ff */
[----:B------:R0:W3:Y:S01]  /*0590*/  LDG.E.U8.CONSTANT R16, desc[UR4][R16.64] ;  /* 0x0000000410107981 */ /* 0x0000e2000c1e9100 */
[----:B------:R-:W-:-:S03]  /*05a0*/  IMAD.X R13, R6, 0x1, R19, P1 ;  /* 0x00000001060d7824 */ /* 0x000fc600008e0613 */
[----:B------:R1:W-:Y:S01]  /*05b0*/  STG.E.U8 desc[UR4][R18.64], R26 ;  /* 0x0000001a12007986 */ /* 0x0003e2000c101104 */
[----:B----4-:R-:W-:Y:S01]  /*05c0*/  LOP3.LUT R28, R26, R15, RZ, 0x3c, !PT ;  /* 0x0000000f1a1c7212 */ /* 0x010fe200078e3cff */
[----:B------:R-:W-:Y:S01]  /*05d0*/  IMAD.X R15, R6, 0x1, R17, P2 ;  /* 0x00000001060f7824 */ /* 0x000fe200010e0611 */
[----:B-1----:R-:W-:-:S04]  /*05e0*/  IADD3 R18, P1, PT, R5, R14, RZ ;  /* 0x0000000e05127210 */ /* 0x002fc80007f3e0ff */
[----:B------:R1:W4:Y:S01]  /*05f0*/  LDG.E.U8.CONSTANT R14, desc[UR4][R14.64] ;  /* 0x000000040e0e7981 */ /* 0x000322000c1e9100 */
[----:B------:R-:W-:-:S05]  /*0600*/  IMAD.X R19, R6, 0x1, R15, P1 ;  /* 0x0000000106137824 */ /* 0x000fca00008e060f */
[----:B------:R1:W4:Y:S01]  /*0610*/  LDG.E.U8.CONSTANT R18, desc[UR4][R18.64] ;  /* 0x0000000412127981 */ /* 0x000322000c1e9100 */
[C---:B------:R-:W-:Y:S02]  /*0620*/  IADD3 R26, P1, PT, R5.reuse, R12, RZ ;  /* 0x0000000c051a7210 */ /* 0x040fe40007f3e0ff */
[----:B-----5:R-:W-:Y:S01]  /*0630*/  LOP3.LUT R11, R28, R11, RZ, 0x3c, !PT ;  /* 0x0000000b1c0b7212 */ /* 0x020fe200078e3cff */
[----:B------:R5:W-:Y:S02]  /*0640*/  STG.E.U8 desc[UR4][R12.64], R28 ;  /* 0x0000001c0c007986 */ /* 0x000be4000c101104 */
[----:B------:R-:W-:Y:S01]  /*0650*/  IMAD.X R27, R6, 0x1, R13, P1 ;  /* 0x00000001061b7824 */ /* 0x000fe200008e060d */
[----:B-----5:R-:W-:-:S05]  /*0660*/  IADD3 R28, P1, PT, R5, R26, RZ ;  /* 0x0000001a051c7210 */ /* 0x020fca0007f3e0ff */
[----:B------:R-:W-:Y:S01]  /*0670*/  IMAD.X R29, R6, 0x1, R27, P1 ;  /* 0x00000001061d7824 */ /* 0x000fe200008e061b */
[----:B------:R-:W-:Y:S01]  /*0680*/  IADD3 R12, P1, PT, R5, R28, RZ ;  /* 0x0000001c050c7210 */ /* 0x000fe20007f3e0ff */
[----:B------:R5:W-:Y:S01]  /*0690*/  STG.E.U8 desc[UR4][R26.64], R11 ;  /* 0x0000000b1a007986 */ /* 0x000be2000c101104 */
[----:B0-----:R-:W-:-:S03]  /*06a0*/  LOP3.LUT R17, R11, R20, RZ, 0x3c, !PT ;  /* 0x000000140b117212 */ /* 0x001fc600078e3cff */
[----:B------:R-:W-:Y:S02]  /*06b0*/  IMAD.X R13, R6, 0x1, R29, P1 ;  /* 0x00000001060d7824 */ /* 0x000fe400008e061d */
[----:B------:R0:W-:Y:S01]  /*06c0*/  STG.E.U8 desc[UR4][R28.64], R17 ;  /* 0x000000111c007986 */ /* 0x0001e2000c101104 */
[----:B-----5:R-:W-:-:S05]  /*06d0*/  IADD3 R26, P1, PT, R5, R12, RZ ;  /* 0x0000000c051a7210 */ /* 0x020fca0007f3e0ff */
[----:B------:R-:W-:Y:S01]  /*06e0*/  IMAD.X R27, R6, 0x1, R13, P1 ;  /* 0x00000001061b7824 */ /* 0x000fe200008e060d */
[----:B0-----:R-:W-:Y:S02]  /*06f0*/  IADD3 R28, P1, PT, R5, R26, RZ ;  /* 0x0000001a051c7210 */ /* 0x001fe40007f3e0ff */
[----:B-1----:R-:W-:-:S03]  /*0700*/  LOP3.LUT R15, R17, R8, RZ, 0x3c, !PT ;  /* 0x00000008110f7212 */ /* 0x002fc600078e3cff */
[----:B------:R-:W-:Y:S01]  /*0710*/  IMAD.X R29, R6, 0x1, R27, P1 ;  /* 0x00000001061d7824 */ /* 0x000fe200008e061b */
[----:B------:R-:W-:Y:S01]  /*0720*/  IADD3 R8, P1, PT, R5, R28, RZ ;  /* 0x0000001c05087210 */ /* 0x000fe20007f3e0ff */
[----:B------:R0:W-:Y:S01]  /*0730*/  STG.E.U8 desc[UR4][R12.64], R15 ;  /* 0x0000000f0c007986 */ /* 0x0001e2000c101104 */
[----:B------:R-:W-:-:S03]  /*0740*/  LOP3.LUT R19, R15, R9, RZ, 0x3c, !PT ;  /* 0x000000090f137212 */ /* 0x000fc600078e3cff */
[----:B------:R-:W-:Y:S02]  /*0750*/  IMAD.X R9, R6, 0x1, R29, P1 ;  /* 0x0000000106097824 */ /* 0x000fe400008e061d */
[----:B------:R1:W-:Y:S01]  /*0760*/  STG.E.U8 desc[UR4][R26.64], R19 ;  /* 0x000000131a007986 */ /* 0x0003e2000c101104 */
[----:B0-----:R-:W-:Y:S02]  /*0770*/  IADD3 R12, P1, PT, R5, R8, RZ ;  /* 0x00000008050c7210 */ /* 0x001fe40007f3e0ff */
[----:B------:R-:W-:-:S03]  /*0780*/  LOP3.LUT R17, R19, R22, RZ, 0x3c, !PT ;  /* 0x0000001613117212 */ /* 0x000fc600078e3cff */
[----:B------:R-:W-:Y:S01]  /*0790*/  IMAD.X R13, R6, 0x1, R9, P1 ;  /* 0x00000001060d7824 */ /* 0x000fe200008e0609 */
[----:B-1----:R-:W-:Y:S02]  /*07a0*/  IADD3 R26, P1, PT, R5, R12, RZ ;  /* 0x0000000c051a7210 */ /* 0x002fe40007f3e0ff */
[----:B------:R-:W-:-:S03]  /*07b0*/  LOP3.LUT R11, R17, R10, RZ, 0x3c, !PT ;  /* 0x0000000a110b7212 */ /* 0x000fc600078e3cff */
[----:B------:R-:W-:Y:S01]  /*07c0*/  IMAD.X R27, R6, 0x1, R13, P1 ;  /* 0x00000001061b7824 */ /* 0x000fe200008e060d */
[----:B------:R-:W-:Y:S01]  /*07d0*/  IADD3 R10, P1, PT, R5, R26, RZ ;  /* 0x0000001a050a7210 */ /* 0x000fe20007f3e0ff */
[----:B------:R-:W-:Y:S01]  /*07e0*/  STG.E.U8 desc[UR4][R28.64], R17 ;  /* 0x000000111c007986 */ /* 0x000fe2000c101104 */
[----:B------:R-:W-:-:S03]  /*07f0*/  LOP3.LUT R15, R11, R21, RZ, 0x3c, !PT ;  /* 0x000000150b0f7212 */ /* 0x000fc600078e3cff */
[----:B------:R0:W-:Y:S02]  /*0800*/  STG.E.U8 desc[UR4][R8.64], R11 ;  /* 0x0000000b08007986 */ /* 0x0001e4000c101104 */
[----:B0-----:R-:W-:Y:S01]  /*0810*/  IMAD.X R11, R6, 0x1, R27, P1 ;  /* 0x00000001060b7824 */ /* 0x001fe200008e061b */
[----:B------:R-:W-:-:S05]  /*0820*/  IADD3 R20, P1, PT, R5, R10, RZ ;  /* 0x0000000a05147210 */ /* 0x000fca0007f3e0ff */
[C---:B------:R-:W-:Y:S01]  /*0830*/  IMAD.X R21, R6.reuse, 0x1, R11, P1 ;  /* 0x0000000106157824 */ /* 0x040fe200008e060b */
[----:B------:R-:W-:Y:S01]  /*0840*/  IADD3 R22, P1, PT, R5, R20, RZ ;  /* 0x0000001405167210 */ /* 0x000fe20007f3e0ff */
[----:B------:R-:W-:Y:S01]  /*0850*/  VIADD R7, R7, 0x10 ;  /* 0x0000001007077836 */ /* 0x000fe20000000000 */
[----:B------:R4:W-:Y:S01]  /*0860*/  STG.E.U8 desc[UR4][R12.64], R15 ;  /* 0x0000000f0c007986 */ /* 0x0009e2000c101104 */
[C---:B------:R-:W-:Y:S02]  /*0870*/  IMAD R4, R5.reuse, 0x10, R4 ;  /* 0x0000001005047824 */ /* 0x040fe400078e0204 */
[----:B------:R-:W-:Y:S01]  /*0880*/  IMAD R3, R5, 0x10, R3 ;  /* 0x0000001005037824 */ /* 0x000fe200078e0203 */
[----:B--2---:R-:W-:Y:S01]  /*0890*/  LOP3.LUT R19, R15, R23, RZ, 0x3c, !PT ;  /* 0x000000170f137212 */ /* 0x004fe200078e3cff */
[----:B------:R-:W-:Y:S01]  /*08a0*/  IMAD.X R23, R6, 0x1, R21, P1 ;  /* 0x0000000106177824 */ /* 0x000fe200008e0615 */
[----:B------:R-:W-:Y:S02]  /*08b0*/  IADD3 R8, P1, PT, R5, R22, RZ ;  /* 0x0000001605087210 */ /* 0x000fe40007f3e0ff */
[----:B---3--:R-:W-:-:S03]  /*08c0*/  LOP3.LUT R24, R19, R24, RZ, 0x3c, !PT ;  /* 0x0000001813187212 */ /* 0x008fc600078e3cff */
[----:B------:R-:W-:Y:S01]  /*08d0*/  IMAD.X R9, R6, 0x1, R23, P1 ;  /* 0x0000000106097824 */ /* 0x000fe200008e0617 */
[----:B------:R-:W-:-:S04]  /*08e0*/  LOP3.LUT R25, R24, R25, RZ, 0x3c, !PT ;  /* 0x0000001918197212 */ /* 0x000fc800078e3cff */
[----:B------:R-:W-:Y:S02]  /*08f0*/  LOP3.LUT R29, R25, R16, RZ, 0x3c, !PT ;  /* 0x00000010191d7212 */ /* 0x000fe400078e3cff */
[----:B------:R-:W-:-:S05]  /*0900*/  IADD3 R16, P1, PT, R5, R8, RZ ;  /* 0x0000000805107210 */ /* 0x000fca0007f3e0ff */
[----:B------:R-:W-:Y:S01]  /*0910*/  IMAD.X R17, R6, 0x1, R9, P1 ;  /* 0x0000000106117824 */ /* 0x000fe200008e0609 */
[----:B------:R-:W-:Y:S01]  /*0920*/  ISETP.NE.AND P1, PT, R7, RZ, PT ;  /* 0x000000ff0700720c */ /* 0x000fe20003f25270 */
[----:B------:R0:W-:Y:S04]  /*0930*/  STG.E.U8 desc[UR4][R26.64], R19 ;  /* 0x000000131a007986 */ /* 0x0001e8000c101104 */
[----:B------:R0:W-:Y:S01]  /*0940*/  STG.E.U8 desc[UR4][R10.64], R24 ;  /* 0x000000180a007986 */ /* 0x0001e2000c101104 */
[----:B----4-:R-:W-:-:S03]  /*0950*/  LOP3.LUT R13, R29, R14, RZ, 0x3c, !PT ;  /* 0x0000000e1d0d7212 */ /* 0x010fc600078e3cff */
[----:B------:R0:W-:Y:S04]  /*0960*/  STG.E.U8 desc[UR4][R20.64], R25 ;  /* 0x0000001914007986 */ /* 0x0001e8000c101104 */
[----:B------:R0:W-:Y:S01]  /*0970*/  STG.E.U8 desc[UR4][R22.64], R29 ;  /* 0x0000001d16007986 */ /* 0x0001e2000c101104 */
[----:B------:R-:W-:-:S03]  /*0980*/  LOP3.LUT R15, R13, R18, RZ, 0x3c, !PT ;  /* 0x000000120d0f7212 */ /* 0x000fc600078e3cff */
[----:B------:R0:W-:Y:S04]  /*0990*/  STG.E.U8 desc[UR4][R8.64], R13 ;  /* 0x0000000d08007986 */ /* 0x0001e8000c101104 */
[----:B------:R0:W-:Y:S01]  /*09a0*/  STG.E.U8 desc[UR4][R16.64], R15 ;  /* 0x0000000f10007986 */ /* 0x0001e2000c101104 */
[----:B------:R-:W-:Y:S01]  /*09b0*/  PRMT R12, R15, 0x7610, R12 ;  /* 0x000076100f0c7816 */ /* 0x000fe2000000000c */
[----:B------:R-:W-:Y:S06]  /*09c0*/  @P1 BRA `(.L_x_47) ;  /* 0xfffffff800241947 */ /* 0x000fec000383ffff */
.L_x_46:
[----:B------:R-:W-:Y:S05]  /*09d0*/  @!P0 EXIT ;  /* 0x000000000000894d */ /* 0x000fea0003800000 */
[----:B------:R-:W-:Y:S02]  /*09e0*/  ISETP.GE.U32.AND P1, PT, R2, 0x8, PT ;  /* 0x000000080200780c */ /* 0x000fe40003f26070 */
[----:B0-----:R-:W-:-:S04]  /*09f0*/  LOP3.LUT R24, R0, 0x7, RZ, 0xc0, !PT ;  /* 0x0000000700187812 */ /* 0x001fc800078ec0ff */
[----:B------:R-:W-:-:S07]  /*0a00*/  ISETP.NE.AND P0, PT, R24, RZ, PT ;  /* 0x000000ff1800720c */ /* 0x000fce0003f05270 */
[----:B------:R-:W-:Y:S06]  /*0a10*/  @!P1 BRA `(.L_x_48) ;  /* 0x0000000000f89947 */ /* 0x000fec0003800000 */
[--C-:B------:R-:W-:Y:S01]  /*0a20*/  IMAD.IADD R4, R4, 0x1, R5.reuse ;  /* 0x0000000104047824 */ /* 0x100fe200078e0205 */
[----:B------:R-:W-:-:S04]  /*0a30*/  SHF.R.S32.HI R13, RZ, 0x1f, R5 ;  /* 0x0000001fff0d7819 */ /* 0x000fc80000011405 */
[----:B------:R-:W-:Y:S02]  /*0a40*/  SHF.R.S32.HI R9, RZ, 0x1f, R4 ;  /* 0x0000001fff097819 */ /* 0x000fe40000011404 */
[----:B------:R-:W-:-:S04]  /*0a50*/  IADD3 R6, P1, PT, R4, UR8, RZ ;  /* 0x0000000804067c10 */ /* 0x000fc8000ff3e0ff */
[----:B------:R-:W-:Y:S02]  /*0a60*/  IADD3.X R7, PT, PT, R9, UR9, RZ, P1, !PT ;  /* 0x0000000909077c10 */ /* 0x000fe40008ffe4ff */
[----:B------:R-:W-:-:S05]  /*0a70*/  IADD3 R10, P1, PT, R5, R6, RZ ;  /* 0x00000006050a7210 */ /* 0x000fca0007f3e0ff */
[----:B------:R-:W-:Y:S01]  /*0a80*/  IMAD.X R11, R13, 0x1, R7, P1 ;  /* 0x000000010d0b7824 */ /* 0x000fe200008e0607 */
[----:B------:R-:W-:Y:S01]  /*0a90*/  IADD3 R26, P1, PT, R5, R10, RZ ;  /* 0x0000000a051a7210 */ /* 0x000fe20007f3e0ff */
[----:B------:R-:W2:Y:S04]  /*0aa0*/  LDG.E.U8.CONSTANT R7, desc[UR4][R6.64] ;  /* 0x0000000406077981 */ /* 0x000ea8000c1e9100 */
[----:B------:R-:W-:Y:S01]  /*0ab0*/  IMAD.X R27, R13, 0x1, R11, P1 ;  /* 0x000000010d1b7824 */ /* 0x000fe200008e060b */
[----:B------:R-:W-:Y:S01]  /*0ac0*/  IADD3 R2, P1, PT, R5, R26, RZ ;  /* 0x0000001a05027210 */ /* 0x000fe20007f3e0ff */
[----:B------:R-:W3:Y:S04]  /*0ad0*/  LDG.E.U8.CONSTANT R11, desc[UR4][R10.64] ;  /* 0x000000040a0b7981 */ /* 0x000ee8000c1e9100 */
[----:B------:R-:W-:Y:S01]  /*0ae0*/  IMAD.X R3, R13, 0x1, R27, P1 ;  /* 0x000000010d037824 */ /* 0x000fe200008e061b */
[----:B------:R-:W-:Y:S01]  /*0af0*/  IADD3 R28, P1, PT, R5, R2, RZ ;  /* 0x00000002051c7210 */ /* 0x000fe20007f3e0ff */
[----:B------:R-:W4:Y:S04]  /*0b00*/  LDG.E.U8.CONSTANT R20, desc[UR4][R26.64] ;  /* 0x000000041a147981 */ /* 0x000f28000c1e9100 */
[----:B------:R-:W-:Y:S01]  /*0b10*/  IMAD.X R29, R13, 0x1, R3, P1 ;  /* 0x000000010d1d7824 */ /* 0x000fe200008e0603 */
[----:B------:R-:W-:Y:S01]  /*0b20*/  IADD3 R22, P1, PT, R5, R28, RZ ;  /* 0x0000001c05167210 */ /* 0x000fe20007f3e0ff */
[----:B------:R0:W5:Y:S04]  /*0b30*/  LDG.E.U8.CONSTANT R19, desc[UR4][R2.64] ;  /* 0x0000000402137981 */ /* 0x000168000c1e9100 */
[----:B------:R-:W-:Y:S01]  /*0b40*/  IMAD.X R23, R13, 0x1, R29, P1 ;  /* 0x000000010d177824 */ /* 0x000fe200008e061d */
[----:B------:R-:W-:Y:S01]  /*0b50*/  IADD3 R14, P1, PT, R5, R22, RZ ;  /* 0x00000016050e7210 */ /* 0x000fe20007f3e0ff */
[----:B------:R-:W5:Y:S04]  /*0b60*/  LDG.E.U8.CONSTANT R18, desc[UR4][R28.64] ;  /* 0x000000041c127981 */ /* 0x000f68000c1e9100 */
[----:B------:R-:W-:Y:S01]  /*0b70*/  IMAD.X R15, R13, 0x1, R23, P1 ;  /* 0x000000010d0f7824 */ /* 0x000fe200008e0617 */
[----:B------:R-:W-:Y:S01]  /*0b80*/  IADD3 R16, P1, PT, R5, R14, RZ ;  /* 0x0000000e05107210 */ /* 0x000fe20007f3e0ff */
[----:B------:R3:W5:Y:S04]  /*0b90*/  LDG.E.U8.CONSTANT R21, desc[UR4][R22.64] ;  /* 0x0000000416157981 */ /* 0x000768000c1e9100 */
[----:B------:R-:W-:Y:S01]  /*0ba0*/  IMAD.X R17, R13, 0x1, R15, P1 ;  /* 0x000000010d117824 */ /* 0x000fe200008e060f */
[----:B------:R1:W5:Y:S04]  /*0bb0*/  LDG.E.U8.CONSTANT R25, desc[UR4][R14.64] ;  /* 0x000000040e197981 */ /* 0x000368000c1e9100 */
[----:B------:R4:W5:Y:S01]  /*0bc0*/  LDG.E.U8.CONSTANT R26, desc[UR4][R16.64] ;  /* 0x00000004101a7981 */ /* 0x000962000c1e9100 */
[----:B------:R-:W-:-:S04]  /*0bd0*/  IADD3 R8, P1, PT, R4, UR10, RZ ;  /* 0x0000000a04087c10 */ /* 0x000fc8000ff3e0ff */
[----:B------:R-:W-:Y:S02]  /*0be0*/  IADD3.X R9, PT, PT, R9, UR11, RZ, P1, !PT ;  /* 0x0000000b09097c10 */ /* 0x000fe40008ffe4ff */
[----:B0-----:R-:W-:-:S05]  /*0bf0*/  IADD3 R2, P1, PT, R5, R8, RZ ;  /* 0x0000000805027210 */ /* 0x001fca0007f3e0ff */
[----:B------:R-:W-:Y:S01]  /*0c00*/  IMAD.X R3, R13, 0x1, R9, P1 ;  /* 0x000000010d037824 */ /* 0x000fe200008e0609 */
[C---:B------:R-:W-:Y:S01]  /*0c10*/  IADD3 R6, P1, PT, R5.reuse, R2, RZ ;  /* 0x0000000205067210 */ /* 0x040fe20007f3e0ff */
[----:B------:R-:W-:-:S04]  /*0c20*/  IMAD R4, R5, 0x4, R4 ;  /* 0x0000000405047824 */ /* 0x000fc800078e0204 */
[----:B------:R-:W-:-:S04]  /*0c30*/  IMAD R4, R5, 0x2, R4 ;  /* 0x0000000205047824 */ /* 0x000fc800078e0204 */
[----:B------:R-:W-:Y:S01]  /*0c40*/  IMAD.IADD R4, R4, 0x1, R5 ;  /* 0x0000000104047824 */ /* 0x000fe200078e0205 */
[----:B--2---:R-:W-:Y:S01]  /*0c50*/  LOP3.LUT R12, R12, R7, RZ, 0x3c, !PT ;  /* 0x000000070c0c7212 */ /* 0x004fe200078e3cff */
[----:B------:R-:W-:Y:S01]  /*0c60*/  IMAD.X R7, R13, 0x1, R3, P1 ;  /* 0x000000010d077824 */ /* 0x000fe200008e0603 */
[----:B------:R-:W-:Y:S02]  /*0c70*/  IADD3 R10, P1, PT, R5, R6, RZ ;  /* 0x00000006050a7210 */ /* 0x000fe40007f3e0ff */
[----:B---3--:R-:W-:-:S03]  /*0c80*/  LOP3.LUT R23, R12, R11, RZ, 0x3c, !PT ;  /* 0x0000000b0c177212 */ /* 0x008fc600078e3cff */
[----:B------:R-:W-:Y:S01]  /*0c90*/  IMAD.X R11, R13, 0x1, R7, P1 ;  /* 0x000000010d0b7824 */ /* 0x000fe200008e0607 */
[----:B-1----:R-:W-:Y:S02]  /*0ca0*/  IADD3 R14, P1, PT, R5, R10, RZ ;  /* 0x0000000a050e7210 */ /* 0x002fe40007f3e0ff */
[----:B----4-:R-:W-:-:S03]  /*0cb0*/  LOP3.LUT R20, R23, R20, RZ, 0x3c, !PT ;  /* 0x0000001417147212 */ /* 0x010fc600078e3cff */
[----:B------:R-:W-:Y:S01]  /*0cc0*/  IMAD.X R15, R13, 0x1, R11, P1 ;  /* 0x000000010d0f7824 */ /* 0x000fe200008e060b */
[----:B------:R-:W-:Y:S02]  /*0cd0*/  IADD3 R16, P1, PT, R5, R14, RZ ;  /* 0x0000000e05107210 */ /* 0x000fe40007f3e0ff */
[----:B-----5:R-:W-:Y:S01]  /*0ce0*/  LOP3.LUT R19, R20, R19, RZ, 0x3c, !PT ;  /* 0x0000001314137212 */ /* 0x020fe200078e3cff */
[----:B------:R0:W-:Y:S02]  /*0cf0*/  STG.E.U8 desc[UR4][R8.64], R12 ;  /* 0x0000000c08007986 */ /* 0x0001e4000c101104 */
[----:B------:R-:W-:Y:S01]  /*0d00*/  IMAD.X R17, R13, 0x1, R15, P1 ;  /* 0x000000010d117824 */ /* 0x000fe200008e060f */
[----:B------:R-:W-:Y:S01]  /*0d10*/  LOP3.LUT R18, R19, R18, RZ, 0x3c, !PT ;  /* 0x0000001213127212 */ /* 0x000fe200078e3cff */
[----:B------:R1:W-:Y:S01]  /*0d20*/  STG.E.U8 desc[UR4][R2.64], R23 ;  /* 0x0000001702007986 */ /* 0x0003e2000c101104 */
[----:B0-----:R-:W-:Y:S02]  /*0d30*/  IADD3 R8, P1, PT, R5, R16, RZ ;  /* 0x0000001005087210 */ /* 0x001fe40007f3e0ff */
[----:B------:R-:W-:-:S03]  /*0d40*/  LOP3.LUT R21, R18, R21, RZ, 0x3c, !PT ;  /* 0x0000001512157212 */ /* 0x000fc600078e3cff */
[----:B------:R-:W-:Y:S01]  /*0d50*/  IMAD.X R9, R13, 0x1, R17, P1 ;  /* 0x000000010d097824 */ /* 0x000fe200008e0611 */
[----:B-1----:R-:W-:Y:S02]  /*0d60*/  IADD3 R2, P1, PT, R5, R8, RZ ;  /* 0x0000000805027210 */ /* 0x002fe40007f3e0ff */
[----:B------:R-:W-:Y:S01]  /*0d70*/  LOP3.LUT R25, R21, R25, RZ, 0x3c, !PT ;  /* 0x0000001915197212 */ /* 0x000fe200078e3cff */
[----:B------:R0:W-:Y:S02]  /*0d80*/  STG.E.U8 desc[UR4][R6.64], R20 ;  /* 0x0000001406007986 */ /* 0x0001e4000c101104 */
[----:B------:R-:W-:Y:S02]  /*0d90*/  IMAD.X R3, R13, 0x1, R9, P1 ;  /* 0x000000010d037824 */ /* 0x000fe400008e0609 */
[----:B------:R1:W-:Y:S04]  /*0da0*/  STG.E.U8 desc[UR4][R10.64], R19 ;  /* 0x000000130a007986 */ /* 0x0003e8000c101104 */
[----:B------:R1:W-:Y:S01]  /*0db0*/  STG.E.U8 desc[UR4][R14.64], R18 ;  /* 0x000000120e007986 */ /* 0x0003e2000c101104 */
[----:B0-----:R-:W-:-:S03]  /*0dc0*/  LOP3.LUT R7, R25, R26, RZ, 0x3c, !PT ;  /* 0x0000001a19077212 */ /* 0x001fc600078e3cff */
[----:B------:R1:W-:Y:S04]  /*0dd0*/  STG.E.U8 desc[UR4][R16.64], R21 ;  /* 0x0000001510007986 */ /* 0x0003e8000c101104 */
[----:B------:R1:W-:Y:S04]  /*0de0*/  STG.E.U8 desc[UR4][R8.64], R25 ;  /* 0x0000001908007986 */ /* 0x0003e8000c101104 */
[----:B------:R1:W-:Y:S02]  /*0df0*/  STG.E.U8 desc[UR4][R2.64], R7 ;  /* 0x0000000702007986 */ /* 0x0003e4000c101104 */
.L_x_48:
[----:B------:R-:W-:Y:S05]  /*0e00*/  @!P0 EXIT ;  /* 0x000000000000894d */ /* 0x000fea0003800000 */
[----:B------:R-:W-:Y:S02]  /*0e10*/  ISETP.GE.U32.AND P1, PT, R24, 0x4, PT ;  /* 0x000000041800780c */ /* 0x000fe40003f26070 */
[----:B------:R-:W-:-:S04]  /*0e20*/  LOP3.LUT R0, R0, 0x3, RZ, 0xc0, !PT ;  /* 0x0000000300007812 */ /* 0x000fc800078ec0ff */
[----:B------:R-:W-:-:S07]  /*0e30*/  ISETP.NE.AND P0, PT, R0, RZ, PT ;  /* 0x000000ff0000720c */ /* 0x000fce0003f05270 */
[----:B------:R-:W-:Y:S06]  /*0e40*/  @!P1 BRA `(.L_x_49) ;  /* 0x00000000008c9947 */ /* 0x000fec0003800000 */
[C-C-:B-1----:R-:W-:Y:S01]  /*0e50*/  IMAD.IADD R2, R4.reuse, 0x1, R5.reuse ;  /* 0x0000000104027824 */ /* 0x142fe200078e0205 */
[----:B------:R-:W-:Y:S02]  /*0e60*/  IADD3 R6, P1, PT, R4, UR10, RZ ;  /* 0x0000000a04067c10 */ /* 0x000fe4000ff3e0ff */
[----:B------:R-:W-:Y:S02]  /*0e70*/  SHF.R.S32.HI R3, RZ, 0x1f, R5 ;  /* 0x0000001fff037819 */ /* 0x000fe40000011405 */
[----:B------:R-:W-:Y:S02]  /*0e80*/  IADD3 R10, P2, PT, R2, UR8, RZ ;  /* 0x00000008020a7c10 */ /* 0x000fe4000ff5e0ff */
[----:B------:R-:W-:Y:S02]  /*0e90*/  LEA.HI.X.SX32 R7, R4, UR11, 0x1, P1 ;  /* 0x0000000b04077c11 */ /* 0x000fe400088f0eff */
[----:B------:R-:W-:Y:S02]  /*0ea0*/  LEA.HI.X.SX32 R11, R2, UR9, 0x1, P2 ;  /* 0x00000009020b7c11 */ /* 0x000fe400090f0eff */
[----:B------:R-:W-:Y:S01]  /*0eb0*/  IADD3 R12, P1, PT, R5, R10, RZ ;  /* 0x0000000a050c7210 */ /* 0x000fe20007f3e0ff */
[----:B------:R0:W2:Y:S04]  /*0ec0*/  LDG.E.U8 R4, desc[UR4][R6.64] ;  /* 0x0000000406047981 */ /* 0x0000a8000c1e1100 */
[----:B------:R-:W-:Y:S01]  /*0ed0*/  IMAD.X R13, R3, 0x1, R11, P1 ;  /* 0x00000001030d7824 */ /* 0x000fe200008e060b */
[----:B------:R-:W-:Y:S01]  /*0ee0*/  IADD3 R14, P1, PT, R5, R12, RZ ;  /* 0x0000000c050e7210 */ /* 0x000fe20007f3e0ff */
[----:B------:R1:W2:Y:S04]  /*0ef0*/  LDG.E.U8.CONSTANT R19, desc[UR4][R10.64] ;  /* 0x000000040a137981 */ /* 0x0002a8000c1e9100 */
[----:B------:R-:W-:Y:S01]  /*0f00*/  IMAD.X R15, R3, 0x1, R13, P1 ;  /* 0x00000001030f7824 */ /* 0x000fe200008e060d */
[----:B------:R-:W-:Y:S01]  /*0f10*/  IADD3 R16, P1, PT, R5, R14, RZ ;  /* 0x0000000e05107210 */ /* 0x000fe20007f3e0ff */
[----:B------:R-:W3:Y:S04]  /*0f20*/  LDG.E.U8.CONSTANT R12, desc[UR4][R12.64] ;  /* 0x000000040c0c7981 */ /* 0x000ee8000c1e9100 */
[----:B------:R-:W-:Y:S01]  /*0f30*/  IMAD.X R17, R3, 0x1, R15, P1 ;  /* 0x0000000103117824 */ /* 0x000fe200008e060f */
[----:B------:R-:W4:Y:S04]  /*0f40*/  LDG.E.U8.CONSTANT R14, desc[UR4][R14.64] ;  /* 0x000000040e0e7981 */ /* 0x000f28000c1e9100 */
[----:B------:R-:W5:Y:S01]  /*0f50*/  LDG.E.U8.CONSTANT R16, desc[UR4][R16.64] ;  /* 0x0000000410107981 */ /* 0x000f62000c1e9100 */
[C---:B------:R-:W-:Y:S01]  /*0f60*/  IADD3 R8, P1, PT, R5.reuse, R6, RZ ;  /* 0x0000000605087210 */ /* 0x040fe20007f3e0ff */
[----:B------:R-:W-:-:S04]  /*0f70*/  IMAD R2, R5, 0x2, R2 ;  /* 0x0000000205027824 */ /* 0x000fc800078e0202 */
[----:B------:R-:W-:Y:S01]  /*0f80*/  IMAD.X R9, R3, 0x1, R7, P1 ;  /* 0x0000000103097824 */ /* 0x000fe200008e0607 */
[----:B0-----:R-:W-:-:S05]  /*0f90*/  IADD3 R6, P1, PT, R5, R8, RZ ;  /* 0x0000000805067210 */ /* 0x001fca0007f3e0ff */
[----:B------:R-:W-:Y:S01]  /*0fa0*/  IMAD.X R7, R3, 0x1, R9, P1 ;  /* 0x0000000103077824 */ /* 0x000fe200008e0609 */
[----:B-1----:R-:W-:-:S05]  /*0fb0*/  IADD3 R10, P1, PT, R5, R6, RZ ;  /* 0x00000006050a7210 */ /* 0x002fca0007f3e0ff */
[----:B------:R-:W-:Y:S01]  /*0fc0*/  IMAD.X R11, R3, 0x1, R7, P1 ;  /* 0x00000001030b7824 */ /* 0x000fe200008e0607 */
[----:B--2---:R-:W-:Y:S01]  /*0fd0*/  LOP3.LUT R19, R4, R19, RZ, 0x3c, !PT ;  /* 0x0000001304137212 */ /* 0x004fe200078e3cff */
[----:B------:R-:W-:-:S04]  /*0fe0*/  IMAD.IADD R4, R2, 0x1, R5 ;  /* 0x0000000102047824 */ /* 0x000fc800078e0205 */
[----:B------:R0:W-:Y:S01]  /*0ff0*/  STG.E.U8 desc[UR4][R8.64], R19 ;  /* 0x0000001308007986 */ /* 0x0001e2000c101104 */
[----:B---3--:R-:W-:Y:S02]  /*1000*/  LOP3.LUT R21, R19, R12, RZ, 0x3c, !PT ;  /* 0x0000000c13157212 */ /* 0x008fe400078e3cff */
[----:B------:R-:W-:Y:S02]  /*1010*/  IADD3 R12, P1, PT, R5, R10, RZ ;  /* 0x0000000a050c7210 */ /* 0x000fe40007f3e0ff */
[----:B----4-:R-:W-:Y:S01]  /*1020*/  LOP3.LUT R15, R21, R14, RZ, 0x3c, !PT ;  /* 0x0000000e150f7212 */ /* 0x010fe200078e3cff */
[----:B------:R0:W-:Y:S02]  /*1030*/  STG.E.U8 desc[UR4][R6.64], R21 ;  /* 0x0000001506007986 */ /* 0x0001e4000c101104 */
[----:B------:R-:W-:Y:S01]  /*1040*/  IMAD.X R13, R3, 0x1, R11, P1 ;  /* 0x00000001030d7824 */ /* 0x000fe200008e060b */
[----:B-----5:R-:W-:Y:S01]  /*1050*/  LOP3.LUT R3, R15, R16, RZ, 0x3c, !PT ;  /* 0x000000100f037212 */ /* 0x020fe200078e3cff */
[----:B------:R0:W-:Y:S04]  /*1060*/  STG.E.U8 desc[UR4][R10.64], R15 ;  /* 0x0000000f0a007986 */ /* 0x0001e8000c101104 */
[----:B------:R0:W-:Y:S02]  /*1070*/  STG.E.U8 desc[UR4][R12.64], R3 ;  /* 0x000000030c007986 */ /* 0x0001e4000c101104 */
.L_x_49:
[----:B------:R-:W-:Y:S05]  /*1080*/  @!P0 EXIT ;  /* 0x000000000000894d */ /* 0x000fea0003800000 */
[----:B-1----:R-:W-:-:S04]  /*1090*/  IADD3 R2, P0, PT, R4, UR10, RZ ;  /* 0x0000000a04027c10 */ /* 0x002fc8000ff1e0ff */
[----:B0-----:R-:W-:-:S05]  /*10a0*/  LEA.HI.X.SX32 R3, R4, UR11, 0x1, P0 ;  /* 0x0000000b04037c11 */ /* 0x001fca00080f0eff */
[----:B------:R0:W5:Y:S01]  /*10b0*/  LDG.E.U8 R8, desc[UR4][R2.64] ;  /* 0x0000000402087981 */ /* 0x000162000c1e1100 */
[----:B------:R-:W-:Y:S02]  /*10c0*/  IMAD.MOV R0, RZ, RZ, -R0 ;  /* 0x000000ffff007224 */ /* 0x000fe400078e0a00 */
[----:B------:R-:W-:-:S07]  /*10d0*/  IMAD.IADD R4, R4, 0x1, R5 ;  /* 0x0000000104047824 */ /* 0x000fce00078e0205 */
.L_x_50:
[----:B-1----:R-:W-:Y:S02]  /*10e0*/  SHF.R.S32.HI R7, RZ, 0x1f, R4 ;  /* 0x0000001fff077819 */ /* 0x002fe40000011404 */
[----:B0-----:R-:W-:-:S04]  /*10f0*/  IADD3 R2, P0, PT, R4, UR8, RZ ;  /* 0x0000000804027c10 */ /* 0x001fc8000ff1e0ff */
        /* <DEDUP_REMOVED lines=12> */
.L_x_51:
        /* <DEDUP_REMOVED lines=12> */
.L_x_67:


//--------------------- .text._Z7DIFF_TDPKhPhPKdS3_id --------------------------
	.section	.text._Z7DIFF_TDPKhPhPKdS3_id,"ax",@progbits
	.align	128
        .global         _Z7DIFF_TDPKhPhPKdS3_id
        .type           _Z7DIFF_TDPKhPhPKdS3_id,@function
        .size           _Z7DIFF_TDPKhPhPKdS3_id,(.L_x_68 - _Z7DIFF_TDPKhPhPKdS3_id)
        .other          _Z7DIFF_TDPKhPhPKdS3_id,@"STO_CUDA_ENTRY STV_DEFAULT"
_Z7DIFF_TDPKhPhPKdS3_id:
.text._Z7DIFF_TDPKhPhPKdS3_id:
[----:B------:R-:W-:Y:S08]  /*0000*/  LDC R1, c[0x0][0x37c] ;  /* 0x0000df00ff017b82 */ /* 0x000ff00000000800 */
[----:B------:R-:W0:Y:S01]  /*0010*/  LDC R0, c[0x0][0x3a0] ;  /* 0x0000e800ff007b82 */ /* 0x000e220000000800 */
[----:B------:R-:W1:Y:S01]  /*0020*/  LDCU UR4, c[0x0][0x370] ;  /* 0x00006e00ff0477ac */ /* 0x000e620008000800 */
[----:B------:R-:W2:Y:S01]  /*0030*/  S2R R7, SR_CTAID.X ;  /* 0x0000000000077919 */ /* 0x000ea20000002500 */
[----:B------:R-:W3:Y:S05]  /*0040*/  S2R R5, SR_TID.X ;  /* 0x0000000000057919 */ /* 0x000eea0000002100 */
[----:B------:R-:W1:Y:S08]  /*0050*/  LDC R4, c[0x0][0x360] ;  /* 0x0000d800ff047b82 */ /* 0x000e700000000800 */
[----:B------:R-:W4:Y:S08]  /*0060*/  LDC.64 R14, c[0x0][0x398] ;  /* 0x0000e600ff0e7b82 */ /* 0x000f300000000a00 */
[----:B------:R-:W2:Y:S01]  /*0070*/  LDC.64 R12, c[0x0][0x390] ;  /* 0x0000e400ff0c7b82 */ /* 0x000ea20000000a00 */
[----:B0-----:R-:W-:Y:S01]  /*0080*/  ISETP.GE.AND P0, PT, R0, 0x1, PT ;  /* 0x000000010000780c */ /* 0x001fe20003f06270 */
[----:B-1----:R-:W-:-:S12]  /*0090*/  IMAD R2, R4, UR4, RZ ;  /* 0x0000000404027c24 */ /* 0x002fd8000f8e02ff */
[----:B---3--:R-:W-:Y:S05]  /*00a0*/  @!P0 EXIT ;  /* 0x000000000000894d */ /* 0x008fea0003800000 */
[----:B------:R-:W0:Y:S01]  /*00b0*/  LDCU.64 UR4, c[0x0][0x358] ;  /* 0x00006b00ff0477ac */ /* 0x000e220008000a00 */
[C---:B------:R-:W-:Y:S01]  /*00c0*/  ISETP.GE.U32.AND P1, PT, R0.reuse, 0x8, PT ;  /* 0x000000080000780c */ /* 0x040fe20003f26070 */
[----:B--2-4-:R-:W-:Y:S01]  /*00d0*/  IMAD.WIDE.U32 R14, R7, 0x8, R14 ;  /* 0x00000008070e7825 */ /* 0x014fe200078e000e */
[----:B------:R-:W-:-:S03]  /*00e0*/  LOP3.LUT R3, R0, 0x7, RZ, 0xc0, !PT ;  /* 0x0000000700037812 */ /* 0x000fc600078ec0ff */
[----:B------:R-:W-:Y:S01]  /*00f0*/  IMAD.WIDE.U32 R12, R7, 0x8, R12 ;  /* 0x00000008070c7825 */ /* 0x000fe200078e000c */
[----:B------:R-:W-:-:S03]  /*0100*/  ISETP.NE.AND P0, PT, R3, RZ, PT ;  /* 0x000000ff0300720c */ /* 0x000fc60003f05270 */
[----:B------:R-:W-:Y:S01]  /*0110*/  IMAD R5, R7, R4, R5 ;  /* 0x0000000407057224 */ /* 0x000fe200078e0205 */
[----:B0-----:R-:W5:Y:S04]  /*0120*/  LDG.E.64.CONSTANT R14, desc[UR4][R14.64] ;  /* 0x000000040e0e7981 */ /* 0x001f68000c1e9b00 */
[----:B------:R-:W5:Y:S01]  /*0130*/  LDG.E.64.CONSTANT R12, desc[UR4][R12.64] ;  /* 0x000000040c0c7981 */ /* 0x000f62000c1e9b00 */
[----:B------:R-:W-:Y:S05]  /*0140*/  @!P1 BRA `(.L_x_52) ;  /* 0x0000000800909947 */ /* 0x000fea0003800000 */
[----:B------:R-:W-:Y:S01]  /*0150*/  LOP3.LUT R22, R0, 0x7ffffff8, RZ, 0xc0, !PT ;  /* 0x7ffffff800167812 */ /* 0x000fe200078ec0ff */
[----:B------:R-:W0:Y:S01]  /*0160*/  LDCU.64 UR6, c[0x0][0x3a8] ;  /* 0x00007500ff0677ac */ /* 0x000e220008000a00 */
[----:B------:R-:W-:-:S03]  /*0170*/  SHF.R.S32.HI R7, RZ, 0x1f, R2 ;  /* 0x0000001fff077819 */ /* 0x000fc60000011402 */
[----:B------:R-:W-:Y:S01]  /*0180*/  IMAD.MOV R22, RZ, RZ, -R22 ;  /* 0x000000ffff167224 */ /* 0x000fe200078e0a16 */
[----:B------:R-:W1:Y:S06]  /*0190*/  LDCU.128 UR8, c[0x0][0x380] ;  /* 0x00007000ff0877ac */ /* 0x000e6c0008000c00 */
.L_x_53:
[----:B------:R-:W-:Y:S02]  /*01a0*/  SHF.R.S32.HI R6, RZ, 0x1f, R5 ;  /* 0x0000001fff067819 */ /* 0x000fe40000011405 */
[----:B-1----:R-:W-:-:S04]  /*01b0*/  IADD3 R18, P1, PT, R5, UR8, RZ ;  /* 0x0000000805127c10 */ /* 0x002fc8000ff3e0ff */
[----:B------:R-:W-:-:S05]  /*01c0*/  IADD3.X R19, PT, PT, R6, UR9, RZ, P1, !PT ;  /* 0x0000000906137c10 */ /* 0x000fca0008ffe4ff */
[----:B--2---:R1:W2:Y:S01]  /*01d0*/  LDG.E.U8.CONSTANT R26, desc[UR4][R18.64] ;  /* 0x00000004121a7981 */ /* 0x0042a2000c1e9100 */
[----:B------:R-:W-:Y:S01]  /*01e0*/  IMAD.MOV.U32 R8, RZ, RZ, 0x0 ;  /* 0x00000000ff087424 */ /* 0x000fe200078e00ff */
[----:B------:R-:W-:Y:S01]  /*01f0*/  IADD3 R10, P1, PT, R2, R18, RZ ;  /* 0x00000012020a7210 */ /* 0x000fe20007f3e0ff */
[----:B------:R-:W-:-:S04]  /*0200*/  IMAD.MOV.U32 R9, RZ, RZ, 0x3ff00000 ;  /* 0x3ff00000ff097424 */ /* 0x000fc800078e00ff */
[----:B------:R-:W-:Y:S02]  /*0210*/  IMAD.X R11, R7, 0x1, R19, P1 ;  /* 0x00000001070b7824 */ /* 0x000fe400008e0613 */
[----:B-----5:R-:W-:-:S03]  /*0220*/  DFMA R16, R14, 3, R8 ;  /* 0x400800000e10782b */ /* 0x020fc60000000008 */
[----:B------:R3:W4:Y:S05]  /*0230*/  LDG.E.U8.CONSTANT R4, desc[UR4][R10.64] ;  /* 0x000000040a047981 */ /* 0x00072a000c1e9100 */
[----:B0-----:R-:W-:-:S08]  /*0240*/  DMUL R16, R16, UR6 ;  /* 0x0000000610107c28 */ /* 0x001fd00008000000 */
[----:B------:R-:W-:Y:S02]  /*0250*/  DMUL R20, R16, R12 ;  /* 0x0000000c10147228 */ /* 0x000fe40000000000 */
[----:B------:R-:W-:-:S08]  /*0260*/  DADD R12, -R12, 1 ;  /* 0x3ff000000c0c7429 */ /* 0x000fd00000000100 */
[----:B------:R-:W-:-:S08]  /*0270*/  DMUL R20, R20, R12 ;  /* 0x0000000c14147228 */ /* 0x000fd00000000000 */
[C---:B------:R-:W-:Y:S02]  /*0280*/  DFMA R12, R20.reuse, 3, R8 ;  /* 0x40080000140c782b */ /* 0x040fe40000000008 */
[C---:B------:R-:W-:Y:S02]  /*0290*/  DADD R24, -R20.reuse, 1 ;  /* 0x3ff0000014187429 */ /* 0x040fe40000000100 */
[----:B------:R-:W-:-:S04]  /*02a0*/  DMUL R28, R20, 256 ;  /* 0x40700000141c7828 */ /* 0x000fc80000000000 */
[----:B------:R-:W-:Y:S02]  /*02b0*/  DMUL R12, R12, UR6 ;  /* 0x000000060c0c7c28 */ /* 0x000fe40008000000 */
[----:B------:R-:W2:Y:S06]  /*02c0*/  F2I.U32.F64.TRUNC R27, R28 ;  /* 0x0000001c001b7311 */ /* 0x000eac000030d000 */
[----:B------:R-:W-:Y:S02]  /*02d0*/  DMUL R16, R12, R14 ;  /* 0x0000000e0c107228 */ /* 0x000fe40000000000 */
[----:B------:R-:W-:-:S08]  /*02e0*/  DADD R14, -R14, 1 ;  /* 0x3ff000000e0e7429 */ /* 0x000fd00000000100 */
[----:B------:R-:W-:-:S08]  /*02f0*/  DMUL R16, R16, R14 ;  /* 0x0000000e10107228 */ /* 0x000fd00000000000 */
[----:B------:R-:W-:-:S08]  /*0300*/  DFMA R12, R16, 3, R8 ;  /* 0x40080000100c782b */ /* 0x000fd00000000008 */
[----:B------:R-:W-:-:S08]  /*0310*/  DMUL R12, R12, UR6 ;  /* 0x000000060c0c7c28 */ /* 0x000fd00008000000 */
[----:B------:R-:W-:Y:S01]  /*0320*/  DMUL R12, R20, R12 ;  /* 0x0000000c140c7228 */ /* 0x000fe20000000000 */
[----:B------:R-:W-:-:S04]  /*0330*/  IADD3 R20, P1, PT, R5, UR10, RZ ;  /* 0x0000000a05147c10 */ /* 0x000fc8000ff3e0ff */
[----:B------:R-:W-:-:S03]  /*0340*/  IADD3.X R21, PT, PT, R6, UR11, RZ, P1, !PT ;  /* 0x0000000b06157c10 */ /* 0x000fc60008ffe4ff */
[----:B------:R-:W-:-:S08]  /*0350*/  DMUL R24, R12, R24 ;  /* 0x000000180c187228 */ /* 0x000fd00000000000 */
[C---:B------:R-:W-:Y:S02]  /*0360*/  DFMA R12, R24.reuse, 3, R8 ;  /* 0x40080000180c782b */ /* 0x040fe40000000008 */
[----:B------:R-:W-:-:S06]  /*0370*/  DADD R14, -R24, 1 ;  /* 0x3ff00000180e7429 */ /* 0x000fcc0000000100 */
[----:B------:R-:W-:-:S08]  /*0380*/  DMUL R12, R12, UR6 ;  /* 0x000000060c0c7c28 */ /* 0x000fd00008000000 */
[C---:B------:R-:W-:Y:S02]  /*0390*/  DMUL R12, R16.reuse, R12 ;  /* 0x0000000c100c7228 */ /* 0x040fe40000000000 */
[----:B------:R-:W-:-:S08]  /*03a0*/  DADD R16, -R16, 1 ;  /* 0x3ff0000010107429 */ /* 0x000fd00000000100 */
[----:B------:R-:W-:-:S08]  /*03b0*/  DMUL R16, R12, R16 ;  /* 0x000000100c107228 */ /* 0x000fd00000000000 */
[----:B------:R-:W-:-:S08]  /*03c0*/  DFMA R12, R16, 3, R8 ;  /* 0x40080000100c782b */ /* 0x000fd00000000008 */
[----:B------:R-:W-:-:S08]  /*03d0*/  DMUL R12, R12, UR6 ;  /* 0x000000060c0c7c28 */ /* 0x000fd00008000000 */
[C---:B------:R-:W-:Y:S02]  /*03e0*/  DMUL R12, R24.reuse, R12 ;  /* 0x0000000c180c7228 */ /* 0x040fe40000000000 */
[----:B------:R-:W-:-:S06]  /*03f0*/  DMUL R24, R24, 256 ;  /* 0x4070000018187828 */ /* 0x000fcc0000000000 */
[----:B------:R-:W-:Y:S01]  /*0400*/  DMUL R14, R12, R14 ;  /* 0x0000000e0c0e7228 */ /* 0x000fe20000000000 */
[----:B------:R0:W4:Y:S07]  /*0410*/  F2I.U32.F64.TRUNC R23, R24 ;  /* 0x0000001800177311 */ /* 0x00012e000030d000 */
[C---:B------:R-:W-:Y:S02]  /*0420*/  DFMA R12, R14.reuse, 3, R8 ;  /* 0x400800000e0c782b */ /* 0x040fe40000000008 */
[----:B-1----:R-:W-:-:S06]  /*0430*/  DADD R18, -R14, 1 ;  /* 0x3ff000000e127429 */ /* 0x002fcc0000000100 */
[----:B------:R-:W-:-:S08]  /*0440*/  DMUL R12, R12, UR6 ;  /* 0x000000060c0c7c28 */ /* 0x000fd00008000000 */
[C---:B------:R-:W-:Y:S02]  /*0450*/  DMUL R12, R16.reuse, R12 ;  /* 0x0000000c100c7228 */ /* 0x040fe40000000000 */
[----:B------:R-:W-:-:S08]  /*0460*/  DADD R16, -R16, 1 ;  /* 0x3ff0000010107429 */ /* 0x000fd00000000100 */
[----:B------:R-:W-:-:S08]  /*0470*/  DMUL R16, R12, R16 ;  /* 0x000000100c107228 */ /* 0x000fd00000000000 */
[----:B------:R-:W-:-:S08]  /*0480*/  DFMA R12, R16, 3, R8 ;  /* 0x40080000100c782b */ /* 0x000fd00000000008 */
[----:B------:R-:W-:-:S08]  /*0490*/  DMUL R12, R12, UR6 ;  /* 0x000000060c0c7c28 */ /* 0x000fd00008000000 */
[----:B------:R-:W-:-:S08]  /*04a0*/  DMUL R12, R14, R12 ;  /* 0x0000000c0e0c7228 */ /* 0x000fd00000000000 */
[----:B------:R-:W-:-:S08]  /*04b0*/  DMUL R18, R12, R18 ;  /* 0x000000120c127228 */ /* 0x000fd00000000000 */
[----:B------:R-:W-:-:S08]  /*04c0*/  DFMA R12, R18, 3, R8 ;  /* 0x40080000120c782b */ /* 0x000fd00000000008 */
[----:B------:R-:W-:-:S08]  /*04d0*/  DMUL R12, R12, UR6 ;  /* 0x000000060c0c7c28 */ /* 0x000fd00008000000 */
[C---:B------:R-:W-:Y:S02]  /*04e0*/  DMUL R12, R16.reuse, R12 ;  /* 0x0000000c100c7228 */ /* 0x040fe40000000000 */
[----:B------:R-:W-:-:S08]  /*04f0*/  DADD R16, -R16, 1 ;  /* 0x3ff0000010107429 */ /* 0x000fd00000000100 */
[----:B------:R-:W-:-:S08]  /*0500*/  DMUL R16, R12, R16 ;  /* 0x000000100c107228 */ /* 0x000fd00000000000 */
[----:B------:R-:W-:-:S08]  /*0510*/  DFMA R12, R16, 3, R8 ;  /* 0x40080000100c782b */ /* 0x000fd00000000008 */
[----:B------:R-:W-:Y:S01]  /*0520*/  DMUL R12, R12, UR6 ;  /* 0x000000060c0c7c28 */ /* 0x000fe20008000000 */
[----:B--2---:R-:W-:Y:S02]  /*0530*/  LOP3.LUT R6, R26, R27, RZ, 0x3c, !PT ;  /* 0x0000001b1a067212 */ /* 0x004fe400078e3cff */
[----:B------:R-:W-:-:S05]  /*0540*/  IADD3 R26, P2, PT, R2, R10, RZ ;  /* 0x0000000a021a7210 */ /* 0x000fca0007f5e0ff */
[C---:B0-----:R-:W-:Y:S01]  /*0550*/  DMUL R24, R18.reuse, R12 ;  /* 0x0000000c12187228 */ /* 0x041fe20000000000 */
[C---:B---3--:R-:W-:Y:S01]  /*0560*/  IADD3 R10, P1, PT, R2.reuse, R20, RZ ;  /* 0x00000014020a7210 */ /* 0x048fe20007f3e0ff */
[----:B------:R0:W-:Y:S01]  /*0570*/  STG.E.U8 desc[UR4][R20.64], R6 ;  /* 0x0000000614007986 */ /* 0x0001e2000c101104 */
[C---:B------:R-:W-:Y:S01]  /*0580*/  IMAD.X R27, R7.reuse, 0x1, R11, P2 ;  /* 0x00000001071b7824 */ /* 0x040fe200010e060b */
[----:B------:R-:W-:Y:S01]  /*0590*/  IADD3 R28, P2, PT, R2, R26, RZ ;  /* 0x0000001a021c7210 */ /* 0x000fe20007f5e0ff */
[----:B------:R-:W-:Y:S01]  /*05a0*/  DADD R12, -R18, 1 ;  /* 0x3ff00000120c7429 */ /* 0x000fe20000000100 */
[C---:B------:R-:W-:Y:S02]  /*05b0*/  IMAD.X R11, R7.reuse, 0x1, R21, P1 ;  /* 0x00000001070b7824 */ /* 0x040fe400008e0615 */
[----:B------:R-:W2:Y:S01]  /*05c0*/  LDG.E.U8.CONSTANT R26, desc[UR4][R26.64] ;  /* 0x000000041a1a7981 */ /* 0x000ea2000c1e9100 */
[----:B------:R-:W-:Y:S01]  /*05d0*/  IMAD.X R29, R7, 0x1, R27, P2 ;  /* 0x00000001071d7824 */ /* 0x000fe200010e061b */
[----:B----4-:R-:W-:-:S03]  /*05e0*/  LOP3.LUT R23, R4, R23, RZ, 0x3c, !PT ;  /* 0x0000001704177212 */ /* 0x010fc600078e3cff */
[----:B------:R-:W-:Y:S01]  /*05f0*/  DMUL R12, R24, R12 ;  /* 0x0000000c180c7228 */ /* 0x000fe20000000000 */
[----:B0-----:R0:W3:Y:S07]  /*0600*/  LDG.E.U8.CONSTANT R6, desc[UR4][R28.64] ;  /* 0x000000041c067981 */ /* 0x0010ee000c1e9100 */
[----:B------:R-:W-:-:S08]  /*0610*/  DFMA R20, R12, 3, R8 ;  /* 0x400800000c14782b */ /* 0x000fd00000000008 */
[----:B------:R-:W-:-:S08]  /*0620*/  DMUL R20, R20, UR6 ;  /* 0x0000000614147c28 */ /* 0x000fd00008000000 */
[C---:B------:R-:W-:Y:S02]  /*0630*/  DMUL R20, R16.reuse, R20 ;  /* 0x0000001410147228 */ /* 0x040fe40000000000 */
[----:B------:R-:W-:-:S08]  /*0640*/  DADD R16, -R16, 1 ;  /* 0x3ff0000010107429 */ /* 0x000fd00000000100 */
[----:B------:R-:W-:-:S08]  /*0650*/  DMUL R16, R20, R16 ;  /* 0x0000001014107228 */ /* 0x000fd00000000000 */
[----:B------:R-:W-:Y:S01]  /*0660*/  DFMA R24, R16, 3, R8 ;  /* 0x400800001018782b */ /* 0x000fe20000000008 */
[----:B------:R-:W-:Y:S01]  /*0670*/  IADD3 R20, P1, PT, R2, R28, RZ ;  /* 0x0000001c02147210 */ /* 0x000fe20007f3e0ff */
[----:B------:R-:W-:-:S06]  /*0680*/  DMUL R14, R14, 256 ;  /* 0x407000000e0e7828 */ /* 0x000fcc0000000000 */
[----:B------:R-:W-:Y:S01]  /*0690*/  DMUL R24, R24, UR6 ;  /* 0x0000000618187c28 */ /* 0x000fe20008000000 */
[----:B------:R-:W-:Y:S02]  /*06a0*/  IMAD.X R21, R7, 0x1, R29, P1 ;  /* 0x0000000107157824 */ /* 0x000fe400008e061d */
[----:B0-----:R0:W2:Y:S01]  /*06b0*/  F2I.U32.F64.TRUNC R29, R14 ;  /* 0x0000000e001d7311 */ /* 0x0010a2000030d000 */
[----:B------:R-:W-:Y:S02]  /*06c0*/  DMUL R18, R18, 256 ;  /* 0x4070000012127828 */ /* 0x000fe40000000000 */
[----:B------:R1:W4:Y:S02]  /*06d0*/  LDG.E.U8.CONSTANT R4, desc[UR4][R20.64] ;  /* 0x0000000414047981 */ /* 0x000324000c1e9100 */
[C---:B------:R-:W-:Y:S02]  /*06e0*/  DMUL R24, R12.reuse, R24 ;  /* 0x000000180c187228 */ /* 0x040fe40000000000 */
[----:B0-----:R-:W-:Y:S01]  /*06f0*/  DADD R14, -R12, 1 ;  /* 0x3ff000000c0e7429 */ /* 0x001fe20000000100 */
[----:B------:R0:W3:Y:S07]  /*0700*/  F2I.U32.F64.TRUNC R27, R18 ;  /* 0x00000012001b7311 */ /* 0x0000ee000030d000 */
[----:B------:R-:W-:-:S08]  /*0710*/  DMUL R14, R24, R14 ;  /* 0x0000000e180e7228 */ /* 0x000fd00000000000 */
[----:B0-----:R-:W-:-:S08]  /*0720*/  DFMA R18, R14, 3, R8 ;  /* 0x400800000e12782b */ /* 0x001fd00000000008 */
[----:B------:R-:W-:Y:S01]  /*0730*/  DMUL R18, R18, UR6 ;  /* 0x0000000612127c28 */ /* 0x000fe20008000000 */
[----:B------:R-:W-:-:S07]  /*0740*/  IADD3 R24, P1, PT, R2, R20, RZ ;  /* 0x0000001402187210 */ /* 0x000fce0007f3e0ff */
[C---:B------:R-:W-:Y:S02]  /*0750*/  DMUL R18, R16.reuse, R18 ;  /* 0x0000001210127228 */ /* 0x040fe40000000000 */
[----:B------:R-:W-:Y:S01]  /*0760*/  DADD R16, -R16, 1 ;  /* 0x3ff0000010107429 */ /* 0x000fe20000000100 */
[----:B------:R-:W-:-:S07]  /*0770*/  IMAD.X R25, R7, 0x1, R21, P1 ;  /* 0x0000000107197824 */ /* 0x000fce00008e0615 */
[----:B------:R-:W-:Y:S01]  /*0780*/  DMUL R16, R18, R16 ;  /* 0x0000001012107228 */ /* 0x000fe20000000000 */
[----:B------:R-:W-:-:S05]  /*0790*/  IADD3 R18, P1, PT, R2, R24, RZ ;  /* 0x0000001802127210 */ /* 0x000fca0007f3e0ff */
[C---:B------:R-:W-:Y:S01]  /*07a0*/  IMAD.X R19, R7.reuse, 0x1, R25, P1 ;  /* 0x0000000107137824 */ /* 0x040fe200008e0619 */
[C---:B-1----:R-:W-:Y:S01]  /*07b0*/  IADD3 R20, P1, PT, R2.reuse, R18, RZ ;  /* 0x0000001202147210 */ /* 0x042fe20007f3e0ff */
[----:B------:R0:W-:Y:S04]  /*07c0*/  STG.E.U8 desc[UR4][R10.64], R23 ;  /* 0x000000170a007986 */ /* 0x0001e8000c101104 */
[----:B------:R-:W-:Y:S01]  /*07d0*/  IMAD.X R21, R7, 0x1, R19, P1 ;  /* 0x0000000107157824 */ /* 0x000fe200008e0613 */
[----:B------:R-:W4:Y:S04]  /*07e0*/  LDG.E.U8.CONSTANT R18, desc[UR4][R18.64] ;  /* 0x0000000412127981 */ /* 0x000f28000c1e9100 */
[----:B------:R-:W4:Y:S04]  /*07f0*/  LDG.E.U8.CONSTANT R20, desc[UR4][R20.64] ;  /* 0x0000000414147981 */ /* 0x000f28000c1e9100 */
[----:B0-----:R0:W4:Y:S01]  /*0800*/  LDG.E.U8.CONSTANT R23, desc[UR4][R24.64] ;  /* 0x0000000418177981 */ /* 0x001122000c1e9100 */
[----:B------:R-:W-:-:S05]  /*0810*/  IADD3 R10, P1, PT, R2, R10, RZ ;  /* 0x0000000a020a7210 */ /* 0x000fca0007f3e0ff */
[----:B------:R-:W-:Y:S01]  /*0820*/  IMAD.X R11, R7, 0x1, R11, P1 ;  /* 0x00000001070b7824 */ /* 0x000fe200008e060b */
[----:B0-----:R-:W-:-:S05]  /*0830*/  IADD3 R24, P1, PT, R2, R10, RZ ;  /* 0x0000000a02187210 */ /* 0x001fca0007f3e0ff */
[----:B------:R-:W-:Y:S02]  /*0840*/  IMAD.X R25, R7, 0x1, R11, P1 ;  /* 0x0000000107197824 */ /* 0x000fe400008e060b */
[----:B------:R-:W-:Y:S02]  /*0850*/  VIADD R22, R22, 0x8 ;  /* 0x0000000816167836 */ /* 0x000fe40000000000 */
[----:B------:R-:W-:Y:S01]  /*0860*/  IMAD R5, R2, 0x8, R5 ;  /* 0x0000000802057824 */ /* 0x000fe200078e0205 */
[----:B--2---:R-:W-:Y:S01]  /*0870*/  LOP3.LUT R19, R26, R29, RZ, 0x3c, !PT ;  /* 0x0000001d1a137212 */ /* 0x004fe200078e3cff */
[----:B------:R-:W-:-:S08]  /*0880*/  DFMA R28, R16, 3, R8 ;  /* 0x40080000101c782b */ /* 0x000fd00000000008 */
[----:B------:R-:W-:Y:S01]  /*0890*/  DMUL R28, R28, UR6 ;  /* 0x000000061c1c7c28 */ /* 0x000fe20008000000 */
[----:B---3--:R-:W-:Y:S01]  /*08a0*/  LOP3.LUT R6, R6, R27, RZ, 0x3c, !PT ;  /* 0x0000001b06067212 */ /* 0x008fe200078e3cff */
[----:B------:R-:W-:-:S06]  /*08b0*/  DADD R26, -R14, 1 ;  /* 0x3ff000000e1a7429 */ /* 0x000fcc0000000100 */
[----:B------:R-:W-:-:S08]  /*08c0*/  DMUL R28, R14, R28 ;  /* 0x0000001c0e1c7228 */ /* 0x000fd00000000000 */
[----:B------:R-:W-:-:S08]  /*08d0*/  DMUL R26, R28, R26 ;  /* 0x0000001a1c1a7228 */ /* 0x000fd00000000000 */
[----:B------:R-:W-:-:S08]  /*08e0*/  DFMA R28, R26, 3, R8 ;  /* 0x400800001a1c782b */ /* 0x000fd00000000008 */
[----:B------:R-:W-:-:S08]  /*08f0*/  DMUL R28, R28, UR6 ;  /* 0x000000061c1c7c28 */ /* 0x000fd00008000000 */
[C---:B------:R-:W-:Y:S02]  /*0900*/  DMUL R28, R16.reuse, R28 ;  /* 0x0000001c101c7228 */ /* 0x040fe40000000000 */
[----:B------:R-:W-:Y:S01]  /*0910*/  DADD R16, -R16, 1 ;  /* 0x3ff0000010107429 */ /* 0x000fe20000000100 */
[----:B------:R0:W-:Y:S07]  /*0920*/  STG.E.U8 desc[UR4][R10.64], R19 ;  /* 0x000000130a007986 */ /* 0x0001ee000c101104 */
[----:B0-----:R-:W-:-:S08]  /*0930*/  DMUL R10, R28, R16 ;  /* 0x000000101c0a7228 */ /* 0x001fd00000000000 */
[----:B------:R-:W-:-:S08]  /*0940*/  DFMA R16, R10, 3, R8 ;  /* 0x400800000a10782b */ /* 0x000fd00000000008 */
[----:B------:R-:W-:Y:S02]  /*0950*/  DMUL R16, R16, UR6 ;  /* 0x0000000610107c28 */ /* 0x000fe40008000000 */
[----:B------:R-:W-:Y:S02]  /*0960*/  DMUL R28, R12, 256 ;  /* 0x407000000c1c7828 */ /* 0x000fe40000000000 */
[----:B------:R-:W-:-:S04]  /*0970*/  DADD R12, -R26, 1 ;  /* 0x3ff000001a0c7429 */ /* 0x000fc80000000100 */
[----:B------:R-:W-:Y:S01]  /*0980*/  DMUL R16, R26, R16 ;  /* 0x000000101a107228 */ /* 0x000fe20000000000 */
[----:B------:R0:W4:Y:S07]  /*0990*/  F2I.U32.F64.TRUNC R19, R28 ;  /* 0x0000001c00137311 */ /* 0x00012e000030d000 */
[----:B------:R-:W-:Y:S02]  /*09a0*/  DMUL R12, R16, R12 ;  /* 0x0000000c100c7228 */ /* 0x000fe40000000000 */
[----:B0-----:R-:W-:Y:S01]  /*09b0*/  DMUL R28, R14, 256 ;  /* 0x407000000e1c7828 */ /* 0x001fe20000000000 */
[----:B------:R0:W-:Y:S05]  /*09c0*/  STG.E.U8 desc[UR4][R24.64], R6 ;  /* 0x0000000618007986 */ /* 0x0001ea000c101104 */
[----:B------:R-:W-:-:S02]  /*09d0*/  DMUL R14, R12, 256 ;  /* 0x407000000c0e7828 */ /* 0x000fc40000000000 */
[----:B------:R-:W-:Y:S01]  /*09e0*/  DMUL R26, R26, 256 ;  /* 0x407000001a1a7828 */ /* 0x000fe20000000000 */
[----:B0-----:R-:W-:-:S07]  /*09f0*/  IADD3 R24, P1, PT, R2, R24, RZ ;  /* 0x0000001802187210 */ /* 0x001fce0007f3e0ff */
[----:B------:R-:W0:Y:S01]  /*0a00*/  F2I.U32.F64.TRUNC R15, R14 ;  /* 0x0000000e000f7311 */ /* 0x000e22000030d000 */
[----:B----4-:R-:W-:Y:S01]  /*0a10*/  LOP3.LUT R19, R4, R19, RZ, 0x3c, !PT ;  /* 0x0000001304137212 */ /* 0x010fe200078e3cff */
[----:B------:R-:W-:Y:S01]  /*0a20*/  IMAD.X R25, R7, 0x1, R25, P1 ;  /* 0x0000000107197824 */ /* 0x000fe200008e0619 */
[----:B------:R-:W-:-:S05]  /*0a30*/  IADD3 R16, P1, PT, R2, R24, RZ ;  /* 0x0000001802107210 */ /* 0x000fca0007f3e0ff */
[----:B------:R1:W-:Y:S01]  /*0a40*/  F2I.U32.F64.TRUNC R6, R28 ;  /* 0x0000001c00067311 */ /* 0x0003e2000030d000 */
[----:B------:R-:W-:Y:S01]  /*0a50*/  IMAD.X R17, R7, 0x1, R25, P1 ;  /* 0x0000000107117824 */ /* 0x000fe200008e0619 */
[----:B------:R2:W-:Y:S06]  /*0a60*/  STG.E.U8 desc[UR4][R24.64], R19 ;  /* 0x0000001318007986 */ /* 0x0005ec000c101104 */
[----:B------:R-:W3:Y:S01]  /*0a70*/  F2I.U32.F64.TRUNC R27, R26 ;  /* 0x0000001a001b7311 */ /* 0x000ee2000030d000 */
[----:B-1----:R-:W-:Y:S01]  /*0a80*/  IADD3 R28, P1, PT, R2, R16, RZ ;  /* 0x00000010021c7210 */ /* 0x002fe20007f3e0ff */
[----:B--2---:R-:W-:-:S04]  /*0a90*/  DFMA R24, R12, 3, R8 ;  /* 0x400800000c18782b */ /* 0x004fc80000000008 */
[C---:B------:R-:W-:Y:S01]  /*0aa0*/  IMAD.X R29, R7.reuse, 0x1, R17, P1 ;  /* 0x00000001071d7824 */ /* 0x040fe200008e0611 */
[----:B------:R-:W-:Y:S02]  /*0ab0*/  IADD3 R8, P1, PT, R2, R28, RZ ;  /* 0x0000001c02087210 */ /* 0x000fe40007f3e0ff */
[----:B0-----:R-:W-:Y:S01]  /*0ac0*/  LOP3.LUT R21, R20, R15, RZ, 0x3c, !PT ;  /* 0x0000000f14157212 */ /* 0x001fe200078e3cff */
[----:B------:R-:W-:Y:S02]  /*0ad0*/  DMUL R14, R24, UR6 ;  /* 0x00000006180e7c28 */ /* 0x000fe40008000000 */
[----:B------:R-:W-:Y:S01]  /*0ae0*/  IMAD.X R9, R7, 0x1, R29, P1 ;  /* 0x0000000107097824 */ /* 0x000fe200008e061d */
[----:B------:R-:W-:Y:S02]  /*0af0*/  ISETP.NE.AND P1, PT, R22, RZ, PT ;  /* 0x000000ff1600720c */ /* 0x000fe40003f25270 */
[----:B---3--:R-:W-:Y:S01]  /*0b00*/  LOP3.LUT R27, R18, R27, RZ, 0x3c, !PT ;  /* 0x0000001b121b7212 */ /* 0x008fe200078e3cff */
[C---:B------:R-:W-:Y:S01]  /*0b10*/  DADD R18, -R10.reuse, 1 ;  /* 0x3ff000000a127429 */ /* 0x040fe20000000100 */
[----:B------:R-:W-:Y:S01]  /*0b20*/  LOP3.LUT R23, R23, R6, RZ, 0x3c, !PT ;  /* 0x0000000617177212 */ /* 0x000fe200078e3cff */
[----:B------:R-:W-:-:S04]  /*0b30*/  DMUL R14, R10, R14 ;  /* 0x0000000e0a0e7228 */ /* 0x000fc80000000000 */
[----:B------:R2:W-:Y:S04]  /*0b40*/  STG.E.U8 desc[UR4][R16.64], R23 ;  /* 0x0000001710007986 */ /* 0x0005e8000c101104 */
[----:B------:R2:W-:Y:S01]  /*0b50*/  STG.E.U8 desc[UR4][R28.64], R27 ;  /* 0x0000001b1c007986 */ /* 0x0005e2000c101104 */
[----:B------:R-:W-:-:S03]  /*0b60*/  DMUL R14, R14, R18 ;  /* 0x000000120e0e7228 */ /* 0x000fc60000000000 */
[----:B------:R2:W-:Y:S01]  /*0b70*/  STG.E.U8 desc[UR4][R8.64], R21 ;  /* 0x0000001508007986 */ /* 0x0005e2000c101104 */
[----:B------:R-:W-:Y:S07]  /*0b80*/  @P1 BRA `(.L_x_53) ;  /* 0xfffffff400841947 */ /* 0x000fee000383ffff */
.L_x_52:
[----:B------:R-:W-:Y:S05]  /*0b90*/  @!P0 EXIT ;  /* 0x000000000000894d */ /* 0x000fea0003800000 */
[----:B------:R-:W-:Y:S02]  /*0ba0*/  ISETP.GE.U32.AND P1, PT, R3, 0x4, PT ;  /* 0x000000040300780c */ /* 0x000fe40003f26070 */
[----:B------:R-:W-:-:S04]  /*0bb0*/  LOP3.LUT R4, R0, 0x3, RZ, 0xc0, !PT ;  /* 0x0000000300047812 */ /* 0x000fc800078ec0ff */
[----:B------:R-:W-:-:S07]  /*0bc0*/  ISETP.NE.AND P0, PT, R4, RZ, PT ;  /* 0x000000ff0400720c */ /* 0x000fce0003f05270 */
[----:B------:R-:W-:Y:S06]  /*0bd0*/  @!P1 BRA `(.L_x_54) ;  /* 0x00000004004c9947 */ /* 0x000fec0003800000 */
[----:B------:R-:W0:Y:S01]  /*0be0*/  LDCU.128 UR8, c[0x0][0x380] ;  /* 0x00007000ff0877ac */ /* 0x000e220008000c00 */
[----:B--2---:R-:W-:Y:S02]  /*0bf0*/  SHF.R.S32.HI R17, RZ, 0x1f, R5 ;  /* 0x0000001fff117819 */ /* 0x004fe40000011405 */
[----:B------:R-:W-:Y:S01]  /*0c00*/  SHF.R.S32.HI R6, RZ, 0x1f, R2 ;  /* 0x0000001fff067819 */ /* 0x000fe20000011402 */
[----:B------:R-:W1:Y:S01]  /*0c10*/  LDCU.64 UR6, c[0x0][0x3a8] ;  /* 0x00007500ff0677ac */ /* 0x000e620008000a00 */
[----:B0-----:R-:W-:-:S04]  /*0c20*/  IADD3 R20, P1, PT, R5, UR8, RZ ;  /* 0x0000000805147c10 */ /* 0x001fc8000ff3e0ff */
[----:B------:R-:W-:Y:S02]  /*0c30*/  IADD3.X R21, PT, PT, R17, UR9, RZ, P1, !PT ;  /* 0x0000000911157c10 */ /* 0x000fe40008ffe4ff */
[----:B------:R-:W-:-:S03]  /*0c40*/  IADD3 R24, P1, PT, R2, R20, RZ ;  /* 0x0000001402187210 */ /* 0x000fc60007f3e0ff */
[----:B------:R-:W2:Y:S02]  /*0c50*/  LDG.E.U8.CONSTANT R3, desc[UR4][R20.64] ;  /* 0x0000000414037981 */ /* 0x000ea4000c1e9100 */
[----:B------:R-:W-:Y:S01]  /*0c60*/  IMAD.X R25, R6, 0x1, R21, P1 ;  /* 0x0000000106197824 */ /* 0x000fe200008e0615 */
[----:B------:R-:W-:-:S04]  /*0c70*/  IADD3 R26, P1, PT, R2, R24, RZ ;  /* 0x00000018021a7210 */ /* 0x000fc80007f3e0ff */
[----:B------:R0:W3:Y:S01]  /*0c80*/  LDG.E.U8.CONSTANT R9, desc[UR4][R24.64] ;  /* 0x0000000418097981 */ /* 0x0000e2000c1e9100 */
[----:B------:R-:W-:Y:S01]  /*0c90*/  IMAD.X R27, R6, 0x1, R25, P1 ;  /* 0x00000001061b7824 */ /* 0x000fe200008e0619 */
[----:B------:R-:W-:-:S04]  /*0ca0*/  IADD3 R28, P1, PT, R2, R26, RZ ;  /* 0x0000001a021c7210 */ /* 0x000fc80007f3e0ff */
[----:B------:R4:W3:Y:S01]  /*0cb0*/  LDG.E.U8.CONSTANT R8, desc[UR4][R26.64] ;  /* 0x000000041a087981 */ /* 0x0008e2000c1e9100 */
[----:B------:R-:W-:-:S05]  /*0cc0*/  IMAD.X R29, R6, 0x1, R27, P1 ;  /* 0x00000001061d7824 */ /* 0x000fca00008e061b */
[----:B------:R-:W3:Y:S01]  /*0cd0*/  LDG.E.U8.CONSTANT R7, desc[UR4][R28.64] ;  /* 0x000000041c077981 */ /* 0x000ee2000c1e9100 */
[----:B------:R-:W-:Y:S02]  /*0ce0*/  IMAD.MOV.U32 R10, RZ, RZ, 0x0 ;  /* 0x00000000ff0a7424 */ /* 0x000fe400078e00ff */
[----:B------:R-:W-:-:S06]  /*0cf0*/  IMAD.MOV.U32 R11, RZ, RZ, 0x3ff00000 ;  /* 0x3ff00000ff0b7424 */ /* 0x000fcc00078e00ff */
[----:B-----5:R-:W-:-:S08]  /*0d00*/  DFMA R18, R14, 3, R10 ;  /* 0x400800000e12782b */ /* 0x020fd0000000000a */
[----:B-1----:R-:W-:-:S08]  /*0d10*/  DMUL R18, R18, UR6 ;  /* 0x0000000612127c28 */ /* 0x002fd00008000000 */
[C---:B------:R-:W-:Y:S02]  /*0d20*/  DMUL R22, R12.reuse, R18 ;  /* 0x000000120c167228 */ /* 0x040fe40000000000 */
[----:B------:R-:W-:-:S08]  /*0d30*/  DADD R12, -R12, 1 ;  /* 0x3ff000000c0c7429 */ /* 0x000fd00000000100 */
[----:B------:R-:W-:-:S08]  /*0d40*/  DMUL R22, R22, R12 ;  /* 0x0000000c16167228 */ /* 0x000fd00000000000 */
[----:B------:R-:W-:-:S08]  /*0d50*/  DFMA R12, R22, 3, R10 ;  /* 0x40080000160c782b */ /* 0x000fd0000000000a */
[----:B------:R-:W-:-:S08]  /*0d60*/  DMUL R12, R12, UR6 ;  /* 0x000000060c0c7c28 */ /* 0x000fd00008000000 */
[C---:B------:R-:W-:Y:S02]  /*0d70*/  DMUL R12, R14.reuse, R12 ;  /* 0x0000000c0e0c7228 */ /* 0x040fe40000000000 */
[----:B------:R-:W-:-:S08]  /*0d80*/  DADD R14, -R14, 1 ;  /* 0x3ff000000e0e7429 */ /* 0x000fd00000000100 */
[----:B------:R-:W-:-:S08]  /*0d90*/  DMUL R14, R12, R14 ;  /* 0x0000000e0c0e7228 */ /* 0x000fd00000000000 */
[----:B------:R-:W-:-:S08]  /*0da0*/  DFMA R12, R14, 3, R10 ;  /* 0x400800000e0c782b */ /* 0x000fd0000000000a */
[----:B------:R-:W-:Y:S02]  /*0db0*/  DMUL R12, R12, UR6 ;  /* 0x000000060c0c7c28 */ /* 0x000fe40008000000 */
[----:B0-----:R-:W-:-:S06]  /*0dc0*/  DADD R24, -R22, 1 ;  /* 0x3ff0000016187429 */ /* 0x001fcc0000000100 */
        /* <DEDUP_REMOVED lines=9> */
[----:B------:R-:W-:-:S06]  /*0e60*/  DADD R18, -R24, 1 ;  /* 0x3ff0000018127429 */ /* 0x000fcc0000000100 */
        /* <DEDUP_REMOVED lines=9> */
[----:B------:R-:W-:Y:S02]  /*0f00*/  DADD R12, -R18, 1 ;  /* 0x3ff00000120c7429 */ /* 0x000fe40000000100 */
[----:B------:R-:W-:-:S04]  /*0f10*/  DMUL R22, R22, 256 ;  /* 0x4070000016167828 */ /* 0x000fc80000000000 */
[----:B------:R-:W-:Y:S02]  /*0f20*/  DMUL R20, R18, R20 ;  /* 0x0000001412147228 */ /* 0x000fe40000000000 */
[----:B------:R-:W-:-:S06]  /*0f30*/  DMUL R24, R24, 256 ;  /* 0x4070000018187828 */ /* 0x000fcc0000000000 */
[----:B------:R-:W-:Y:S01]  /*0f40*/  DMUL R12, R20, R12 ;  /* 0x0000000c140c7228 */ /* 0x000fe20000000000 */
[----:B------:R-:W2:Y:S01]  /*0f50*/  F2I.U32.F64.TRUNC R22, R22 ;  /* 0x0000001600167311 */ /* 0x000ea2000030d000 */
[----:B----4-:R-:W-:Y:S01]  /*0f60*/  DMUL R26, R18, 256 ;  /* 0x40700000121a7828 */ /* 0x010fe20000000000 */
[----:B------:R-:W-:-:S05]  /*0f70*/  IADD3 R16, P1, PT, R5, UR10, RZ ;  /* 0x0000000a05107c10 */ /* 0x000fca000ff3e0ff */
[----:B------:R-:W-:Y:S01]  /*0f80*/  DMUL R18, R12, 256 ;  /* 0x407000000c127828 */ /* 0x000fe20000000000 */
[----:B------:R-:W3:Y:S01]  /*0f90*/  F2I.U32.F64.TRUNC R24, R24 ;  /* 0x0000001800187311 */ /* 0x000ee2000030d000 */
[----:B------:R-:W-:Y:S02]  /*0fa0*/  IADD3.X R17, PT, PT, R17, UR11, RZ, P1, !PT ;  /* 0x0000000b11117c10 */ /* 0x000fe40008ffe4ff */
[----:B------:R-:W-:-:S05]  /*0fb0*/  IADD3 R20, P1, PT, R2, R16, RZ ;  /* 0x0000001002147210 */ /* 0x000fca0007f3e0ff */
[----:B------:R-:W0:Y:S01]  /*0fc0*/  F2I.U32.F64.TRUNC R27, R26 ;  /* 0x0000001a001b7311 */ /* 0x000e22000030d000 */
[----:B------:R-:W-:-:S07]  /*0fd0*/  IMAD.X R21, R6, 0x1, R17, P1 ;  /* 0x0000000106157824 */ /* 0x000fce00008e0611 */
[----:B------:R-:W1:Y:S01]  /*0fe0*/  F2I.U32.F64.TRUNC R18, R18 ;  /* 0x0000001200127311 */ /* 0x000e62000030d000 */
[----:B------:R-:W-:Y:S01]  /*0ff0*/  DFMA R10, R12, 3, R10 ;  /* 0x400800000c0a782b */ /* 0x000fe2000000000a */
[----:B--2---:R-:W-:Y:S02]  /*1000*/  LOP3.LUT R3, R3, R22, RZ, 0x3c, !PT ;  /* 0x0000001603037212 */ /* 0x004fe400078e3cff */
[----:B------:R-:W-:Y:S02]  /*1010*/  IADD3 R22, P1, PT, R2, R20, RZ ;  /* 0x0000001402167210 */ /* 0x000fe40007f3e0ff */
[----:B---3--:R-:W-:-:S03]  /*1020*/  LOP3.LUT R9, R9, R24, RZ, 0x3c, !PT ;  /* 0x0000001809097212 */ /* 0x008fc600078e3cff */
[----:B------:R-:W-:Y:S01]  /*1030*/  IMAD.X R23, R6, 0x1, R21, P1 ;  /* 0x0000000106177824 */ /* 0x000fe200008e0615 */
[----:B------:R-:W-:Y:S01]  /*1040*/  IADD3 R24, P1, PT, R2, R22, RZ ;  /* 0x0000001602187210 */ /* 0x000fe20007f3e0ff */
[----:B------:R3:W-:Y:S01]  /*1050*/  STG.E.U8 desc[UR4][R16.64], R3 ;  /* 0x0000000310007986 */ /* 0x0007e2000c101104 */
[----:B0-----:R-:W-:-:S03]  /*1060*/  LOP3.LUT R27, R8, R27, RZ, 0x3c, !PT ;  /* 0x0000001b081b7212 */ /* 0x001fc600078e3cff */
[----:B------:R-:W-:Y:S01]  /*1070*/  IMAD.X R25, R6, 0x1, R23, P1 ;  /* 0x0000000106197824 */ /* 0x000fe200008e0617 */
[----:B------:R3:W-:Y:S01]  /*1080*/  STG.E.U8 desc[UR4][R20.64], R9 ;  /* 0x0000000914007986 */ /* 0x0007e2000c101104 */
[----:B-1----:R-:W-:-:S03]  /*1090*/  LOP3.LUT R19, R7, R18, RZ, 0x3c, !PT ;  /* 0x0000001207137212 */ /* 0x002fc600078e3cff */
[----:B------:R3:W-:Y:S01]  /*10a0*/  STG.E.U8 desc[UR4][R22.64], R27 ;  /* 0x0000001b16007986 */ /* 0x0007e2000c101104 */
[----:B------:R-:W-:-:S03]  /*10b0*/  DMUL R10, R10, UR6 ;  /* 0x000000060a0a7c28 */ /* 0x000fc60008000000 */
[----:B------:R3:W-:Y:S01]  /*10c0*/  STG.E.U8 desc[UR4][R24.64], R19 ;  /* 0x0000001318007986 */ /* 0x0007e2000c101104 */
[----:B------:R-:W-:-:S04]  /*10d0*/  DADD R6, -R14, 1 ;  /* 0x3ff000000e067429 */ /* 0x000fc80000000100 */
[----:B------:R-:W-:Y:S01]  /*10e0*/  DMUL R10, R14, R10 ;  /* 0x0000000a0e0a7228 */ /* 0x000fe20000000000 */
[----:B------:R-:W-:-:S07]  /*10f0*/  IMAD R5, R2, 0x4, R5 ;  /* 0x0000000402057824 */ /* 0x000fce00078e0205 */
[----:B---3--:R-:W-:-:S11]  /*1100*/  DMUL R14, R10, R6 ;  /* 0x000000060a0e7228 */ /* 0x008fd60000000000 */
.L_x_54:
[----:B------:R-:W-:Y:S05]  /*1110*/  @!P0 EXIT ;  /* 0x000000000000894d */ /* 0x000fea0003800000 */
[----:B------:R-:W-:Y:S02]  /*1120*/  ISETP.NE.AND P1, PT, R4, 0x1, PT ;  /* 0x000000010400780c */ /* 0x000fe40003f25270 */
[----:B------:R-:W-:-:S04]  /*1130*/  LOP3.LUT R0, R0, 0x1, RZ, 0xc0, !PT ;  /* 0x0000000100007812 */ /* 0x000fc800078ec0ff */
[----:B------:R-:W-:-:S07]  /*1140*/  ISETP.NE.U32.AND P0, PT, R0, 0x1, PT ;  /* 0x000000010000780c */ /* 0x000fce0003f05070 */
        /* <DEDUP_REMOVED lines=8> */
[----:B------:R0:W2:Y:S02]  /*11d0*/  LDG.E.U8.CONSTANT R3, desc[UR4][R18.64] ;  /* 0x0000000412037981 */ /* 0x0000a4000c1e9100 */
        /* <DEDUP_REMOVED lines=18> */
[----:B------:R-:W-:Y:S02]  /*1300*/  DMUL R12, R12, R14 ;  /* 0x0000000e0c0c7228 */ /* 0x000fe40000000000 */
[----:B------:R-:W-:-:S06]  /*1310*/  DMUL R14, R8, 256 ;  /* 0x40700000080e7828 */ /* 0x000fcc0000000000 */
[----:B0-----:R-:W-:-:S04]  /*1320*/  DMUL R18, R12, 256 ;  /* 0x407000000c127828 */ /* 0x001fc80000000000 */
[----:B------:R-:W2:Y:S01]  /*1330*/  F2I.U32.F64.TRUNC R14, R14 ;  /* 0x0000000e000e7311 */ /* 0x000ea2000030d000 */
[----:B------:R-:W-:-:S07]  /*1340*/  IADD3 R8, P1, PT, R5, UR10, RZ ;  /* 0x0000000a05087c10 */ /* 0x000fce000ff3e0ff */
[----:B------:R-:W3:Y:S01]  /*1350*/  F2I.U32.F64.TRUNC R19, R18 ;  /* 0x0000001200137311 */ /* 0x000ee2000030d000 */
[----:B------:R-:W-:Y:S01]  /*1360*/  IADD3.X R9, PT, PT, R16, UR11, RZ, P1, !PT ;  /* 0x0000000b10097c10 */ /* 0x000fe20008ffe4ff */
[----:B------:R-:W-:Y:S01]  /*1370*/  DFMA R16, R12, 3, R6 ;  /* 0x400800000c10782b */ /* 0x000fe20000000006 */
[----:B------:R-:W-:-:S05]  /*1380*/  IADD3 R6, P1, PT, R2, R8, RZ ;  /* 0x0000000802067210 */ /* 0x000fca0007f3e0ff */
[----:B------:R-:W-:Y:S02]  /*1390*/  IMAD.X R7, R0, 0x1, R9, P1 ;  /* 0x0000000100077824 */ /* 0x000fe400008e0609 */
[----:B------:R-:W-:-:S08]  /*13a0*/  DMUL R16, R16, UR6 ;  /* 0x0000000610107c28 */ /* 0x000fd00008000000 */
[----:B------:R-:W-:Y:S01]  /*13b0*/  DMUL R16, R10, R16 ;  /* 0x000000100a107228 */ /* 0x000fe20000000000 */
[----:B------:R-:W-:Y:S01]  /*13c0*/  IMAD R5, R2, 0x2, R5 ;  /* 0x0000000202057824 */ /* 0x000fe200078e0205 */
[----:B--2---:R-:W-:Y:S02]  /*13d0*/  LOP3.LUT R3, R3, R14, RZ, 0x3c, !PT ;  /* 0x0000000e03037212 */ /* 0x004fe400078e3cff */
[----:B---3--:R-:W-:-:S03]  /*13e0*/  LOP3.LUT R21, R4, R19, RZ, 0x3c, !PT ;  /* 0x0000001304157212 */ /* 0x008fc600078e3cff */
[----:B------:R0:W-:Y:S04]  /*13f0*/  STG.E.U8 desc[UR4][R8.64], R3 ;  /* 0x0000000308007986 */ /* 0x0001e8000c101104 */
[----:B------:R0:W-:Y:S01]  /*1400*/  STG.E.U8 desc[UR4][R6.64], R21 ;  /* 0x0000001506007986 */ /* 0x0001e2000c101104 */
[----:B------:R-:W-:-:S08]  /*1410*/  DADD R14, -R10, 1 ;  /* 0x3ff000000a0e7429 */ /* 0x000fd00000000100 */
[----:B------:R-:W-:-:S11]  /*1420*/  DMUL R14, R16, R14 ;  /* 0x0000000e100e7228 */ /* 0x000fd60000000000 */
.L_x_55:
[----:B------:R-:W-:Y:S05]  /*1430*/  @P0 EXIT ;  /* 0x000000000000094d */ /* 0x000fea0003800000 */
[----:B------:R-:W0:Y:S01]  /*1440*/  LDCU.128 UR8, c[0x0][0x380] ;  /* 0x00007000ff0877ac */ /* 0x000e220008000c00 */
[----:B------:R-:W-:Y:S01]  /*1450*/  SHF.R.S32.HI R0, RZ, 0x1f, R5 ;  /* 0x0000001fff007819 */ /* 0x000fe20000011405 */
[----:B------:R-:W1:Y:S01]  /*1460*/  LDCU.64 UR6, c[0x0][0x3a8] ;  /* 0x00007500ff0677ac */ /* 0x000e620008000a00 */
[----:B0-----:R-:W-:-:S04]  /*1470*/  IADD3 R6, P0, PT, R5, UR8, RZ ;  /* 0x0000000805067c10 */ /* 0x001fc8000ff1e0ff */
[----:B------:R-:W-:-:S05]  /*1480*/  IADD3.X R7, PT, PT, R0, UR9, RZ, P0, !PT ;  /* 0x0000000900077c10 */ /* 0x000fca00087fe4ff */
[----:B------:R-:W3:Y:S01]  /*1490*/  LDG.E.U8.CONSTANT R6, desc[UR4][R6.64] ;  /* 0x0000000406067981 */ /* 0x000ee2000c1e9100 */
[----:B------:R-:W-:Y:S01]  /*14a0*/  IMAD.MOV.U32 R2, RZ, RZ, 0x0 ;  /* 0x00000000ff027424 */ /* 0x000fe200078e00ff */
[----:B------:R-:W-:Y:S01]  /*14b0*/  IADD3 R4, P0, PT, R5, UR10, RZ ;  /* 0x0000000a05047c10 */ /* 0x000fe2000ff1e0ff */
[----:B------:R-:W-:-:S03]  /*14c0*/  IMAD.MOV.U32 R3, RZ, RZ, 0x3ff00000 ;  /* 0x3ff00000ff037424 */ /* 0x000fc600078e00ff */
[----:B------:R-:W-:-:S03]  /*14d0*/  IADD3.X R5, PT, PT, R0, UR11, RZ, P0, !PT ;  /* 0x0000000b00057c10 */ /* 0x000fc600087fe4ff */
[----:B-----5:R-:W-:Y:S02]  /*14e0*/  DFMA R14, R14, 3, R2 ;  /* 0x400800000e0e782b */ /* 0x020fe40000000002 */
[----:B------:R-:W-:-:S06]  /*14f0*/  DADD R2, -R12, 1 ;  /* 0x3ff000000c027429 */ /* 0x000fcc0000000100 */
[----:B-1----:R-:W-:-:S08]  /*1500*/  DMUL R14, R14, UR6 ;  /* 0x000000060e0e7c28 */ /* 0x002fd00008000000 */
[----:B------:R-:W-:-:S08]  /*1510*/  DMUL R14, R14, R12 ;  /* 0x0000000c0e0e7228 */ /* 0x000fd00000000000 */
[----:B------:R-:W-:-:S08]  /*1520*/  DMUL R2, R14, R2 ;  /* 0x000000020e027228 */ /* 0x000fd00000000000 */
[----:B------:R-:W-:-:S10]  /*1530*/  DMUL R2, R2, 256 ;  /* 0x4070000002027828 */ /* 0x000fd40000000000 */
[----:B------:R-:W3:Y:S02]  /*1540*/  F2I.U32.F64.TRUNC R3, R2 ;  /* 0x0000000200037311 */ /* 0x000ee4000030d000 */
[----:B---3--:R-:W-:-:S05]  /*1550*/  LOP3.LUT R7, R6, R3, RZ, 0x3c, !PT ;  /* 0x0000000306077212 */ /* 0x008fca00078e3cff */
[----:B------:R-:W-:Y:S01]  /*1560*/  STG.E.U8 desc[UR4][R4.64], R7 ;  /* 0x0000000704007986 */ /* 0x000fe2000c101104 */
[----:B------:R-:W-:Y:S05]  /*1570*/  EXIT ;  /* 0x000000000000794d */ /* 0x000fea0003800000 */
.L_x_56:
        /* <DEDUP_REMOVED lines=16> */
.L_x_68:


//--------------------- .text._Z14DEC_RotatePermPKhPhPKiS3_ --------------------------
	.section	.text._Z14DEC_RotatePermPKhPhPKiS3_,"ax",@progbits
	.align	128
        .global         _Z14DEC_RotatePermPKhPhPKiS3_
        .type           _Z14DEC_RotatePermPKhPhPKiS3_,@function
        .size           _Z14DEC_RotatePermPKhPhPKiS3_,(.L_x_69 - _Z14DEC_RotatePermPKhPhPKiS3_)
        .other          _Z14DEC_RotatePermPKhPhPKiS3_,@"STO_CUDA_ENTRY STV_DEFAULT"
_Z14DEC_RotatePermPKhPhPKiS3_:
.text._Z14DEC_RotatePermPKhPhPKiS3_:
[----:B------:R-:W-:Y:S01]  /*0000*/  LDC R1, c[0x0][0x37c] ;  /* 0x0000df00ff017b82 */ /* 0x000fe20000000800 */
[----:B------:R-:W0:Y:S07]  /*0010*/  S2R R0, SR_CTAID.Y ;  /* 0x0000000000007919 */ /* 0x000e2e0000002600 */
[----:B------:R-:W0:Y:S01]  /*0020*/  LDC.64 R4, c[0x0][0x390] ;  /* 0x0000e400ff047b82 */ /* 0x000e220000000a00 */
[----:B------:R-:W1:Y:S07]  /*0030*/  LDCU.64 UR4, c[0x0][0x358] ;  /* 0x00006b00ff0477ac */ /* 0x000e6e0008000a00 */
[----:B------:R-:W2:Y:S01]  /*0040*/  LDC R8, c[0x0][0x370] ;  /* 0x0000dc00ff087b82 */ /* 0x000ea20000000800 */
[----:B------:R-:W3:Y:S01]  /*0050*/  S2R R3, SR_CTAID.X ;  /* 0x0000000000037919 */ /* 0x000ee20000002500 */
[----:B------:R-:W4:Y:S01]  /*0060*/  LDCU.128 UR8, c[0x0][0x380] ;  /* 0x00007000ff0877ac */ /* 0x000f220008000c00 */
[----:B0-----:R-:W-:-:S06]  /*0070*/  IMAD.WIDE.U32 R4, R0, 0x4, R4 ;  /* 0x0000000400047825 */ /* 0x001fcc00078e0004 */
[----:B-1----:R-:W3:Y:S01]  /*0080*/  LDG.E.CONSTANT R4, desc[UR4][R4.64] ;  /* 0x0000000404047981 */ /* 0x002ee2000c1e9900 */
[----:B--2---:R-:W0:Y:S01]  /*0090*/  I2F.U32.RP R2, R8 ;  /* 0x0000000800027306 */ /* 0x004e220000209000 */
[----:B------:R-:W-:-:S07]  /*00a0*/  ISETP.NE.U32.AND P1, PT, R8, RZ, PT ;  /* 0x000000ff0800720c */ /* 0x000fce0003f25070 */
[----:B0-----:R-:W0:Y:S02]  /*00b0*/  MUFU.RCP R2, R2 ;  /* 0x0000000200027308 */ /* 0x001e240000001000 */
[----:B0-----:R-:W-:-:S06]  /*00c0*/  IADD3 R6, PT, PT, R2, 0xffffffe, RZ ;  /* 0x0ffffffe02067810 */ /* 0x001fcc0007ffe0ff */
[----:B------:R0:W1:Y:S02]  /*00d0*/  F2I.FTZ.U32.TRUNC.NTZ R7, R6 ;  /* 0x0000000600077305 */ /* 0x000064000021f000 */
[----:B0-----:R-:W-:Y:S02]  /*00e0*/  HFMA2 R6, -RZ, RZ, 0, 0 ;  /* 0x00000000ff067431 */ /* 0x001fe400000001ff */
[----:B-1----:R-:W-:-:S04]  /*00f0*/  IMAD.MOV R9, RZ, RZ, -R7 ;  /* 0x000000ffff097224 */ /* 0x002fc800078e0a07 */
[----:B------:R-:W-:-:S04]  /*0100*/  IMAD R9, R9, R8, RZ ;  /* 0x0000000809097224 */ /* 0x000fc800078e02ff */
[----:B------:R-:W-:-:S04]  /*0110*/  IMAD.HI.U32 R7, R7, R9, R6 ;  /* 0x0000000907077227 */ /* 0x000fc800078e0006 */
[----:B---3--:R-:W-:-:S04]  /*0120*/  IMAD.IADD R4, R4, 0x1, R3 ;  /* 0x0000000104047824 */ /* 0x008fc800078e0203 */
[----:B------:R-:W-:-:S05]  /*0130*/  IMAD.HI.U32 R7, R7, R4, RZ ;  /* 0x0000000407077227 */ /* 0x000fca00078e00ff */
[----:B------:R-:W-:-:S05]  /*0140*/  IADD3 R7, PT, PT, -R7, RZ, RZ ;  /* 0x000000ff07077210 */ /* 0x000fca0007ffe1ff */
[----:B------:R-:W-:Y:S02]  /*0150*/  IMAD R9, R8, R7, R4 ;  /* 0x0000000708097224 */ /* 0x000fe400078e0204 */
[----:B------:R-:W0:Y:S03]  /*0160*/  LDC.64 R4, c[0x0][0x398] ;  /* 0x0000e600ff047b82 */ /* 0x000e260000000a00 */
[----:B------:R-:W-:-:S13]  /*0170*/  ISETP.GE.U32.AND P0, PT, R9, R8, PT ;  /* 0x000000080900720c */ /* 0x000fda0003f06070 */
[----:B------:R-:W-:-:S05]  /*0180*/  @P0 IMAD.IADD R9, R9, 0x1, -R8 ;  /* 0x0000000109090824 */ /* 0x000fca00078e0a08 */
[----:B------:R-:W-:-:S13]  /*0190*/  ISETP.GE.U32.AND P0, PT, R9, R8, PT ;  /* 0x000000080900720c */ /* 0x000fda0003f06070 */
[-C--:B------:R-:W-:Y:S02]  /*01a0*/  @P0 IADD3 R9, PT, PT, R9, -R8.reuse, RZ ;  /* 0x8000000809090210 */ /* 0x080fe40007ffe0ff */
[----:B------:R-:W-:-:S05]  /*01b0*/  @!P1 LOP3.LUT R9, RZ, R8, RZ, 0x33, !PT ;  /* 0x00000008ff099212 */ /* 0x000fca00078e33ff */
[----:B0-----:R-:W-:-:S06]  /*01c0*/  IMAD.WIDE.U32 R4, R9, 0x4, R4 ;  /* 0x0000000409047825 */ /* 0x001fcc00078e0004 */
[----:B------:R-:W2:Y:S01]  /*01d0*/  LDG.E.CONSTANT R5, desc[UR4][R4.64] ;  /* 0x0000000404057981 */ /* 0x000ea2000c1e9900 */
[----:B------:R-:W0:Y:S01]  /*01e0*/  LDC R11, c[0x0][0x374] ;  /* 0x0000dd00ff0b7b82 */ /* 0x000e220000000800 */
[----:B------:R-:W1:Y:S01]  /*01f0*/  LDCU UR6, c[0x0][0x360] ;  /* 0x00006c00ff0677ac */ /* 0x000e620008000800 */
[----:B0-----:R-:W0:Y:S01]  /*0200*/  I2F.U32.RP R2, R11 ;  /* 0x0000000b00027306 */ /* 0x001e220000209000 */
[----:B------:R-:W-:-:S07]  /*0210*/  ISETP.NE.U32.AND P1, PT, R11, RZ, PT ;  /* 0x000000ff0b00720c */ /* 0x000fce0003f25070 */
[----:B0-----:R-:W0:Y:S02]  /*0220*/  MUFU.RCP R2, R2 ;  /* 0x0000000200027308 */ /* 0x001e240000001000 */
[----:B0-----:R-:W-:-:S06]  /*0230*/  VIADD R6, R2, 0xffffffe ;  /* 0x0ffffffe02067836 */ /* 0x001fcc0000000000 */
[----:B------:R0:W3:Y:S02]  /*0240*/  F2I.FTZ.U32.TRUNC.NTZ R7, R6 ;  /* 0x0000000600077305 */ /* 0x0000e4000021f000 */
[----:B0-----:R-:W-:Y:S01]  /*0250*/  IMAD.MOV.U32 R6, RZ, RZ, RZ ;  /* 0x000000ffff067224 */ /* 0x001fe200078e00ff */
[----:B---3--:R-:W-:-:S05]  /*0260*/  IADD3 R8, PT, PT, RZ, -R7, RZ ;  /* 0x80000007ff087210 */ /* 0x008fca0007ffe0ff */
[----:B------:R-:W-:-:S04]  /*0270*/  IMAD R13, R8, R11, RZ ;  /* 0x0000000b080d7224 */ /* 0x000fc800078e02ff */
[----:B------:R-:W-:Y:S02]  /*0280*/  IMAD.HI.U32 R8, R7, R13, R6 ;  /* 0x0000000d07087227 */ /* 0x000fe400078e0006 */
[----:B------:R-:W1:Y:S01]  /*0290*/  S2R R7, SR_TID.X ;  /* 0x0000000000077919 */ /* 0x000e620000002100 */
[----:B--2---:R-:W-:-:S05]  /*02a0*/  IADD3 R5, PT, PT, R5, R0, RZ ;  /* 0x0000000005057210 */ /* 0x004fca0007ffe0ff */
[----:B------:R-:W-:-:S04]  /*02b0*/  IMAD.HI.U32 R8, R8, R5, RZ ;  /* 0x0000000508087227 */ /* 0x000fc800078e00ff */
[----:B------:R-:W-:-:S04]  /*02c0*/  IMAD.MOV R8, RZ, RZ, -R8 ;  /* 0x000000ffff087224 */ /* 0x000fc800078e0a08 */
[----:B------:R-:W-:-:S05]  /*02d0*/  IMAD R2, R11, R8, R5 ;  /* 0x000000080b027224 */ /* 0x000fca00078e0205 */
[----:B------:R-:W-:-:S13]  /*02e0*/  ISETP.GE.U32.AND P0, PT, R2, R11, PT ;  /* 0x0000000b0200720c */ /* 0x000fda0003f06070 */
[----:B------:R-:W-:-:S04]  /*02f0*/  @P0 IADD3 R2, PT, PT, R2, -R11, RZ ;  /* 0x8000000b02020210 */ /* 0x000fc80007ffe0ff */
[----:B------:R-:W-:-:S13]  /*0300*/  ISETP.GE.U32.AND P0, PT, R2, R11, PT ;  /* 0x0000000b0200720c */ /* 0x000fda0003f06070 */
[-C--:B------:R-:W-:Y:S02]  /*0310*/  @P0 IADD3 R2, PT, PT, R2, -R11.reuse, RZ ;  /* 0x8000000b02020210 */ /* 0x080fe40007ffe0ff */
[----:B------:R-:W-:-:S05]  /*0320*/  @!P1 LOP3.LUT R2, RZ, R11, RZ, 0x33, !PT ;  /* 0x0000000bff029212 */ /* 0x000fca00078e33ff */
[----:B------:R-:W-:-:S04]  /*0330*/  IMAD R2, R9, R11, R2 ;  /* 0x0000000b09027224 */ /* 0x000fc800078e0202 */
[----:B-1----:R-:W-:-:S05]  /*0340*/  IMAD R2, R2, UR6, R7 ;  /* 0x0000000602027c24 */ /* 0x002fca000f8e0207 */
[----:B----4-:R-:W-:-:S04]  /*0350*/  IADD3 R4, P0, PT, R2, UR8, RZ ;  /* 0x0000000802047c10 */ /* 0x010fc8000ff1e0ff */
[----:B------:R-:W-:-:S06]  /*0360*/  LEA.HI.X.SX32 R5, R2, UR9, 0x1, P0 ;  /* 0x0000000902057c11 */ /* 0x000fcc00080f0eff */
[----:B------:R-:W2:Y:S01]  /*0370*/  LDG.E.U8.CONSTANT R5, desc[UR4][R4.64] ;  /* 0x0000000404057981 */ /* 0x000ea2000c1e9100 */
[----:B------:R-:W-:-:S04]  /*0380*/  IMAD R0, R3, R11, R0 ;  /* 0x0000000b03007224 */ /* 0x000fc800078e0200 */
[----:B------:R-:W-:-:S05]  /*0390*/  IMAD R0, R0, UR6, R7 ;  /* 0x0000000600007c24 */ /* 0x000fca000f8e0207 */
[----:B------:R-:W-:-:S04]  /*03a0*/  IADD3 R2, P0, PT, R0, UR10, RZ ;  /* 0x0000000a00027c10 */ /* 0x000fc8000ff1e0ff */
[----:B------:R-:W-:-:S05]  /*03b0*/  LEA.HI.X.SX32 R3, R0, UR11, 0x1, P0 ;  /* 0x0000000b00037c11 */ /* 0x000fca00080f0eff */
[----:B--2---:R-:W-:Y:S01]  /*03c0*/  STG.E.U8 desc[UR4][R2.64], R5 ;  /* 0x0000000502007986 */ /* 0x004fe2000c101104 */
[----:B------:R-:W-:Y:S05]  /*03d0*/  EXIT ;  /* 0x000000000000794d */ /* 0x000fea0003800000 */
.L_x_57:
        /* <DEDUP_REMOVED lines=10> */
.L_x_69:


//--------------------- .text._Z14ENC_RotatePermPKhPhPKiS3_ --------------------------
	.section	.text._Z14ENC_RotatePermPKhPhPKiS3_,"ax",@progbits
	.align	128
        .global         _Z14ENC_RotatePermPKhPhPKiS3_
        .type           _Z14ENC_RotatePermPKhPhPKiS3_,@function
        .size           _Z14ENC_RotatePermPKhPhPKiS3_,(.L_x_70 - _Z14ENC_RotatePermPKhPhPKiS3_)
        .other          _Z14ENC_RotatePermPKhPhPKiS3_,@"STO_CUDA_ENTRY STV_DEFAULT"
_Z14ENC_RotatePermPKhPhPKiS3_:
.text._Z14ENC_RotatePermPKhPhPKiS3_:
        /* <DEDUP_REMOVED lines=8> */
[----:B-1----:R-:W5:Y:S01]  /*0080*/  LDG.E.CONSTANT R2, desc[UR4][R2.64] ;  /* 0x0000000402027981 */ /* 0x002f62000c1e9900 */
        /* <DEDUP_REMOVED lines=8> */
[----:B------:R-:W-:Y:S01]  /*0110*/  IMAD.HI.U32 R5, R5, R7, R4 ;  /* 0x0000000705057227 */ /* 0x000fe200078e0004 */
[----:B------:R-:W0:Y:S01]  /*0120*/  S2R R15, SR_TID.X ;  /* 0x00000000000f7919 */ /* 0x000e220000002100 */
[----:B------:R-:W3:Y:S01]  /*0130*/  LDC R13, c[0x0][0x374] ;  /* 0x0000dd00ff0d7b82 */ /* 0x000ee20000000800 */
[----:B------:R-:W0:Y:S01]  /*0140*/  LDCU UR6, c[0x0][0x360] ;  /* 0x00006c00ff0677ac */ /* 0x000e220008000800 */
[----:B---3--:R-:W-:Y:S02]  /*0150*/  IMAD R4, R11, R13, R0 ;  /* 0x0000000d0b047224 */ /* 0x008fe400078e0200 */
[----:B-----5:R-:W-:-:S04]  /*0160*/  IMAD.IADD R2, R2, 0x1, R11 ;  /* 0x0000000102027824 */ /* 0x020fc800078e020b */
[----:B------:R-:W-:-:S05]  /*0170*/  IMAD.HI.U32 R5, R5, R2, RZ ;  /* 0x0000000205057227 */ /* 0x000fca00078e00ff */
[----:B------:R-:W-:-:S05]  /*0180*/  IADD3 R5, PT, PT, -R5, RZ, RZ ;  /* 0x000000ff05057210 */ /* 0x000fca0007ffe1ff */
[----:B------:R-:W-:Y:S02]  /*0190*/  IMAD R7, R8, R5, R2 ;  /* 0x0000000508077224 */ /* 0x000fe400078e0202 */
[----:B------:R-:W1:Y:S03]  /*01a0*/  LDC.64 R2, c[0x0][0x398] ;  /* 0x0000e600ff027b82 */ /* 0x000e660000000a00 */
[----:B------:R-:W-:-:S13]  /*01b0*/  ISETP.GE.U32.AND P0, PT, R7, R8, PT ;  /* 0x000000080700720c */ /* 0x000fda0003f06070 */
[----:B------:R-:W-:-:S05]  /*01c0*/  @P0 IMAD.IADD R7, R7, 0x1, -R8 ;  /* 0x0000000107070824 */ /* 0x000fca00078e0a08 */
[----:B------:R-:W-:-:S13]  /*01d0*/  ISETP.GE.U32.AND P0, PT, R7, R8, PT ;  /* 0x000000080700720c */ /* 0x000fda0003f06070 */
[-C--:B------:R-:W-:Y:S02]  /*01e0*/  @P0 IADD3 R7, PT, PT, R7, -R8.reuse, RZ ;  /* 0x8000000807070210 */ /* 0x080fe40007ffe0ff */
[----:B------:R-:W-:-:S05]  /*01f0*/  @!P1 LOP3.LUT R7, RZ, R8, RZ, 0x33, !PT ;  /* 0x00000008ff079212 */ /* 0x000fca00078e33ff */
[----:B-1----:R-:W-:-:S05]  /*0200*/  IMAD.WIDE.U32 R2, R7, 0x4, R2 ;  /* 0x0000000407027825 */ /* 0x002fca00078e0002 */
[----:B------:R1:W2:Y:S01]  /*0210*/  LDG.E.CONSTANT R9, desc[UR4][R2.64] ;  /* 0x0000000402097981 */ /* 0x0002a2000c1e9900 */
[----:B0-----:R-:W-:-:S05]  /*0220*/  IMAD R5, R4, UR6, R15 ;  /* 0x0000000604057c24 */ /* 0x001fca000f8e020f */
[----:B----4-:R-:W-:-:S04]  /*0230*/  IADD3 R4, P0, PT, R5, UR8, RZ ;  /* 0x0000000805047c10 */ /* 0x010fc8000ff1e0ff */
[----:B------:R-:W-:-:S06]  /*0240*/  LEA.HI.X.SX32 R5, R5, UR9, 0x1, P0 ;  /* 0x0000000905057c11 */ /* 0x000fcc00080f0eff */
[----:B------:R-:W3:Y:S01]  /*0250*/  LDG.E.U8.CONSTANT R5, desc[UR4][R4.64] ;  /* 0x0000000404057981 */ /* 0x000ee2000c1e9100 */
[----:B------:R-:W0:Y:S01]  /*0260*/  I2F.U32.RP R6, R13 ;  /* 0x0000000d00067306 */ /* 0x000e220000209000 */
[----:B------:R-:W-:-:S07]  /*0270*/  ISETP.NE.U32.AND P1, PT, R13, RZ, PT ;  /* 0x000000ff0d00720c */ /* 0x000fce0003f25070 */
[----:B0-----:R-:W1:Y:S02]  /*0280*/  MUFU.RCP R6, R6 ;  /* 0x0000000600067308 */ /* 0x001e640000001000 */
[----:B-1----:R-:W-:-:S06]  /*0290*/  VIADD R2, R6, 0xffffffe ;  /* 0x0ffffffe06027836 */ /* 0x002fcc0000000000 */
[----:B------:R0:W1:Y:S02]  /*02a0*/  F2I.FTZ.U32.TRUNC.NTZ R3, R2 ;  /* 0x0000000200037305 */ /* 0x000064000021f000 */
[----:B0-----:R-:W-:Y:S01]  /*02b0*/  IMAD.MOV.U32 R2, RZ, RZ, RZ ;  /* 0x000000ffff027224 */ /* 0x001fe200078e00ff */
[----:B-1----:R-:W-:-:S05]  /*02c0*/  IADD3 R8, PT, PT, RZ, -R3, RZ ;  /* 0x80000003ff087210 */ /* 0x002fca0007ffe0ff */
[----:B------:R-:W-:-:S04]  /*02d0*/  IMAD R11, R8, R13, RZ ;  /* 0x0000000d080b7224 */ /* 0x000fc800078e02ff */
[----:B------:R-:W-:Y:S01]  /*02e0*/  IMAD.HI.U32 R8, R3, R11, R2 ;  /* 0x0000000b03087227 */ /* 0x000fe200078e0002 */
        /* <DEDUP_REMOVED lines=10> */
[----:B------:R-:W-:-:S05]  /*0390*/  IMAD R0, R0, UR6, R15 ;  /* 0x0000000600007c24 */ /* 0x000fca000f8e020f */
[----:B------:R-:W-:-:S04]  /*03a0*/  IADD3 R2, P0, PT, R0, UR10, RZ ;  /* 0x0000000a00027c10 */ /* 0x000fc8000ff1e0ff */
[----:B------:R-:W-:-:S05]  /*03b0*/  LEA.HI.X.SX32 R3, R0, UR11, 0x1, P0 ;  /* 0x0000000b00037c11 */ /* 0x000fca00080f0eff */
[----:B---3--:R-:W-:Y:S01]  /*03c0*/  STG.E.U8 desc[UR4][R2.64], R5 ;  /* 0x0000000502007986 */ /* 0x008fe2000c101104 */
[----:B------:R-:W-:Y:S05]  /*03d0*/  EXIT ;  /* 0x000000000000794d */ /* 0x000fea0003800000 */
.L_x_58:
        /* <DEDUP_REMOVED lines=10> */
.L_x_70:


//--------------------- .text._Z7KWarmUpv         --------------------------
	.section	.text._Z7KWarmUpv,"ax",@progbits
	.align	128
        .global         _Z7KWarmUpv
        .type           _Z7KWarmUpv,@function
        .size           _Z7KWarmUpv,(.L_x_71 - _Z7KWarmUpv)
        .other          _Z7KWarmUpv,@"STO_CUDA_ENTRY STV_DEFAULT"
_Z7KWarmUpv:
.text._Z7KWarmUpv:
[----:B------:R-:W-:Y:S01]  /*0000*/  LDC R1, c[0x0][0x37c] ;  /* 0x0000df00ff017b82 */ /* 0x000fe20000000800 */
[----:B------:R-:W-:Y:S05]  /*0010*/  EXIT ;  /* 0x000000000000794d */ /* 0x000fea0003800000 */
.L_x_59:
        /* <DEDUP_REMOVED lines=14> */
.L_x_71:


//--------------------- .nv.shared.reserved.0     --------------------------
	.section	.nv.shared.reserved.0,"aw",@nobits
	.weak		__nv_reservedSMEM_offset_0_alias
	.size		__nv_reservedSMEM_offset_0_alias, 0, 64
	.other		__nv_reservedSMEM_offset_0_alias,@"STO_CUDA_RESERVED_SHARED STV_DEFAULT"
__nv_reservedSMEM_offset_0_alias:
	.zero		0
	.zero		64


//--------------------- .nv.constant0._Z10DEC_XOR_RLPhPKdi --------------------------
	.section	.nv.constant0._Z10DEC_XOR_RLPhPKdi,"a",@progbits
	.sectionflags	@""
	.align	4
.nv.constant0._Z10DEC_XOR_RLPhPKdi:
	.zero		916


//--------------------- .nv.constant0._Z10DEC_XOR_BUPhPKdi --------------------------
	.section	.nv.constant0._Z10DEC_XOR_BUPhPKdi,"a",@progbits
	.sectionflags	@""
	.align	4
.nv.constant0._Z10DEC_XOR_BUPhPKdi:
	.zero		916


//--------------------- .nv.constant0._Z10DEC_XOR_LRPhPKdi --------------------------
	.section	.nv.constant0._Z10DEC_XOR_LRPhPKdi,"a",@progbits
	.sectionflags	@""
	.align	4
.nv.constant0._Z10DEC_XOR_LRPhPKdi:
	.zero		916


//--------------------- .nv.constant0._Z10DEC_XOR_TDPhPKdi --------------------------
	.section	.nv.constant0._Z10DEC_XOR_TDPhPKdi,"a",@progbits
	.sectionflags	@""
	.align	4
.nv.constant0._Z10DEC_XOR_TDPhPKdi:
	.zero		916


//--------------------- .nv.constant0._Z10ENC_XOR_RLPKhPhPKdi --------------------------
	.section	.nv.constant0._Z10ENC_XOR_RLPKhPhPKdi,"a",@progbits
	.sectionflags	@""
	.align	4
.nv.constant0._Z10ENC_XOR_RLPKhPhPKdi:
	.zero		924


//--------------------- .nv.constant0._Z10ENC_XOR_BUPKhPhPKdi --------------------------
	.section	.nv.constant0._Z10ENC_XOR_BUPKhPhPKdi,"a",@progbits
	.sectionflags	@""
	.align	4
.nv.constant0._Z10ENC_XOR_BUPKhPhPKdi:
	.zero		924


//--------------------- .nv.constant0._Z10ENC_XOR_LRPKhPhPKdi --------------------------
	.section	.nv.constant0._Z10ENC_XOR_LRPKhPhPKdi,"a",@progbits
	.sectionflags	@""
	.align	4
.nv.constant0._Z10ENC_XOR_LRPKhPhPKdi:
	.zero		924


//--------------------- .nv.constant0._Z10ENC_XOR_TDPKhPhPKdi --------------------------
	.section	.nv.constant0._Z10ENC_XOR_TDPKhPhPKdi,"a",@progbits
	.sectionflags	@""
	.align	4
.nv.constant0._Z10ENC_XOR_TDPKhPhPKdi:
	.zero		924


//--------------------- .nv.constant0._Z7DIFF_TDPKhPhPKdS3_id --------------------------
	.section	.nv.constant0._Z7DIFF_TDPKhPhPKdS3_id,"a",@progbits
	.sectionflags	@""
	.align	4
.nv.constant0._Z7DIFF_TDPKhPhPKdS3_id:
	.zero		944


//--------------------- .nv.constant0._Z14DEC_RotatePermPKhPhPKiS3_ --------------------------
	.section	.nv.constant0._Z14DEC_RotatePermPKhPhPKiS3_,"a",@progbits
	.sectionflags	@""
	.align	4
.nv.constant0._Z14DEC_RotatePermPKhPhPKiS3_:
	.zero		928


//--------------------- .nv.constant0._Z14ENC_RotatePermPKhPhPKiS3_ --------------------------
	.section	.nv.constant0._Z14ENC_RotatePermPKhPhPKiS3_,"a",@progbits
	.sectionflags	@""
	.align	4
.nv.constant0._Z14ENC_RotatePermPKhPhPKiS3_:
	.zero		928


//--------------------- .nv.constant0._Z7KWarmUpv --------------------------
	.section	.nv.constant0._Z7KWarmUpv,"a",@progbits
	.sectionflags	@""
	.align	4
.nv.constant0._Z7KWarmUpv:
	.zero		896


//--------------------- SYMBOLS --------------------------

	.type		.nv.reservedSmem.offset0,@object
	.size		.nv.reservedSmem.offset0,0x4
